def matmul_kernel(
    a_ptr,
    b_ptr,
    c_ptr,
    M,
    N,
    K,
    stride_am,
    stride_ak,
    stride_bk,
    stride_bn,
    stride_cm,
    stride_cn,
    BLOCK_M: tl.constexpr,
    BLOCK_N: tl.constexpr,
    BLOCK_K: tl.constexpr,
    GROUP_M: tl.constexpr,
):
    pid = tl.program_id(axis=0)
    num_pid_m = tl.cdiv(M, BLOCK_M)
    num_pid_n = tl.cdiv(N, BLOCK_N)
    num_pid_in_group = GROUP_M * num_pid_n
    group_id = pid // num_pid_in_group
    first_pid_m = group_id * GROUP_M
    group_size_m = min(num_pid_m - first_pid_m, GROUP_M)
    pid_m = first_pid_m + ((pid % num_pid_in_group) % group_size_m)
    pid_n = (pid % num_pid_in_group) // group_size_m

    offs_am = (pid_m * BLOCK_M + tl.arange(0, BLOCK_M)) % M
    offs_bn = (pid_n * BLOCK_N + tl.arange(0, BLOCK_N)) % N
    offs_k = tl.arange(0, BLOCK_K)
    a_ptrs = a_ptr + offs_am[:, None] * stride_am + offs_k[None, :] * stride_ak
    b_ptrs = b_ptr + offs_k[:, None] * stride_bk + offs_bn[None, :] * stride_bn

    acc = tl.zeros((BLOCK_M, BLOCK_N), dtype=tl.float32)
    for kk in range(0, tl.cdiv(K, BLOCK_K)):
        a = tl.load(a_ptrs, mask=offs_k[None, :] < K - kk * BLOCK_K, other=0.0)
        b = tl.load(b_ptrs, mask=offs_k[:, None] < K - kk * BLOCK_K, other=0.0)
        acc = tl.dot(a, b, acc)
        a_ptrs += BLOCK_K * stride_ak
        b_ptrs += BLOCK_K * stride_bk

    c = acc.to(c_ptr.dtype.element_ty)
    offs_cm = pid_m * BLOCK_M + tl.arange(0, BLOCK_M)
    offs_cn = pid_n * BLOCK_N + tl.arange(0, BLOCK_N)
    c_ptrs = c_ptr + offs_cm[:, None] * stride_cm + offs_cn[None, :] * stride_cn
    mask = (offs_cm[:, None] < M) & (offs_cn[None, :] < N)
    tl.store(c_ptrs, c, mask=mask)

# config = {"BLOCK_K": 64, "BLOCK_M": 256, "BLOCK_N": 64, "GROUP_M": 8, "arch": "sm_100", "dtype": "fp32", "num_ctas": 1, "num_stages": 3, "num_warps": 4}
# arch = sm_100


// ===== COMPILED SASS (sm_100a) =====

	.target	sm_100a

	.elftype	@"ET_EXEC"


//--------------------- .note.nv.tkinfo           --------------------------
	.section	.note.nv.tkinfo,"",@"SHT_NOTE"
	.sectionflags	@"SHF_NOTE_NV_TKINFO"
	.tkinfo
        /*0018*/ 	.word	0x00000081
        /*0030*/ 	.string	""
        /*0030*/ 	.string	"ptxas-blackwell"
        /*0030*/ 	.string	"Cuda compilation tools, release 12.9, V12.9.86"
        /*0030*/ 	.string	"Build cuda_12.9.r12.9/compiler.36037853_0"
        /*0030*/ 	.string	"-v  -suppress-debug-info  -lineinfo  -arch sm_100a "



//--------------------- .note.nv.cuver            --------------------------
	.section	.note.nv.cuver,"",@"SHT_NOTE"
	.sectionflags	@"SHF_NOTE_NV_CUVER"
        /*0018*/ 	.short	0x0001
        /*001a*/ 	.short	0x0064
        /*001c*/ 	.short	0x0001
        /*001e*/ 	.short	0x0000
        /*0020*/ 	.short	0x0001
        /*0022*/ 	.short	0x0000


//--------------------- .nv.info                  --------------------------
	.section	.nv.info,"",@"SHT_CUDA_INFO"
	.align	4


	//----- nvinfo : EIATTR_REGCOUNT
	.align		4
        /*0000*/ 	.byte	0x04, 0x2f
        /*0002*/ 	.short	(.L_4 - .L_3)
	.align		4
.L_3:
        /*0004*/ 	.word	index@(matmul_kernel)
        /*0008*/ 	.word	0x000000ff


	//----- nvinfo : EIATTR_FRAME_SIZE
	.align		4
.L_4:
        /*000c*/ 	.byte	0x04, 0x11
        /*000e*/ 	.short	(.L_6 - .L_5)
	.align		4
.L_5:
        /*0010*/ 	.word	index@($__internal_2_$__cuda_sm10x_tcgen05_guardrail_trap_unallocated_columns_being_dealloced)
        /*0014*/ 	.word	0x000005b8


	//----- nvinfo : EIATTR_FRAME_SIZE
	.align		4
.L_6:
        /*0018*/ 	.byte	0x04, 0x11
        /*001a*/ 	.short	(.L_8 - .L_7)
	.align		4
.L_7:
        /*001c*/ 	.word	index@($__internal_1_$__cuda_sm10x_tcgen05_guardrail_trap_phase_invalid_during_alloc)
        /*0020*/ 	.word	0x000005b8


	//----- nvinfo : EIATTR_FRAME_SIZE
	.align		4
.L_8:
        /*0024*/ 	.byte	0x04, 0x11
        /*0026*/ 	.short	(.L_10 - .L_9)
	.align		4
.L_9:
        /*0028*/ 	.word	index@($__internal_0_$__cuda_sm10x_tcgen05_guardrail_trap_col_being_dealloced_not_returned_by_alloc)
        /*002c*/ 	.word	0x000005b8


	//----- nvinfo : EIATTR_FRAME_SIZE
	.align		4
.L_10:
        /*0030*/ 	.byte	0x04, 0x11
        /*0032*/ 	.short	(.L_12 - .L_11)
	.align		4
.L_11:
        /*0034*/ 	.word	index@(matmul_kernel)
        /*0038*/ 	.word	0x000005b8


	//----- nvinfo : EIATTR_MIN_STACK_SIZE
	.align		4
.L_12:
        /*003c*/ 	.byte	0x04, 0x12
        /*003e*/ 	.short	(.L_14 - .L_13)
	.align		4
.L_13:
        /*0040*/ 	.word	index@(matmul_kernel)
        /*0044*/ 	.word	0x000005b8
.L_14:


//--------------------- .nv.info.matmul_kernel    --------------------------
	.section	.nv.info.matmul_kernel,"",@"SHT_CUDA_INFO"
	.sectionflags	@""
	.align	4


	//----- nvinfo : EIATTR_CUDA_API_VERSION
	.align		4
        /*0000*/ 	.byte	0x04, 0x37
        /*0002*/ 	.short	(.L_16 - .L_15)
.L_15:
        /*0004*/ 	.word	0x00000081


	//----- nvinfo : EIATTR_KPARAM_INFO
	.align		4
.L_16:
        /*0008*/ 	.byte	0x04, 0x17
        /*000a*/ 	.short	(.L_18 - .L_17)
.L_17:
        /*000c*/ 	.word	0x00000000
        /*0010*/ 	.short	0x000d
        /*0012*/ 	.short	0x0048
        /*0014*/ 	.byte	0x00, 0xf4, 0x21, 0x00


	//----- nvinfo : EIATTR_KPARAM_INFO
	.align		4
.L_18:
        /*0018*/ 	.byte	0x04, 0x17
        /*001a*/ 	.short	(.L_20 - .L_19)
.L_19:
        /*001c*/ 	.word	0x00000000
        /*0020*/ 	.short	0x000c
        /*0022*/ 	.short	0x0040
        /*0024*/ 	.byte	0x00, 0xf4, 0x21, 0x00


	//----- nvinfo : EIATTR_KPARAM_INFO
	.align		4
.L_20:
        /*0028*/ 	.byte	0x04, 0x17
        /*002a*/ 	.short	(.L_22 - .L_21)
.L_21:
        /*002c*/ 	.word	0x00000000
        /*0030*/ 	.short	0x000b
        /*0032*/ 	.short	0x0038
        /*0034*/ 	.byte	0x00, 0xf0, 0x11, 0x00


	//----- nvinfo : EIATTR_KPARAM_INFO
	.align		4
.L_22:
        /*0038*/ 	.byte	0x04, 0x17
        /*003a*/ 	.short	(.L_24 - .L_23)
.L_23:
        /*003c*/ 	.word	0x00000000
        /*0040*/ 	.short	0x000a
        /*0042*/ 	.short	0x0034
        /*0044*/ 	.byte	0x00, 0xf0, 0x11, 0x00


	//----- nvinfo : EIATTR_KPARAM_INFO
	.align		4
.L_24:
        /*0048*/ 	.byte	0x04, 0x17
        /*004a*/ 	.short	(.L_26 - .L_25)
.L_25:
        /*004c*/ 	.word	0x00000000
        /*0050*/ 	.short	0x0009
        /*0052*/ 	.short	0x0030
        /*0054*/ 	.byte	0x00, 0xf0, 0x11, 0x00


	//----- nvinfo : EIATTR_KPARAM_INFO
	.align		4
.L_26:
        /*0058*/ 	.byte	0x04, 0x17
        /*005a*/ 	.short	(.L_28 - .L_27)
.L_27:
        /*005c*/ 	.word	0x00000000
        /*0060*/ 	.short	0x0008
        /*0062*/ 	.short	0x002c
        /*0064*/ 	.byte	0x00, 0xf0, 0x11, 0x00


	//----- nvinfo : EIATTR_KPARAM_INFO
	.align		4
.L_28:
        /*0068*/ 	.byte	0x04, 0x17
        /*006a*/ 	.short	(.L_30 - .L_29)
.L_29:
        /*006c*/ 	.word	0x00000000
        /*0070*/ 	.short	0x0007
        /*0072*/ 	.short	0x0028
        /*0074*/ 	.byte	0x00, 0xf0, 0x11, 0x00


	//----- nvinfo : EIATTR_KPARAM_INFO
	.align		4
.L_30:
        /*0078*/ 	.byte	0x04, 0x17
        /*007a*/ 	.short	(.L_32 - .L_31)
.L_31:
        /*007c*/ 	.word	0x00000000
        /*0080*/ 	.short	0x0006
        /*0082*/ 	.short	0x0024
        /*0084*/ 	.byte	0x00, 0xf0, 0x11, 0x00


	//----- nvinfo : EIATTR_KPARAM_INFO
	.align		4
.L_32:
        /*0088*/ 	.byte	0x04, 0x17
        /*008a*/ 	.short	(.L_34 - .L_33)
.L_33:
        /*008c*/ 	.word	0x00000000
        /*0090*/ 	.short	0x0005
        /*0092*/ 	.short	0x0020
        /*0094*/ 	.byte	0x00, 0xf0, 0x11, 0x00


	//----- nvinfo : EIATTR_KPARAM_INFO
	.align		4
.L_34:
        /*0098*/ 	.byte	0x04, 0x17
        /*009a*/ 	.short	(.L_36 - .L_35)
.L_35:
        /*009c*/ 	.word	0x00000000
        /*00a0*/ 	.short	0x0004
        /*00a2*/ 	.short	0x001c
        /*00a4*/ 	.byte	0x00, 0xf0, 0x11, 0x00


	//----- nvinfo : EIATTR_KPARAM_INFO
	.align		4
.L_36:
        /*00a8*/ 	.byte	0x04, 0x17
        /*00aa*/ 	.short	(.L_38 - .L_37)
.L_37:
        /*00ac*/ 	.word	0x00000000
        /*00b0*/ 	.short	0x0003
        /*00b2*/ 	.short	0x0018
        /*00b4*/ 	.byte	0x00, 0xf0, 0x11, 0x00


	//----- nvinfo : EIATTR_KPARAM_INFO
	.align		4
.L_38:
        /*00b8*/ 	.byte	0x04, 0x17
        /*00ba*/ 	.short	(.L_40 - .L_39)
.L_39:
        /*00bc*/ 	.word	0x00000000
        /*00c0*/ 	.short	0x0002
        /*00c2*/ 	.short	0x0010
        /*00c4*/ 	.byte	0x00, 0xf4, 0x21, 0x00


	//----- nvinfo : EIATTR_KPARAM_INFO
	.align		4
.L_40:
        /*00c8*/ 	.byte	0x04, 0x17
        /*00ca*/ 	.short	(.L_42 - .L_41)
.L_41:
        /*00cc*/ 	.word	0x00000000
        /*00d0*/ 	.short	0x0001
        /*00d2*/ 	.short	0x0008
        /*00d4*/ 	.byte	0x00, 0xf4, 0x21, 0x00


	//----- nvinfo : EIATTR_KPARAM_INFO
	.align		4
.L_42:
        /*00d8*/ 	.byte	0x04, 0x17
        /*00da*/ 	.short	(.L_44 - .L_43)
.L_43:
        /*00dc*/ 	.word	0x00000000
        /*00e0*/ 	.short	0x0000
        /*00e2*/ 	.short	0x0000
        /*00e4*/ 	.byte	0x00, 0xf4, 0x21, 0x00


	//----- nvinfo : EIATTR_AT_ENTRY_FRAGMENTS
	.align		4
.L_44:
        /*00e8*/ 	.byte	0x04, 0x4f
        /*00ea*/ 	.short	(.L_46 - .L_45)


	//   ....[0]....
.L_45:
        /*00ec*/ 	.word	0x00000004


	//----- nvinfo : EIATTR_RESERVED_SMEM_USED
	.align		4
.L_46:
        /*00f0*/ 	.byte	0x01, 0x41
	.zero		2


	//----- nvinfo : EIATTR_SPARSE_MMA_MASK
	.align		4
        /*00f4*/ 	.byte	0x03, 0x50
        /*00f6*/ 	.short	0x0000


	//----- nvinfo : EIATTR_TCGEN05_1CTA_USED
	.align		4
        /*00f8*/ 	.byte	0x01, 0x51
	.zero		2


	//----- nvinfo : EIATTR_MAXREG_COUNT
	.align		4
        /*00fc*/ 	.byte	0x03, 0x1b
        /*00fe*/ 	.short	0x00ff


	//----- nvinfo : EIATTR_NUM_BARRIERS
	.align		4
        /*0100*/ 	.byte	0x02, 0x4c
        /*0102*/ 	.byte	0x01
	.zero		1


	//----- nvinfo : EIATTR_ANNOTATIONS
	.align		4
        /*0104*/ 	.byte	0x04, 0x55
        /*0106*/ 	.short	(.L_48 - .L_47)


	//   ....[0]....
.L_47:
        /*0108*/ 	.word	0x00000001
        /*010c*/ 	.byte	0xf0, 0x09, 0x00, 0x00, 0x01, 0x00, 0x00, 0x00, 0x30, 0x0a, 0x00, 0x00, 0x01, 0x00, 0x00, 0x00
        /* <DEDUP_REMOVED lines=604> */
        /*26dc*/ 	.byte	0x50, 0x6b, 0x01, 0x00, 0x01, 0x00, 0x00, 0x00, 0x60, 0x6b, 0x01, 0x00


	//----- nvinfo : EIATTR_INT_WARP_WIDE_INSTR_OFFSETS
	.align		4
.L_48:
        /*26e8*/ 	.byte	0x04, 0x31
        /*26ea*/ 	.short	(.L_50 - .L_49)


	//   ....[0]....
.L_49:
        /*26ec*/ 	.word	0x00002650


	//   ....[1]....
        /*26f0*/ 	.word	0x00002680


	//   ....[2]....
        /*26f4*/ 	.word	0x00002790


	//   ....[3]....
        /*26f8*/ 	.word	0x000191d0


	//   ....[4]....
        /*26fc*/ 	.word	0x00019220


	//----- nvinfo : EIATTR_COOP_GROUP_MASK_REGIDS
	.align		4
.L_50:
        /*2700*/ 	.byte	0x04, 0x29
        /*2702*/ 	.short	(.L_52 - .L_51)


	//   ....[0]....
.L_51:
        /*2704*/ 	.word	0xffffffff


	//   ....[1]....
        /*2708*/ 	.word	0xffffffff


	//   ....[2]....
        /*270c*/ 	.word	0xffffffff


	//   ....[3]....
        /*2710*/ 	.word	0xffffffff


	//----- nvinfo : EIATTR_COOP_GROUP_INSTR_OFFSETS
	.align		4
.L_52:
        /*2714*/ 	.byte	0x04, 0x28
        /*2716*/ 	.short	(.L_54 - .L_53)


	//   ....[0]....
.L_53:
        /*2718*/ 	.word	0x00000070


	//   ....[1]....
        /*271c*/ 	.word	0x00000330


	//   ....[2]....
        /*2720*/ 	.word	0x00019060


	//   ....[3]....
        /*2724*/ 	.word	0x000192d0


	//----- nvinfo : EIATTR_VRC_CTA_INIT_COUNT
	.align		4
.L_54:
        /*2728*/ 	.byte	0x02, 0x4a
        /*272a*/ 	.byte	0x80
	.zero		1


	//----- nvinfo : EIATTR_MBARRIER_INSTR_OFFSETS
	.align		4
        /*272c*/ 	.byte	0x04, 0x39
        /*272e*/ 	.short	(.L_56 - .L_55)


	//   ....[0]....
.L_55:
        /*2730*/ 	.word	0x00002840
        /*2734*/ 	.word	0x000000ff
        /*2738*/ 	.word	0x00000000
        /*273c*/ 	.short	0x0100
        /*273e*/ 	.byte	0x04
	.zero		1


	//   ....[1]....
        /*2740*/ 	.word	0x000028d0
        /*2744*/ 	.word	0x000000ff
        /*2748*/ 	.word	0x0002c008
        /*274c*/ 	.short	0x0100
        /*274e*/ 	.byte	0x09
	.zero		1


	//   ....[2]....
        /*2750*/ 	.word	0x0000fb20
        /*2754*/ 	.word	0x000000ff
        /*2758*/ 	.word	0x00000000
        /*275c*/ 	.short	0x010a
        /*275e*/ 	.byte	0x04
	.zero		1


	//   ....[3]....
        /*2760*/ 	.word	0x00016b10
        /*2764*/ 	.word	0x000000ff
        /*2768*/ 	.word	0x00000000
        /*276c*/ 	.short	0x010a
        /*276e*/ 	.byte	0x04
	.zero		1


	//   ....[4]....
        /*2770*/ 	.word	0x00016b80
        /*2774*/ 	.word	0x000000ff
        /*2778*/ 	.word	0x0002c000
        /*277c*/ 	.short	0x0108
        /*277e*/ 	.byte	0x09
	.zero		1


	//   ....[5]....
        /*2780*/ 	.word	0x00016bb0
        /*2784*/ 	.word	0x000000ff
        /*2788*/ 	.word	0x0002c008
        /*278c*/ 	.short	0x0108
        /*278e*/ 	.byte	0x09
	.zero		1


	//   ....[6]....
        /*2790*/ 	.word	0x000192f0
        /*2794*/ 	.word	0x000000ff
        /*2798*/ 	.word	0x00000000
        /*279c*/ 	.short	0x010a
        /*279e*/ 	.byte	0x04
	.zero		1


	//   ....[7]....
        /*27a0*/ 	.word	0x00019320
        /*27a4*/ 	.word	0x000000ff
        /*27a8*/ 	.word	0x00000000
        /*27ac*/ 	.short	0x010a
        /*27ae*/ 	.byte	0x04
	.zero		1


	//----- nvinfo : EIATTR_NUM_MBARRIERS
	.align		4
.L_56:
        /*27b0*/ 	.byte	0x03, 0x38
        /*27b2*/ 	.short	0x0002


	//----- nvinfo : EIATTR_EXIT_INSTR_OFFSETS
	.align		4
        /*27b4*/ 	.byte	0x04, 0x1c
        /*27b6*/ 	.short	(.L_58 - .L_57)


	//   ....[0]....
.L_57:
        /*27b8*/ 	.word	0x000192e0


	//----- nvinfo : EIATTR_REQNTID
	.align		4
.L_58:
        /*27bc*/ 	.byte	0x04, 0x10
        /*27be*/ 	.short	(.L_60 - .L_59)
.L_59:
        /*27c0*/ 	.word	0x00000080
        /*27c4*/ 	.word	0x00000001
        /*27c8*/ 	.word	0x00000001


	//----- nvinfo : EIATTR_CRS_STACK_SIZE
	.align		4
.L_60:
        /*27cc*/ 	.byte	0x04, 0x1e
        /*27ce*/ 	.short	(.L_62 - .L_61)
.L_61:
        /*27d0*/ 	.word	0x00000000


	//----- nvinfo : EIATTR_CBANK_PARAM_SIZE
	.align		4
.L_62:
        /*27d4*/ 	.byte	0x03, 0x19
        /*27d6*/ 	.short	0x0050


	//----- nvinfo : EIATTR_PARAM_CBANK
	.align		4
        /*27d8*/ 	.byte	0x04, 0x0a
        /*27da*/ 	.short	(.L_64 - .L_63)
	.align		4
.L_63:
        /*27dc*/ 	.word	index@(.nv.constant0.matmul_kernel)
        /*27e0*/ 	.short	0x0380
        /*27e2*/ 	.short	0x0050


	//----- nvinfo : EIATTR_SW_WAR
	.align		4
.L_64:
        /*27e4*/ 	.byte	0x04, 0x36
        /*27e6*/ 	.short	(.L_66 - .L_65)
.L_65:
        /*27e8*/ 	.word	0x00000008
.L_66:


//--------------------- .nv.compat                --------------------------
	.section	.nv.compat,"",@"SHT_CUDA_COMPAT_INFO"
	.align	4
        /*0000*/ 	.byte	0x02, 0x02, 0x02, 0x00, 0x02, 0x05, 0x05, 0x00, 0x02, 0x03, 0x00, 0x00, 0x02, 0x06, 0x01, 0x00


//--------------------- .nv.callgraph             --------------------------
	.section	.nv.callgraph,"",@"SHT_CUDA_CALLGRAPH"
	.align	4
	.sectionentsize	8
	.align		4
        /*0000*/ 	.word	0x00000000
	.align		4
        /*0004*/ 	.word	0xffffffff
	.align		4
        /*0008*/ 	.word	0x00000000
	.align		4
        /*000c*/ 	.word	0xfffffffe
	.align		4
        /*0010*/ 	.word	0x00000000
	.align		4
        /*0014*/ 	.word	0xfffffffd
	.align		4
        /*0018*/ 	.word	0x00000000
	.align		4
        /*001c*/ 	.word	0xfffffffc


//--------------------- .text.matmul_kernel       --------------------------
	.section	.text.matmul_kernel,"ax",@progbits
	.align	128
        .global         matmul_kernel
        .type           matmul_kernel,@function
        .size           matmul_kernel,(.L_x_21 - matmul_kernel)
        .other          matmul_kernel,@"STO_CUDA_ENTRY STV_DEFAULT"
matmul_kernel:
.text.matmul_kernel:
[----:B------:R-:W1:Y:S01]  /*0000*/  LDC R1, c[0x0][0x37c] ;  /* 0x0000df00ff017b82 */ /* 0x000e620000000800 */
[----:B------:R-:W2:Y:S01]  /*0010*/  S2R R0, SR_TID.X ;  /* 0x0000000000007919 */ /* 0x000ea20000002100 */
[----:B-1----:R-:W-:Y:S01]  /*0020*/  VIADD R1, R1, 0xfffffa48 ;  /* 0xfffffa4801017836 */ /* 0x002fe20000000000 */
[----:B--2---:R-:W-:-:S13]  /*0030*/  ISETP.GE.U32.AND P0, PT, R0, 0x20, PT ;  /* 0x000000200000780c */ /* 0x004fda0003f06070 */
[----:B------:R-:W-:Y:S02]  /*0040*/  VOTEU.ANY UP0, P0 ;  /* 0x0000000000ff7886 */ /* 0x000fe40000000100 */
[----:B------:R-:W-:Y:S05]  /*0050*/  BRA.U UP0, `(.L_x_0) ;  /* 0x0000000100b87547 */ /* 0x000fea000b800000 */
[----:B------:R-:W1:Y:S01]  /*0060*/  S2UR UR6, SR_CgaCtaId ;  /* 0x00000000000679c3 */ /* 0x000e620000008800 */
[----:B------:R-:W-:Y:S01]  /*0070*/  NOP ;  /* 0x0000000000007918 */ /* 0x000fe20000000000 */
[----:B------:R-:W-:Y:S02]  /*0080*/  UMOV UR4, 0x40 ;  /* 0x0000004000047882 */ /* 0x000fe40000000000 */
[----:B-1----:R-:W-:-:S09]  /*0090*/  ULEA UR4, UR6, UR4, 0x18 ;  /* 0x0000000406047291 */ /* 0x002fd2000f8ec0ff */
[----:B------:R-:W1:Y:S01]  /*00a0*/  LDS.U8 R0, [UR4] ;  /* 0x00000004ff007984 */ /* 0x000e620008000000 */
[----:B------:R-:W-:Y:S02]  /*00b0*/  UMOV UR4, 0x400 ;  /* 0x0000040000047882 */ /* 0x000fe40000000000 */
[----:B------:R-:W-:Y:S01]  /*00c0*/  ULEA UR4, UR6, UR4, 0x18 ;  /* 0x0000000406047291 */ /* 0x000fe2000f8ec0ff */
[----:B-1----:R-:W-:-:S13]  /*00d0*/  ISETP.NE.AND P0, PT, R0, RZ, PT ;  /* 0x000000ff0000720c */ /* 0x002fda0003f05270 */
[----:B------:R-:W-:Y:S05]  /*00e0*/  @P0 BRA `(.L_x_1) ;  /* 0x00000000007c0947 */ /* 0x000fea0003800000 */
[----:B------:R-:W-:-:S13]  /*00f0*/  ELECT P0, URZ, PT ;  /* 0x0000000000ff782f */ /* 0x000fda0003800000 */
[----:B------:R-:W-:Y:S05]  /*0100*/  @!P0 BRA `(.L_x_2) ;  /* 0x0000000000848947 */ /* 0x000fea0003800000 */
[----:B------:R-:W-:Y:S01]  /*0110*/  UMOV UR5, 0x8 ;  /* 0x0000000800057882 */ /* 0x000fe20000000000 */
[----:B------:R-:W-:Y:S02]  /*0120*/  IMAD.MOV.U32 R4, RZ, RZ, 0x1 ;  /* 0x00000001ff047424 */ /* 0x000fe400078e00ff */
[----:B------:R-:W-:Y:S02]  /*0130*/  IMAD.MOV.U32 R5, RZ, RZ, 0xff ;  /* 0x000000ffff057424 */ /* 0x000fe400078e00ff */
[----:B------:R-:W-:Y:S04]  /*0140*/  DEPBAR.LE SB1, 0x36 ;  /* 0x00009d800000791a */ /* 0x000fe80000000000 */
[----:B------:R-:W1:Y:S02]  /*0150*/  UTCATOMSWS.FIND_AND_SET.ALIGN UP1, UR5, UR5 ;  /* 0x00000005000575e3 */ /* 0x000e640008020800 */
[----:B-1----:R-:W-:-:S04]  /*0160*/  PLOP3.LUT P0, PT, PT, PT, UP1, 0x80, 0x8 ;  /* 0x000000000008781c */ /* 0x002fc80003f0f018 */
[----:B------:R-:W-:-:S04]  /*0170*/  SEL R0, RZ, 0xffffffff, !P0 ;  /* 0xffffffffff007807 */ /* 0x000fc80004000000 */
[----:B------:R-:W-:Y:S02]  /*0180*/  ISETP.NE.AND P0, PT, R0, RZ, PT ;  /* 0x000000ff0000720c */ /* 0x000fe40003f05270 */
[----:B------:R-:W-:-:S11]  /*0190*/  MOV R0, UR5 ;  /* 0x0000000500007c02 */ /* 0x000fd60008000f00 */
[----:B------:R-:W-:Y:S05]  /*01a0*/  @P0 BRA `(.L_x_3) ;  /* 0x0000000000240947 */ /* 0x000fea0003800000 */
.L_x_4:
[----:B------:R-:W-:Y:S05]  /*01b0*/  NANOSLEEP 0x64 ;  /* 0x000000640000795d */ /* 0x000fea0003800000 */
[----:B------:R-:W-:-:S05]  /*01c0*/  UMOV UR5, 0x8 ;  /* 0x0000000800057882 */ /* 0x000fca0000000000 */
[----:B------:R-:W-:Y:S04]  /*01d0*/  DEPBAR.LE SB1, 0x36 ;  /* 0x00009d800000791a */ /* 0x000fe80000000000 */
[----:B------:R-:W1:Y:S02]  /*01e0*/  UTCATOMSWS.FIND_AND_SET.ALIGN UP1, UR5, UR5 ;  /* 0x00000005000575e3 */ /* 0x000e640008020800 */
[----:B-1----:R-:W-:-:S04]  /*01f0*/  PLOP3.LUT P0, PT, PT, PT, UP1, 0x80, 0x8 ;  /* 0x000000000008781c */ /* 0x002fc80003f0f018 */
[----:B------:R-:W-:-:S04]  /*0200*/  SEL R0, RZ, 0xffffffff, !P0 ;  /* 0xffffffffff007807 */ /* 0x000fc80004000000 */
[----:B------:R-:W-:Y:S01]  /*0210*/  ISETP.NE.AND P0, PT, R0, RZ, PT ;  /* 0x000000ff0000720c */ /* 0x000fe20003f05270 */
[----:B------:R-:W-:-:S12]  /*0220*/  IMAD.U32 R0, RZ, RZ, UR5 ;  /* 0x00000005ff007e24 */ /* 0x000fd8000f8e00ff */
[----:B------:R-:W-:Y:S05]  /*0230*/  @!P0 BRA `(.L_x_4) ;  /* 0xfffffffc00dc8947 */ /* 0x000fea000383ffff */
.L_x_3:
[C---:B------:R-:W-:Y:S01]  /*0240*/  VIADD R3, R0.reuse, 0x10 ;  /* 0x0000001000037836 */ /* 0x040fe20000000000 */
[----:B------:R-:W-:Y:S01]  /*0250*/  UMOV UR5, 0x50 ;  /* 0x0000005000057882 */ /* 0x000fe20000000000 */
[----:B------:R-:W-:Y:S01]  /*0260*/  SHF.L.U32 R2, R5, R0, RZ ;  /* 0x0000000005027219 */ /* 0x000fe200000006ff */
[----:B------:R-:W-:Y:S01]  /*0270*/  ULEA UR5, UR6, UR5, 0x18 ;  /* 0x0000000506057291 */ /* 0x000fe2000f8ec0ff */
[----:B------:R-:W-:Y:S01]  /*0280*/  IMAD.SHL.U32 R0, R0, 0x20, RZ ;  /* 0x0000002000007824 */ /* 0x000fe200078e00ff */
[----:B------:R-:W-:-:S04]  /*0290*/  SHF.L.U32 R3, R4, R3, RZ ;  /* 0x0000000304037219 */ /* 0x000fc800000006ff */
[----:B------:R-:W-:-:S05]  /*02a0*/  LOP3.LUT R2, R3, R2, RZ, 0xfc, !PT ;  /* 0x0000000203027212 */ /* 0x000fca00078efcff */
[----:B------:R1:W-:Y:S04]  /*02b0*/  ATOMS.OR RZ, [UR5], R2 ;  /* 0x00000002ffff798c */ /* 0x0003e8000b000005 */
[----:B------:R1:W-:Y:S01]  /*02c0*/  STS [UR4], R0 ;  /* 0x00000000ff007988 */ /* 0x0003e20008000804 */
[----:B------:R-:W-:Y:S05]  /*02d0*/  BRA `(.L_x_2) ;  /* 0x0000000000107947 */ /* 0x000fea0003800000 */
.L_x_1:
[----:B------:R-:W-:Y:S02]  /*02e0*/  MOV R0, 0xffffffff ;  /* 0xffffffff00007802 */ /* 0x000fe40000000f00 */
[----:B------:R-:W-:-:S03]  /*02f0*/  MOV R2, 0x320 ;  /* 0x0000032000027802 */ /* 0x000fc60000000f00 */
[----:B------:R1:W-:Y:S04]  /*0300*/  STS [UR4], R0 ;  /* 0x00000000ff007988 */ /* 0x0003e80008000804 */
[----:B-1----:R-:W-:Y:S05]  /*0310*/  CALL.REL.NOINC `($__internal_1_$__cuda_sm10x_tcgen05_guardrail_trap_phase_invalid_during_alloc) ;  /* 0x0000019000187944 */ /* 0x002fea0003c00000 */
.L_x_2:
[----:B------:R-:W-:Y:S05]  /*0320*/  WARPSYNC.ALL ;  /* 0x0000000000007948 */ /* 0x000fea0003800000 */
[----:B------:R-:W-:Y:S01]  /*0330*/  NOP ;  /* 0x0000000000007918 */ /* 0x000fe20000000000 */
.L_x_0:
[----:B------:R-:W2:Y:S01]  /*0340*/  LDC.64 R4, c[0x0][0x398] ;  /* 0x0000e600ff047b82 */ /* 0x000ea20000000a00 */
[----:B------:R-:W3:Y:S01]  /*0350*/  S2R R7, SR_CTAID.X ;  /* 0x0000000000077919 */ /* 0x000ee20000002500 */
[----:B------:R-:W-:Y:S01]  /*0360*/  UMOV UR9, 0x400 ;  /* 0x0000040000097882 */ /* 0x000fe20000000000 */
[----:B------:R-:W4:Y:S01]  /*0370*/  LDCU UR7, c[0x0][0x3a4] ;  /* 0x00007480ff0777ac */ /* 0x000f220008000800 */
[----:B------:R-:W5:Y:S01]  /*0380*/  S2R R146, SR_TID.X ;  /* 0x0000000000927919 */ /* 0x000f620000002100 */
[----:B------:R-:W1:Y:S03]  /*0390*/  LDCU.128 UR16, c[0x0][0x380] ;  /* 0x00007000ff1077ac */ /* 0x000e660008000c00 */
[----:B------:R-:W1:Y:S01]  /*03a0*/  S2UR UR6, SR_CgaCtaId ;  /* 0x00000000000679c3 */ /* 0x000e620000008800 */
[----:B------:R-:W1:Y:S01]  /*03b0*/  LDCU.64 UR26, c[0x0][0x358] ;  /* 0x00006b00ff1a77ac */ /* 0x000e620008000a00 */
[----:B------:R-:W-:-:S06]  /*03c0*/  UMOV UR8, 0x1 ;  /* 0x0000000100087882 */ /* 0x000fcc0000000000 */
[----:B------:R-:W4:Y:S01]  /*03d0*/  LDC R42, c[0x0][0x3a0] ;  /* 0x0000e800ff2a7b82 */ /* 0x000f220000000800 */
[----:B-12---:R-:W-:Y:S01]  /*03e0*/  VIADD R0, R5, 0x3f ;  /* 0x0000003f05007836 */ /* 0x006fe20000000000 */
[----:B------:R-:W-:-:S04]  /*03f0*/  IABS R13, R4 ;  /* 0x00000004000d7213 */ /* 0x000fc80000000000 */
[----:B------:R-:W-:Y:S01]  /*0400*/  SHF.R.S32.HI R3, RZ, 0x1f, R0 ;  /* 0x0000001fff037819 */ /* 0x000fe20000011400 */
[----:B------:R-:W-:-:S03]  /*0410*/  ULEA UR9, UR6, UR9, 0x18 ;  /* 0x0000000906097291 */ /* 0x000fc6000f8ec0ff */
[----:B------:R-:W-:Y:S02]  /*0420*/  LEA.HI R3, R3, R0, RZ, 0x6 ;  /* 0x0000000003037211 */ /* 0x000fe400078f30ff */
[----:B---3--:R-:W-:Y:S01]  /*0430*/  IABS R10, R7 ;  /* 0x00000007000a7213 */ /* 0x008fe20000000000 */
[----:B------:R-:W-:Y:S01]  /*0440*/  UIADD3 UR4, UPT, UPT, UR9, 0x2c000, URZ ;  /* 0x0002c00009047890 */ /* 0x000fe2000fffe0ff */
[----:B------:R-:W-:Y:S02]  /*0450*/  SHF.R.S32.HI R3, RZ, 0x6, R3 ;  /* 0x00000006ff037819 */ /* 0x000fe40000011403 */
[----:B-----5:R-:W-:-:S03]  /*0460*/  SHF.R.S32.HI R16, RZ, 0x6, R146 ;  /* 0x00000006ff107819 */ /* 0x020fc60000011492 */
[----:B------:R-:W-:-:S05]  /*0470*/  IMAD.SHL.U32 R6, R3, 0x8, RZ ;  /* 0x0000000803067824 */ /* 0x000fca00078e00ff */
[-C--:B------:R-:W-:Y:S02]  /*0480*/  IABS R9, R6.reuse ;  /* 0x0000000600097213 */ /* 0x080fe40000000000 */
[----:B------:R-:W-:Y:S02]  /*0490*/  IABS R12, R6 ;  /* 0x00000006000c7213 */ /* 0x000fe40000000000 */
[----:B------:R-:W1:Y:S08]  /*04a0*/  I2F.RP R0, R9 ;  /* 0x0000000900007306 */ /* 0x000e700000209400 */
[----:B-1----:R-:W1:Y:S02]  /*04b0*/  MUFU.RCP R0, R0 ;  /* 0x0000000000007308 */ /* 0x002e640000001000 */
[----:B-1----:R-:W-:-:S02]  /*04c0*/  VIADD R2, R0, 0xffffffe ;  /* 0x0ffffffe00027836 */ /* 0x002fc40000000000 */
[----:B------:R-:W-:-:S04]  /*04d0*/  IMAD.MOV R0, RZ, RZ, -R12 ;  /* 0x000000ffff007224 */ /* 0x000fc800078e0a0c */
[----:B------:R1:W2:Y:S02]  /*04e0*/  F2I.FTZ.U32.TRUNC.NTZ R3, R2 ;  /* 0x0000000200037305 */ /* 0x0002a4000021f000 */
[----:B-1----:R-:W-:Y:S01]  /*04f0*/  IMAD.MOV.U32 R2, RZ, RZ, RZ ;  /* 0x000000ffff027224 */ /* 0x002fe200078e00ff */
[----:B--2---:R-:W-:-:S05]  /*0500*/  IADD3 R8, PT, PT, RZ, -R3, RZ ;  /* 0x80000003ff087210 */ /* 0x004fca0007ffe0ff */
[----:B------:R-:W-:Y:S02]  /*0510*/  IMAD R11, R8, R9, RZ ;  /* 0x00000009080b7224 */ /* 0x000fe400078e02ff */
[----:B------:R-:W-:Y:S02]  /*0520*/  IMAD.MOV.U32 R8, RZ, RZ, R10 ;  /* 0x000000ffff087224 */ /* 0x000fe400078e000a */
[----:B------:R-:W-:-:S06]  /*0530*/  IMAD.HI.U32 R3, R3, R11, R2 ;  /* 0x0000000b03037227 */ /* 0x000fcc00078e0002 */
[----:B------:R-:W-:-:S04]  /*0540*/  IMAD.HI.U32 R3, R3, R8, RZ ;  /* 0x0000000803037227 */ /* 0x000fc800078e00ff */
[----:B------:R-:W-:Y:S01]  /*0550*/  IMAD R0, R3, R0, R8 ;  /* 0x0000000003007224 */ /* 0x000fe200078e0208 */
[----:B------:R-:W-:Y:S04]  /*0560*/  BAR.SYNC.DEFER_BLOCKING 0x0 ;  /* 0x0000000000007b1d */ /* 0x000fe80000010000 */
[----:B------:R-:W-:-:S13]  /*0570*/  ISETP.GT.U32.AND P1, PT, R9, R0, PT ;  /* 0x000000000900720c */ /* 0x000fda0003f24070 */
[-C--:B------:R-:W-:Y:S01]  /*0580*/  @!P1 IADD3 R0, PT, PT, R0, -R9.reuse, RZ ;  /* 0x8000000900009210 */ /* 0x080fe20007ffe0ff */
[----:B------:R-:W-:Y:S01]  /*0590*/  @!P1 VIADD R3, R3, 0x1 ;  /* 0x0000000103039836 */ /* 0x000fe20000000000 */
[----:B------:R-:W-:Y:S02]  /*05a0*/  ISETP.NE.AND P1, PT, R6, RZ, PT ;  /* 0x000000ff0600720c */ /* 0x000fe40003f25270 */
[----:B------:R-:W-:Y:S02]  /*05b0*/  ISETP.GE.U32.AND P0, PT, R0, R9, PT ;  /* 0x000000090000720c */ /* 0x000fe40003f06070 */
[----:B------:R-:W-:-:S04]  /*05c0*/  LOP3.LUT R0, R7, R6, RZ, 0x3c, !PT ;  /* 0x0000000607007212 */ /* 0x000fc800078e3cff */
[----:B------:R-:W-:Y:S02]  /*05d0*/  ISETP.GE.AND P2, PT, R0, RZ, PT ;  /* 0x000000ff0000720c */ /* 0x000fe40003f46270 */
[----:B------:R-:W-:-:S05]  /*05e0*/  IADD3 R0, PT, PT, R4, 0xff, RZ ;  /* 0x000000ff04007810 */ /* 0x000fca0007ffe0ff */
[----:B------:R-:W-:-:S04]  /*05f0*/  @P0 VIADD R3, R3, 0x1 ;  /* 0x0000000103030836 */ /* 0x000fc80000000000 */
[----:B------:R-:W-:Y:S01]  /*0600*/  IMAD.MOV.U32 R2, RZ, RZ, R3 ;  /* 0x000000ffff027224 */ /* 0x000fe200078e0003 */
[----:B------:R-:W-:-:S03]  /*0610*/  SHF.R.S32.HI R3, RZ, 0x1f, R0 ;  /* 0x0000001fff037819 */ /* 0x000fc60000011400 */
[----:B------:R-:W-:Y:S01]  /*0620*/  @!P2 IMAD.MOV R2, RZ, RZ, -R2 ;  /* 0x000000ffff02a224 */ /* 0x000fe200078e0a02 */
[----:B------:R-:W-:Y:S02]  /*0630*/  @!P1 LOP3.LUT R2, RZ, R6, RZ, 0x33, !PT ;  /* 0x00000006ff029212 */ /* 0x000fe400078e33ff */
[----:B------:R-:W-:-:S03]  /*0640*/  LEA.HI R3, R3, R0, RZ, 0x8 ;  /* 0x0000000003037211 */ /* 0x000fc600078f40ff */
[C---:B------:R-:W-:Y:S01]  /*0650*/  IMAD.SHL.U32 R11, R2.reuse, 0x8, RZ ;  /* 0x00000008020b7824 */ /* 0x040fe200078e00ff */
[----:B------:R-:W-:-:S04]  /*0660*/  IADD3 R2, PT, PT, -R2, RZ, RZ ;  /* 0x000000ff02027210 */ /* 0x000fc80007ffe1ff */
[----:B------:R-:W-:Y:S01]  /*0670*/  LEA.HI.SX32 R3, R3, -R11, 0x18 ;  /* 0x8000000b03037211 */ /* 0x000fe200078fc2ff */
[----:B------:R-:W-:Y:S02]  /*0680*/  IMAD R14, R6, R2, R7 ;  /* 0x00000002060e7224 */ /* 0x000fe400078e0207 */
[----:B------:R-:W-:Y:S01]  /*0690*/  IMAD.MOV.U32 R2, RZ, RZ, RZ ;  /* 0x000000ffff027224 */ /* 0x000fe200078e00ff */
[----:B------:R-:W-:Y:S02]  /*06a0*/  VIMNMX R15, PT, PT, R3, 0x8, PT ;  /* 0x00000008030f7848 */ /* 0x000fe40003fe0100 */
[----:B------:R-:W-:Y:S02]  /*06b0*/  IABS R9, R14 ;  /* 0x0000000e00097213 */ /* 0x000fe40000000000 */
[-C--:B------:R-:W-:Y:S02]  /*06c0*/  IABS R12, R15.reuse ;  /* 0x0000000f000c7213 */ /* 0x080fe40000000000 */
[----:B------:R-:W-:-:S02]  /*06d0*/  IABS R6, R15 ;  /* 0x0000000f00067213 */ /* 0x000fc40000000000 */
[----:B------:R-:W1:Y:S08]  /*06e0*/  I2F.RP R0, R12 ;  /* 0x0000000c00007306 */ /* 0x000e700000209400 */
[----:B-1----:R-:W1:Y:S02]  /*06f0*/  MUFU.RCP R0, R0 ;  /* 0x0000000000007308 */ /* 0x002e640000001000 */
[----:B-1----:R-:W-:Y:S01]  /*0700*/  VIADD R3, R0, 0xffffffe ;  /* 0x0ffffffe00037836 */ /* 0x002fe20000000000 */
[----:B------:R-:W-:-:S05]  /*0710*/  IABS R0, R5 ;  /* 0x0000000500007213 */ /* 0x000fca0000000000 */
[----:B------:R-:W1:Y:S08]  /*0720*/  I2F.RP R10, R0 ;  /* 0x00000000000a7306 */ /* 0x000e700000209400 */
[----:B------:R-:W2:Y:S08]  /*0730*/  F2I.FTZ.U32.TRUNC.NTZ R3, R3 ;  /* 0x0000000300037305 */ /* 0x000eb0000021f000 */
[----:B-1----:R-:W-:Y:S01]  /*0740*/  MUFU.RCP R10, R10 ;  /* 0x0000000a000a7308 */ /* 0x002fe20000001000 */
[----:B--2---:R-:W-:-:S04]  /*0750*/  IMAD.MOV R8, RZ, RZ, -R3 ;  /* 0x000000ffff087224 */ /* 0x004fc800078e0a03 */
[----:B------:R-:W-:-:S03]  /*0760*/  IMAD.MOV.U32 R7, RZ, RZ, R8 ;  /* 0x000000ffff077224 */ /* 0x000fc600078e0008 */
[----:B------:R-:W1:Y:S01]  /*0770*/  I2F.RP R8, R13 ;  /* 0x0000000d00087306 */ /* 0x000e620000209400 */
[----:B------:R-:W-:-:S04]  /*0780*/  IMAD R7, R7, R12, RZ ;  /* 0x0000000c07077224 */ /* 0x000fc800078e02ff */
[----:B------:R-:W-:Y:S01]  /*0790*/  IMAD.HI.U32 R2, R3, R7, R2 ;  /* 0x0000000703027227 */ /* 0x000fe200078e0002 */
[----:B------:R-:W-:-:S05]  /*07a0*/  IADD3 R3, PT, PT, RZ, -R6, RZ ;  /* 0x80000006ff037210 */ /* 0x000fca0007ffe0ff */
[----:B------:R-:W-:Y:S01]  /*07b0*/  IMAD.HI.U32 R2, R2, R9, RZ ;  /* 0x0000000902027227 */ /* 0x000fe200078e00ff */
[----:B-1----:R-:W1:Y:S03]  /*07c0*/  MUFU.RCP R8, R8 ;  /* 0x0000000800087308 */ /* 0x002e660000001000 */
[----:B------:R-:W-:-:S05]  /*07d0*/  IMAD R3, R2, R3, R9 ;  /* 0x0000000302037224 */ /* 0x000fca00078e0209 */
[----:B------:R-:W-:Y:S01]  /*07e0*/  ISETP.GT.U32.AND P1, PT, R12, R3, PT ;  /* 0x000000030c00720c */ /* 0x000fe20003f24070 */
[----:B-1----:R-:W-:Y:S01]  /*07f0*/  VIADD R6, R8, 0xffffffe ;  /* 0x0ffffffe08067836 */ /* 0x002fe20000000000 */
[----:B------:R-:W-:-:S11]  /*0800*/  IADD3 R8, PT, PT, R10, 0xffffffe, RZ ;  /* 0x0ffffffe0a087810 */ /* 0x000fd60007ffe0ff */
[----:B------:R-:W-:Y:S02]  /*0810*/  @!P1 IMAD.IADD R3, R3, 0x1, -R12 ;  /* 0x0000000103039824 */ /* 0x000fe400078e0a0c */
[----:B------:R-:W-:Y:S01]  /*0820*/  @!P1 VIADD R2, R2, 0x1 ;  /* 0x0000000102029836 */ /* 0x000fe20000000000 */
[----:B------:R-:W-:Y:S01]  /*0830*/  ISETP.NE.AND P1, PT, R15, RZ, PT ;  /* 0x000000ff0f00720c */ /* 0x000fe20003f25270 */
[----:B------:R1:W2:Y:S01]  /*0840*/  F2I.FTZ.U32.TRUNC.NTZ R7, R6 ;  /* 0x0000000600077305 */ /* 0x0002a2000021f000 */
[----:B------:R-:W-:Y:S02]  /*0850*/  ISETP.GE.U32.AND P0, PT, R3, R12, PT ;  /* 0x0000000c0300720c */ /* 0x000fe40003f06070 */
[----:B------:R-:W-:-:S04]  /*0860*/  LOP3.LUT R3, R14, R15, RZ, 0x3c, !PT ;  /* 0x0000000f0e037212 */ /* 0x000fc800078e3cff */
[----:B------:R-:W-:Y:S01]  /*0870*/  ISETP.GE.AND P2, PT, R3, RZ, PT ;  /* 0x000000ff0300720c */ /* 0x000fe20003f46270 */
[----:B------:R3:W5:Y:S01]  /*0880*/  F2I.FTZ.U32.TRUNC.NTZ R9, R8 ;  /* 0x0000000800097305 */ /* 0x000762000021f000 */
[----:B-1----:R-:W-:-:S05]  /*0890*/  HFMA2 R6, -RZ, RZ, 0, 0 ;  /* 0x00000000ff067431 */ /* 0x002fca00000001ff */
[----:B------:R-:W-:Y:S02]  /*08a0*/  @P0 VIADD R2, R2, 0x1 ;  /* 0x0000000102020836 */ /* 0x000fe40000000000 */
[----:B--2---:R-:W-:Y:S02]  /*08b0*/  IMAD.MOV R10, RZ, RZ, -R7 ;  /* 0x000000ffff0a7224 */ /* 0x004fe400078e0a07 */
[----:B---3--:R-:W-:Y:S01]  /*08c0*/  IMAD.MOV.U32 R8, RZ, RZ, RZ ;  /* 0x000000ffff087224 */ /* 0x008fe200078e00ff */
[----:B------:R-:W-:-:S05]  /*08d0*/  MOV R12, R2 ;  /* 0x00000002000c7202 */ /* 0x000fca0000000f00 */
[----:B------:R-:W-:Y:S01]  /*08e0*/  @!P2 IMAD.MOV R12, RZ, RZ, -R12 ;  /* 0x000000ffff0ca224 */ /* 0x000fe200078e0a0c */
[----:B------:R-:W-:-:S05]  /*08f0*/  @!P1 LOP3.LUT R12, RZ, R15, RZ, 0x33, !PT ;  /* 0x0000000fff0c9212 */ /* 0x000fca00078e33ff */
[----:B------:R-:W-:Y:S02]  /*0900*/  IMAD.MOV R2, RZ, RZ, -R12 ;  /* 0x000000ffff027224 */ /* 0x000fe400078e0a0c */
[----:B------:R-:W-:Y:S02]  /*0910*/  IMAD.SHL.U32 R17, R12, 0x40, RZ ;  /* 0x000000400c117824 */ /* 0x000fe400078e00ff */
[----:B------:R-:W-:Y:S02]  /*0920*/  IMAD R2, R15, R2, R14 ;  /* 0x000000020f027224 */ /* 0x000fe400078e020e */
[----:B-----5:R-:W-:Y:S02]  /*0930*/  IMAD.MOV R15, RZ, RZ, -R9 ;  /* 0x000000ffff0f7224 */ /* 0x020fe400078e0a09 */
[----:B------:R-:W-:Y:S01]  /*0940*/  IMAD.IADD R3, R11, 0x1, R2 ;  /* 0x000000010b037824 */ /* 0x000fe200078e0202 */
[----:B------:R-:W-:Y:S01]  /*0950*/  LOP3.LUT R2, R146, 0x7f, RZ, 0xc0, !PT ;  /* 0x0000007f92027812 */ /* 0x000fe200078ec0ff */
[----:B------:R-:W-:Y:S01]  /*0960*/  IMAD R15, R15, R0, RZ ;  /* 0x000000000f0f7224 */ /* 0x000fe200078e02ff */
[----:B------:R-:W-:-:S03]  /*0970*/  SHF.R.U32.HI R11, RZ, 0x5, R146 ;  /* 0x00000005ff0b7819 */ /* 0x000fc60000011692 */
[----:B------:R-:W-:Y:S01]  /*0980*/  IMAD R20, R3, 0x100, R2 ;  /* 0x0000010003147824 */ /* 0x000fe200078e0202 */
[----:B------:R-:W-:Y:S01]  /*0990*/  R2UR UR12, R11 ;  /* 0x000000000b0c72ca */ /* 0x000fe200000e0000 */
[----:B------:R-:W-:Y:S02]  /*09a0*/  IMAD R3, R10, R13, RZ ;  /* 0x0000000d0a037224 */ /* 0x000fe400078e02ff */
[----:B------:R-:W-:Y:S01]  /*09b0*/  VIADD R18, R20, 0x80 ;  /* 0x0000008014127836 */ /* 0x000fe20000000000 */
[----:B------:R-:W-:Y:S01]  /*09c0*/  IABS R11, R20 ;  /* 0x00000014000b7213 */ /* 0x000fe20000000000 */
[----:B------:R-:W-:Y:S01]  /*09d0*/  IMAD.HI.U32 R6, R7, R3, R6 ;  /* 0x0000000307067227 */ /* 0x000fe200078e0006 */
[----:B------:R-:W-:Y:S01]  /*09e0*/  SHF.R.U32.HI R7, RZ, 0x6, R146 ;  /* 0x00000006ff077819 */ /* 0x000fe20000011692 */
[----:B------:R-:W-:Y:S01]  /*09f0*/  STL [R1+0xc], R20 ;  /* 0x00000c1401007387 */ /* 0x000fe20000100800 */
[----:B------:R-:W-:Y:S01]  /*0a00*/  IABS R14, R18 ;  /* 0x00000012000e7213 */ /* 0x000fe20000000000 */
[----:B------:R-:W-:Y:S01]  /*0a10*/  IMAD.HI.U32 R8, R9, R15, R8 ;  /* 0x0000000f09087227 */ /* 0x000fe200078e0008 */
[----:B------:R-:W-:Y:S01]  /*0a20*/  SGXT.U32 R7, R7, 0x1 ;  /* 0x000000010707781a */ /* 0x000fe20000000000 */
[----:B------:R-:W-:Y:S01]  /*0a30*/  STL [R1+0xd0], R18 ;  /* 0x0000d01201007387 */ /* 0x000fe20000100800 */
[----:B------:R-:W-:Y:S01]  /*0a40*/  SHF.L.U32 R9, R146, 0x8, RZ ;  /* 0x0000000892097819 */ /* 0x000fe200000006ff */
[----:B------:R-:W-:Y:S01]  /*0a50*/  IMAD.HI.U32 R3, R6, R11, RZ ;  /* 0x0000000b06037227 */ /* 0x000fe200078e00ff */
[----:B------:R-:W-:Y:S01]  /*0a60*/  LOP3.LUT R10, R17, R7, RZ, 0xfc, !PT ;  /* 0x00000007110a7212 */ /* 0x000fe200078efcff */
[----:B------:R1:W-:Y:S01]  /*0a70*/  STL [R1+0x4], R17 ;  /* 0x0000041101007387 */ /* 0x0003e20000100800 */
[----:B------:R-:W-:Y:S01]  /*0a80*/  SGXT R7, R16, 0x1 ;  /* 0x000000011007781a */ /* 0x000fe20000000200 */
[----:B------:R-:W-:Y:S01]  /*0a90*/  IMAD.HI.U32 R6, R6, R14, RZ ;  /* 0x0000000e06067227 */ /* 0x000fe200078e00ff */
[----:B------:R-:W-:Y:S01]  /*0aa0*/  IADD3 R12, PT, PT, -R3, RZ, RZ ;  /* 0x000000ff030c7210 */ /* 0x000fe20007ffe1ff */
[----:B------:R-:W-:Y:S01]  /*0ab0*/  USHF.L.U32 UR5, UR12, 0x15, URZ ;  /* 0x000000150c057899 */ /* 0x000fe200080006ff */
[----:B------:R-:W-:Y:S01]  /*0ac0*/  LOP3.LUT R7, R7, 0x90, RZ, 0xc0, !PT ;  /* 0x0000009007077812 */ /* 0x000fe200078ec0ff */
[----:B------:R-:W-:Y:S01]  /*0ad0*/  IMAD.MOV R6, RZ, RZ, -R6 ;  /* 0x000000ffff067224 */ /* 0x000fe200078e0a06 */
[C---:B------:R-:W-:Y:S01]  /*0ae0*/  LOP3.LUT R16, R10.reuse, 0x14, RZ, 0xfc, !PT ;  /* 0x000000140a107812 */ /* 0x040fe200078efcff */
[C---:B------:R-:W-:Y:S01]  /*0af0*/  IMAD R3, R13.reuse, R12, R11 ;  /* 0x0000000c0d037224 */ /* 0x040fe200078e020b */
[----:B------:R-:W-:Y:S01]  /*0b00*/  IABS R11, R10 ;  /* 0x0000000a000b7213 */ /* 0x000fe20000000000 */
[C---:B------:R-:W-:Y:S01]  /*0b10*/  IMAD R6, R13.reuse, R6, R14 ;  /* 0x000000060d067224 */ /* 0x040fe200078e020e */
[----:B------:R-:W-:Y:S01]  /*0b20*/  LOP3.LUT R14, R10, 0x2, RZ, 0xfc, !PT ;  /* 0x000000020a0e7812 */ /* 0x000fe200078efcff */
[----:B-1----:R-:W-:Y:S01]  /*0b30*/  IMAD.SHL.U32 R17, R146, 0x4, RZ ;  /* 0x0000000492117824 */ /* 0x002fe200078e00ff */
[C---:B------:R-:W-:Y:S01]  /*0b40*/  ISETP.GT.U32.AND P0, PT, R13.reuse, R3, PT ;  /* 0x000000030d00720c */ /* 0x040fe20003f04070 */
[----:B------:R-:W-:Y:S01]  /*0b50*/  ULOP3.LUT UR5, UR5, 0x600000, URZ, 0xc0, !UPT ;  /* 0x0060000005057892 */ /* 0x000fe2000f8ec0ff */
[----:B------:R-:W-:-:S02]  /*0b60*/  ISETP.GT.U32.AND P2, PT, R13, R6, PT ;  /* 0x000000060d00720c */ /* 0x000fc40003f44070 */
[----:B------:R-:W-:Y:S01]  /*0b70*/  LOP3.LUT R12, R7, 0x7c, R17, 0x78, !PT ;  /* 0x0000007c070c7812 */ /* 0x000fe200078e7811 */
[----:B------:R-:W-:Y:S01]  /*0b80*/  IMAD.HI.U32 R7, R8, R11, RZ ;  /* 0x0000000b08077227 */ /* 0x000fe200078e00ff */
[----:B------:R-:W-:Y:S02]  /*0b90*/  IABS R15, R14 ;  /* 0x0000000e000f7213 */ /* 0x000fe40000000000 */
[----:B------:R-:W-:Y:S01]  /*0ba0*/  LOP3.LUT R209, R12, 0x2000, R9, 0xf8, !PT ;  /* 0x000020000cd17812 */ /* 0x000fe200078ef809 */
[----:B------:R-:W-:Y:S01]  /*0bb0*/  IMAD.MOV R7, RZ, RZ, -R7 ;  /* 0x000000ffff077224 */ /* 0x000fe200078e0a07 */
[C---:B------:R-:W-:Y:S02]  /*0bc0*/  LOP3.LUT R9, R10.reuse, 0x4, RZ, 0xfc, !PT ;  /* 0x000000040a097812 */ /* 0x040fe400078efcff */
[----:B------:R-:W-:Y:S01]  /*0bd0*/  LOP3.LUT R12, R10, 0x6, RZ, 0xfc, !PT ;  /* 0x000000060a0c7812 */ /* 0x000fe200078efcff */
[--C-:B------:R-:W-:Y:S01]  /*0be0*/  @!P0 IMAD.IADD R3, R3, 0x1, -R13.reuse ;  /* 0x0000000103038824 */ /* 0x100fe200078e0a0d */
[----:B------:R-:W-:Y:S01]  /*0bf0*/  ISETP.GE.AND P1, PT, R9, RZ, PT ;  /* 0x000000ff0900720c */ /* 0x000fe20003f26270 */
[----:B------:R-:W-:Y:S01]  /*0c00*/  @!P2 IMAD.IADD R6, R6, 0x1, -R13 ;  /* 0x000000010606a824 */ /* 0x000fe200078e0a0d */
[----:B------:R-:W-:Y:S01]  /*0c10*/  IABS R17, R9 ;  /* 0x0000000900117213 */ /* 0x000fe20000000000 */
[----:B------:R-:W-:Y:S01]  /*0c20*/  IMAD.HI.U32 R9, R8, R15, RZ ;  /* 0x0000000f08097227 */ /* 0x000fe200078e00ff */
[C---:B------:R-:W-:Y:S01]  /*0c30*/  ISETP.GT.U32.AND P3, PT, R13.reuse, R3, PT ;  /* 0x000000030d00720c */ /* 0x040fe20003f64070 */
[----:B------:R-:W-:Y:S01]  /*0c40*/  STL [R1+0x348], R209 ;  /* 0x000348d101007387 */ /* 0x000fe20000100800 */
[----:B------:R-:W-:Y:S01]  /*0c50*/  ISETP.GT.U32.AND P2, PT, R13, R6, PT ;  /* 0x000000060d00720c */ /* 0x000fe20003f44070 */
[----:B------:R-:W-:Y:S01]  /*0c60*/  IMAD R7, R0, R7, R11 ;  /* 0x0000000700077224 */ /* 0x000fe200078e020b */
[----:B------:R-:W-:Y:S01]  /*0c70*/  ISETP.GE.AND P0, PT, R20, RZ, PT ;  /* 0x000000ff1400720c */ /* 0x000fe20003f06270 */
[----:B------:R-:W-:Y:S01]  /*0c80*/  IMAD.HI.U32 R11, R8, R17, RZ ;  /* 0x00000011080b7227 */ /* 0x000fe200078e00ff */
[----:B------:R-:W-:-:S02]  /*0c90*/  IADD3 R9, PT, PT, -R9, RZ, RZ ;  /* 0x000000ff09097210 */ /* 0x000fc40007ffe1ff */
[----:B------:R-:W-:Y:S01]  /*0ca0*/  IABS R19, R12 ;  /* 0x0000000c00137213 */ /* 0x000fe20000000000 */
[----:B------:R-:W-:Y:S01]  /*0cb0*/  IMAD.MOV R11, RZ, RZ, -R11 ;  /* 0x000000ffff0b7224 */ /* 0x000fe200078e0a0b */
[----:B------:R-:W-:Y:S01]  /*0cc0*/  ISETP.GE.AND P6, PT, R12, RZ, PT ;  /* 0x000000ff0c00720c */ /* 0x000fe20003fc6270 */
[C---:B------:R-:W-:Y:S01]  /*0cd0*/  IMAD R9, R0.reuse, R9, R15 ;  /* 0x0000000900097224 */ /* 0x040fe200078e020f */
[----:B------:R-:W-:Y:S01]  /*0ce0*/  ISETP.GT.U32.AND P4, PT, R0, R7, PT ;  /* 0x000000070000720c */ /* 0x000fe20003f84070 */
[--C-:B------:R-:W-:Y:S01]  /*0cf0*/  @!P3 IMAD.IADD R3, R3, 0x1, -R13.reuse ;  /* 0x000000010303b824 */ /* 0x100fe200078e0a0d */
[----:B------:R-:W-:Y:S01]  /*0d00*/  ISETP.GE.AND P3, PT, R18, RZ, PT ;  /* 0x000000ff1200720c */ /* 0x000fe20003f66270 */
[----:B------:R-:W-:Y:S01]  /*0d10*/  IMAD.HI.U32 R12, R8, R19, RZ ;  /* 0x00000013080c7227 */ /* 0x000fe200078e00ff */
[----:B------:R-:W-:Y:S02]  /*0d20*/  ISETP.GE.AND P5, PT, R14, RZ, PT ;  /* 0x000000ff0e00720c */ /* 0x000fe40003fa6270 */
[----:B------:R-:W-:Y:S01]  /*0d30*/  LOP3.LUT R14, R10, 0xc, RZ, 0xfc, !PT ;  /* 0x0000000c0a0e7812 */ /* 0x000fe200078efcff */
[----:B------:R-:W-:Y:S01]  /*0d40*/  @!P2 IMAD.IADD R6, R6, 0x1, -R13 ;  /* 0x000000010606a824 */ /* 0x000fe200078e0a0d */
[----:B------:R-:W-:Y:S01]  /*0d50*/  ISETP.NE.AND P2, PT, R4, RZ, PT ;  /* 0x000000ff0400720c */ /* 0x000fe20003f45270 */
[----:B------:R-:W-:Y:S01]  /*0d60*/  @!P0 IMAD.MOV R3, RZ, RZ, -R3 ;  /* 0x000000ffff038224 */ /* 0x000fe200078e0a03 */
[C---:B------:R-:W-:Y:S01]  /*0d70*/  ISETP.GT.U32.AND P0, PT, R0.reuse, R9, PT ;  /* 0x000000090000720c */ /* 0x040fe20003f04070 */
[----:B------:R-:W-:Y:S01]  /*0d80*/  IMAD R11, R0, R11, R17 ;  /* 0x0000000b000b7224 */ /* 0x000fe200078e0211 */
[----:B------:R-:W-:Y:S01]  /*0d90*/  LOP3.LUT R4, RZ, R4, RZ, 0x33, !PT ;  /* 0x00000004ff047212 */ /* 0x000fe200078e33ff */
[----:B------:R-:W-:Y:S01]  /*0da0*/  @!P4 IMAD.IADD R7, R7, 0x1, -R0 ;  /* 0x000000010707c824 */ /* 0x000fe200078e0a00 */
[----:B------:R-:W-:Y:S01]  /*0db0*/  IADD3 R12, PT, PT, -R12, RZ, RZ ;  /* 0x000000ff0c0c7210 */ /* 0x000fe20007ffe1ff */
[----:B------:R-:W-:Y:S01]  /*0dc0*/  @!P3 IMAD.MOV R6, RZ, RZ, -R6 ;  /* 0x000000ffff06b224 */ /* 0x000fe200078e0a06 */
[----:B------:R-:W-:-:S02]  /*0dd0*/  SEL R24, R4, R3, !P2 ;  /* 0x0000000304187207 */ /* 0x000fc40005000000 */
[C---:B------:R-:W-:Y:S01]  /*0de0*/  ISETP.GT.U32.AND P3, PT, R0.reuse, R7, PT ;  /* 0x000000070000720c */ /* 0x040fe20003f64070 */
[----:B------:R-:W-:Y:S01]  /*0df0*/  IMAD R13, R0, R12, R19 ;  /* 0x0000000c000d7224 */ /* 0x000fe200078e0213 */
[----:B------:R-:W-:Y:S01]  /*0e00*/  SEL R20, R4, R6, !P2 ;  /* 0x0000000604147207 */ /* 0x000fe20005000000 */
[----:B----4-:R-:W-:Y:S01]  /*0e10*/  IMAD R24, R24, UR7, RZ ;  /* 0x0000000718187c24 */ /* 0x010fe2000f8e02ff */
[----:B------:R-:W-:Y:S02]  /*0e20*/  ISETP.GT.U32.AND P2, PT, R0, R11, PT ;  /* 0x0000000b0000720c */ /* 0x000fe40003f44070 */
[----:B------:R-:W-:Y:S01]  /*0e30*/  @!P0 IADD3 R9, PT, PT, R9, -R0, RZ ;  /* 0x8000000009098210 */ /* 0x000fe20007ffe0ff */
[----:B------:R-:W-:Y:S01]  /*0e40*/  IMAD R20, R20, UR7, RZ ;  /* 0x0000000714147c24 */ /* 0x000fe2000f8e02ff */
[----:B------:R-:W-:Y:S02]  /*0e50*/  ISETP.GT.U32.AND P0, PT, R0, R13, PT ;  /* 0x0000000d0000720c */ /* 0x000fe40003f04070 */
[----:B------:R-:W-:-:S02]  /*0e60*/  LOP3.LUT R6, R10, 0x8, RZ, 0xfc, !PT ;  /* 0x000000080a067812 */ /* 0x000fc400078efcff */
[C---:B------:R-:W-:Y:S01]  /*0e70*/  ISETP.GE.AND P4, PT, R10.reuse, RZ, PT ;  /* 0x000000ff0a00720c */ /* 0x040fe20003f86270 */
[--C-:B------:R-:W-:Y:S01]  /*0e80*/  @!P3 IMAD.IADD R7, R7, 0x1, -R0.reuse ;  /* 0x000000010707b824 */ /* 0x100fe200078e0a00 */
[----:B------:R-:W-:Y:S02]  /*0e90*/  IABS R15, R6 ;  /* 0x00000006000f7213 */ /* 0x000fe40000000000 */
[----:B------:R-:W-:Y:S01]  /*0ea0*/  LOP3.LUT R12, R10, 0xa, RZ, 0xfc, !PT ;  /* 0x0000000a0a0c7812 */ /* 0x000fe200078efcff */
[--C-:B------:R-:W-:Y:S01]  /*0eb0*/  @!P2 IMAD.IADD R11, R11, 0x1, -R0.reuse ;  /* 0x000000010b0ba824 */ /* 0x100fe200078e0a00 */
[----:B------:R-:W-:Y:S01]  /*0ec0*/  IABS R19, R14 ;  /* 0x0000000e00137213 */ /* 0x000fe20000000000 */
[----:B------:R-:W-:Y:S01]  /*0ed0*/  IMAD.HI.U32 R3, R8, R15, RZ ;  /* 0x0000000f08037227 */ /* 0x000fe200078e00ff */
[----:B------:R-:W-:Y:S02]  /*0ee0*/  IABS R17, R12 ;  /* 0x0000000c00117213 */ /* 0x000fe40000000000 */
[----:B------:R-:W-:Y:S01]  /*0ef0*/  ISETP.GT.U32.AND P2, PT, R0, R11, PT ;  /* 0x0000000b0000720c */ /* 0x000fe20003f44070 */
[----:B------:R-:W-:Y:S01]  /*0f00*/  @!P0 IMAD.IADD R13, R13, 0x1, -R0 ;  /* 0x000000010d0d8824 */ /* 0x000fe200078e0a00 */
[----:B------:R-:W-:Y:S01]  /*0f10*/  IADD3 R3, PT, PT, -R3, RZ, RZ ;  /* 0x000000ff03037210 */ /* 0x000fe20007ffe1ff */
[----:B------:R-:W-:Y:S01]  /*0f20*/  IMAD.HI.U32 R4, R8, R17, RZ ;  /* 0x0000001108047227 */ /* 0x000fe200078e00ff */
[----:B------:R-:W-:-:S02]  /*0f30*/  ISETP.GT.U32.AND P3, PT, R0, R9, PT ;  /* 0x000000090000720c */ /* 0x000fc40003f64070 */
[----:B------:R-:W-:Y:S01]  /*0f40*/  ISETP.GT.U32.AND P0, PT, R0, R13, PT ;  /* 0x0000000d0000720c */ /* 0x000fe20003f04070 */
[----:B------:R-:W-:Y:S01]  /*0f50*/  @!P4 IMAD.MOV R7, RZ, RZ, -R7 ;  /* 0x000000ffff07c224 */ /* 0x000fe200078e0a07 */
[----:B------:R-:W-:Y:S01]  /*0f60*/  ISETP.GE.AND P4, PT, R6, RZ, PT ;  /* 0x000000ff0600720c */ /* 0x000fe20003f86270 */
[----:B------:R-:W-:Y:S01]  /*0f70*/  IMAD R3, R0, R3, R15 ;  /* 0x0000000300037224 */ /* 0x000fe200078e020f */
[----:B------:R-:W-:Y:S01]  /*0f80*/  IABS R29, R16 ;  /* 0x00000010001d7213 */ /* 0x000fe20000000000 */
[----:B------:R-:W-:Y:S01]  /*0f90*/  IMAD.MOV R6, RZ, RZ, -R4 ;  /* 0x000000ffff067224 */ /* 0x000fe200078e0a04 */
[----:B------:R-:W-:Y:S01]  /*0fa0*/  LOP3.LUT R18, R10, 0x22, RZ, 0xfc, !PT ;  /* 0x000000220a127812 */ /* 0x000fe200078efcff */
[----:B------:R-:W-:Y:S01]  /*0fb0*/  IMAD.HI.U32 R4, R8, R19, RZ ;  /* 0x0000001308047227 */ /* 0x000fe200078e00ff */
[----:B------:R-:W-:Y:S02]  /*0fc0*/  @!P2 IADD3 R11, PT, PT, R11, -R0, RZ ;  /* 0x800000000b0ba210 */ /* 0x000fe40007ffe0ff */
[C---:B------:R-:W-:Y:S01]  /*0fd0*/  ISETP.GT.U32.AND P2, PT, R0.reuse, R3, PT ;  /* 0x000000030000720c */ /* 0x040fe20003f44070 */
[----:B------:R-:W-:Y:S01]  /*0fe0*/  IMAD.MOV R4, RZ, RZ, -R4 ;  /* 0x000000ffff047224 */ /* 0x000fe200078e0a04 */
[----:B------:R-:W-:Y:S01]  /*0ff0*/  IABS R43, R18 ;  /* 0x00000012002b7213 */ /* 0x000fe20000000000 */
[C---:B------:R-:W-:Y:S01]  /*1000*/  IMAD R17, R0.reuse, R6, R17 ;  /* 0x0000000600117224 */ /* 0x040fe200078e0211 */
[----:B------:R-:W-:Y:S01]  /*1010*/  @!P0 IADD3 R13, PT, PT, R13, -R0, RZ ;  /* 0x800000000d0d8210 */ /* 0x000fe20007ffe0ff */
[----:B------:R-:W-:Y:S01]  /*1020*/  IMAD R19, R0, R4, R19 ;  /* 0x0000000400137224 */ /* 0x000fe200078e0213 */
[----:B------:R-:W-:Y:S01]  /*1030*/  LOP3.LUT R4, R10, 0xe, RZ, 0xfc, !PT ;  /* 0x0000000e0a047812 */ /* 0x000fe200078efcff */
[----:B------:R-:W-:Y:S01]  /*1040*/  @!P1 IMAD.MOV R11, RZ, RZ, -R11 ;  /* 0x000000ffff0b9224 */ /* 0x000fe200078e0a0b */
[C---:B------:R-:W-:Y:S01]  /*1050*/  ISETP.GT.U32.AND P1, PT, R0.reuse, R17, PT ;  /* 0x000000110000720c */ /* 0x040fe20003f24070 */
[----:B------:R-:W-:Y:S01]  /*1060*/  @!P6 IMAD.MOV R13, RZ, RZ, -R13 ;  /* 0x000000ffff0de224 */ /* 0x000fe200078e0a0d */
[----:B------:R-:W-:Y:S01]  /*1070*/  ISETP.GT.U32.AND P6, PT, R0, R19, PT ;  /* 0x000000130000720c */ /* 0x000fe20003fc4070 */
[--C-:B------:R-:W-:Y:S01]  /*1080*/  @!P3 IMAD.IADD R9, R9, 0x1, -R0.reuse ;  /* 0x000000010909b824 */ /* 0x100fe200078e0a00 */
[----:B------:R-:W-:Y:S01]  /*1090*/  IABS R21, R4 ;  /* 0x0000000400157213 */ /* 0x000fe20000000000 */
[----:B------:R-:W-:Y:S01]  /*10a0*/  @!P2 IMAD.IADD R3, R3, 0x1, -R0 ;  /* 0x000000010303a824 */ /* 0x000fe200078e0a00 */
[----:B------:R-:W-:Y:S01]  /*10b0*/  ISETP.GE.AND P0, PT, R4, RZ, PT ;  /* 0x000000ff0400720c */ /* 0x000fe20003f06270 */
[----:B------:R-:W-:Y:S01]  /*10c0*/  @!P5 IMAD.MOV R9, RZ, RZ, -R9 ;  /* 0x000000ffff09d224 */ /* 0x000fe200078e0a09 */
[----:B------:R-:W-:Y:S01]  /*10d0*/  ISETP.GE.AND P5, PT, R14, RZ, PT ;  /* 0x000000ff0e00720c */ /* 0x000fe20003fa6270 */
[----:B------:R-:W-:Y:S01]  /*10e0*/  IMAD.HI.U32 R4, R8, R21, RZ ;  /* 0x0000001508047227 */ /* 0x000fe200078e00ff */
[----:B------:R-:W-:-:S02]  /*10f0*/  ISETP.GT.U32.AND P2, PT, R0, R3, PT ;  /* 0x000000030000720c */ /* 0x000fc40003f44070 */
[----:B------:R-:W-:Y:S01]  /*1100*/  LOP3.LUT R14, R10, 0x12, RZ, 0xfc, !PT ;  /* 0x000000120a0e7812 */ /* 0x000fe200078efcff */
[----:B------:R-:W-:Y:S01]  /*1110*/  @!P1 IMAD.IADD R17, R17, 0x1, -R0 ;  /* 0x0000000111119824 */ /* 0x000fe200078e0a00 */
[----:B------:R-:W-:Y:S02]  /*1120*/  IADD3 R4, PT, PT, -R4, RZ, RZ ;  /* 0x000000ff04047210 */ /* 0x000fe40007ffe1ff */
[----:B------:R-:W-:Y:S02]  /*1130*/  IABS R25, R14 ;  /* 0x0000000e00197213 */ /* 0x000fe40000000000 */
[----:B------:R-:W-:Y:S01]  /*1140*/  @!P6 IADD3 R19, PT, PT, R19, -R0, RZ ;  /* 0x800000001313e210 */ /* 0x000fe20007ffe0ff */
[----:B------:R-:W-:Y:S01]  /*1150*/  IMAD R21, R0, R4, R21 ;  /* 0x0000000400157224 */ /* 0x000fe200078e0215 */
[----:B------:R-:W-:Y:S01]  /*1160*/  ISETP.GE.AND P3, PT, R12, RZ, PT ;  /* 0x000000ff0c00720c */ /* 0x000fe20003f66270 */
[----:B------:R-:W-:Y:S01]  /*1170*/  IMAD.HI.U32 R4, R8, R25, RZ ;  /* 0x0000001908047227 */ /* 0x000fe200078e00ff */
[----:B------:R-:W-:-:S02]  /*1180*/  ISETP.GT.U32.AND P6, PT, R0, R19, PT ;  /* 0x000000130000720c */ /* 0x000fc40003fc4070 */
[----:B------:R-:W-:Y:S01]  /*1190*/  LOP3.LUT R12, R10, 0x10, RZ, 0xfc, !PT ;  /* 0x000000100a0c7812 */ /* 0x000fe200078efcff */
[----:B------:R-:W-:Y:S01]  /*11a0*/  @!P2 IMAD.IADD R3, R3, 0x1, -R0 ;  /* 0x000000010303a824 */ /* 0x000fe200078e0a00 */
[----:B------:R-:W-:Y:S01]  /*11b0*/  ISETP.GT.U32.AND P1, PT, R0, R17, PT ;  /* 0x000000110000720c */ /* 0x000fe20003f24070 */
[----:B------:R-:W-:Y:S01]  /*11c0*/  IMAD.MOV R4, RZ, RZ, -R4 ;  /* 0x000000ffff047224 */ /* 0x000fe200078e0a04 */
[----:B------:R-:W-:Y:S01]  /*11d0*/  IABS R23, R12 ;  /* 0x0000000c00177213 */ /* 0x000fe20000000000 */
[----:B------:R-:W-:Y:S01]  /*11e0*/  IMAD.MOV.U32 R15, RZ, RZ, R3 ;  /* 0x000000ffff0f7224 */ /* 0x000fe200078e0003 */
[----:B------:R-:W-:Y:S01]  /*11f0*/  ISETP.GE.AND P2, PT, R12, RZ, PT ;  /* 0x000000ff0c00720c */ /* 0x000fe20003f46270 */
[----:B------:R-:W-:Y:S01]  /*1200*/  IMAD R3, R0, R4, R25 ;  /* 0x0000000400037224 */ /* 0x000fe200078e0219 */
[----:B------:R-:W-:Y:S01]  /*1210*/  LOP3.LUT R12, R10, 0x16, RZ, 0xfc, !PT ;  /* 0x000000160a0c7812 */ /* 0x000fe200078efcff */
[----:B------:R-:W-:Y:S01]  /*1220*/  IMAD.HI.U32 R6, R8, R23, RZ ;  /* 0x0000001708067227 */ /* 0x000fe200078e00ff */
[----:B------:R-:W-:-:S02]  /*1230*/  @!P4 IADD3 R15, PT, PT, -R15, RZ, RZ ;  /* 0x000000ff0f0fc210 */ /* 0x000fc40007ffe1ff */
[----:B------:R-:W-:Y:S01]  /*1240*/  IABS R31, R12 ;  /* 0x0000000c001f7213 */ /* 0x000fe20000000000 */
[----:B------:R-:W-:Y:S01]  /*1250*/  @!P6 IMAD.IADD R19, R19, 0x1, -R0 ;  /* 0x000000011313e824 */ /* 0x000fe200078e0a00 */
[----:B------:R-:W-:Y:S01]  /*1260*/  ISETP.GT.U32.AND P6, PT, R0, R3, PT ;  /* 0x000000030000720c */ /* 0x000fe20003fc4070 */
[----:B------:R-:W-:Y:S01]  /*1270*/  IMAD.MOV R6, RZ, RZ, -R6 ;  /* 0x000000ffff067224 */ /* 0x000fe200078e0a06 */
[----:B------:R-:W-:Y:S01]  /*1280*/  LOP3.LUT R28, R10, 0x2c, RZ, 0xfc, !PT ;  /* 0x0000002c0a1c7812 */ /* 0x000fe200078efcff */
[----:B------:R-:W-:Y:S01]  /*1290*/  @!P1 IMAD.IADD R17, R17, 0x1, -R0 ;  /* 0x0000000111119824 */ /* 0x000fe200078e0a00 */
[C---:B------:R-:W-:Y:S01]  /*12a0*/  ISETP.GT.U32.AND P1, PT, R0.reuse, R21, PT ;  /* 0x000000150000720c */ /* 0x040fe20003f24070 */
[----:B------:R-:W-:Y:S01]  /*12b0*/  IMAD R23, R0, R6, R23 ;  /* 0x0000000600177224 */ /* 0x000fe200078e0217 */
[----:B------:R-:W-:Y:S01]  /*12c0*/  IABS R51, R28 ;  /* 0x0000001c00337213 */ /* 0x000fe20000000000 */
[----:B------:R-:W-:Y:S01]  /*12d0*/  IMAD.HI.U32 R4, R8, R31, RZ ;  /* 0x0000001f08047227 */ /* 0x000fe200078e00ff */
[----:B------:R-:W-:-:S02]  /*12e0*/  LOP3.LUT R26, R10, 0x2a, RZ, 0xfc, !PT ;  /* 0x0000002a0a1a7812 */ /* 0x000fc400078efcff */
[----:B------:R-:W-:Y:S01]  /*12f0*/  ISETP.GT.U32.AND P4, PT, R0, R23, PT ;  /* 0x000000170000720c */ /* 0x000fe20003f84070 */
[----:B------:R-:W-:Y:S01]  /*1300*/  IMAD.HI.U32 R6, R8, R29, RZ ;  /* 0x0000001d08067227 */ /* 0x000fe200078e00ff */
[----:B------:R-:W-:Y:S02]  /*1310*/  IADD3 R4, PT, PT, -R4, RZ, RZ ;  /* 0x000000ff04047210 */ /* 0x000fe40007ffe1ff */
[----:B------:R-:W-:Y:S01]  /*1320*/  IABS R49, R26 ;  /* 0x0000001a00317213 */ /* 0x000fe20000000000 */
[--C-:B------:R-:W-:Y:S01]  /*1330*/  @!P6 IMAD.IADD R3, R3, 0x1, -R0.reuse ;  /* 0x000000010303e824 */ /* 0x100fe200078e0a00 */
[C---:B------:R-:W-:Y:S01]  /*1340*/  LOP3.LUT R22, R10.reuse, 0x28, RZ, 0xfc, !PT ;  /* 0x000000280a167812 */ /* 0x040fe200078efcff */
[----:B------:R-:W-:Y:S01]  /*1350*/  @!P1 IMAD.IADD R21, R21, 0x1, -R0 ;  /* 0x0000000115159824 */ /* 0x000fe200078e0a00 */
[----:B------:R-:W-:Y:S01]  /*1360*/  LOP3.LUT R30, R10, 0x30, RZ, 0xfc, !PT ;  /* 0x000000300a1e7812 */ /* 0x000fe200078efcff */
[----:B------:R-:W-:Y:S01]  /*1370*/  IMAD.MOV R6, RZ, RZ, -R6 ;  /* 0x000000ffff067224 */ /* 0x000fe200078e0a06 */
[C---:B------:R-:W-:Y:S01]  /*1380*/  ISETP.GT.U32.AND P6, PT, R0.reuse, R3, PT ;  /* 0x000000030000720c */ /* 0x040fe20003fc4070 */
[C---:B------:R-:W-:Y:S01]  /*1390*/  IMAD R31, R0.reuse, R4, R31 ;  /* 0x00000004001f7224 */ /* 0x040fe200078e021f */
[C---:B------:R-:W-:Y:S01]  /*13a0*/  ISETP.GT.U32.AND P1, PT, R0.reuse, R21, PT ;  /* 0x000000150000720c */ /* 0x040fe20003f24070 */
[----:B------:R-:W-:Y:S01]  /*13b0*/  IMAD R29, R0, R6, R29 ;  /* 0x00000006001d7224 */ /* 0x000fe200078e021d */
[----:B------:R-:W-:Y:S01]  /*13c0*/  @!P4 IADD3 R23, PT, PT, R23, -R0, RZ ;  /* 0x800000001717c210 */ /* 0x000fe20007ffe0ff */
[----:B------:R-:W-:Y:S01]  /*13d0*/  @!P3 IMAD.MOV R17, RZ, RZ, -R17 ;  /* 0x000000ffff11b224 */ /* 0x000fe200078e0a11 */
[----:B------:R-:W-:Y:S01]  /*13e0*/  LOP3.LUT R4, R10, 0x1a, RZ, 0xfc, !PT ;  /* 0x0000001a0a047812 */ /* 0x000fe200078efcff */
[----:B------:R-:W-:Y:S01]  /*13f0*/  @!P5 IMAD.MOV R19, RZ, RZ, -R19 ;  /* 0x000000ffff13d224 */ /* 0x000fe200078e0a13 */
[----:B------:R-:W-:-:S02]  /*1400*/  ISETP.GT.U32.AND P4, PT, R0, R23, PT ;  /* 0x000000170000720c */ /* 0x000fc40003f84070 */
[----:B------:R-:W-:Y:S02]  /*1410*/  ISETP.GE.AND P3, PT, R14, RZ, PT ;  /* 0x000000ff0e00720c */ /* 0x000fe40003f66270 */
[----:B------:R-:W-:Y:S01]  /*1420*/  LOP3.LUT R14, R10, 0x18, RZ, 0xfc, !PT ;  /* 0x000000180a0e7812 */ /* 0x000fe200078efcff */
[--C-:B------:R-:W-:Y:S01]  /*1430*/  @!P6 IMAD.IADD R3, R3, 0x1, -R0.reuse ;  /* 0x000000010303e824 */ /* 0x100fe200078e0a00 */
[C---:B------:R-:W-:Y:S01]  /*1440*/  ISETP.GT.U32.AND P6, PT, R0.reuse, R31, PT ;  /* 0x0000001f0000720c */ /* 0x040fe20003fc4070 */
[--C-:B------:R-:W-:Y:S01]  /*1450*/  @!P1 IMAD.IADD R21, R21, 0x1, -R0.reuse ;  /* 0x0000000115159824 */ /* 0x100fe200078e0a00 */
[----:B------:R-:W-:Y:S01]  /*1460*/  ISETP.GT.U32.AND P1, PT, R0, R29, PT ;  /* 0x0000001d0000720c */ /* 0x000fe20003f24070 */
[----:B------:R-:W-:Y:S01]  /*1470*/  IMAD.MOV.U32 R27, RZ, RZ, R3 ;  /* 0x000000ffff1b7224 */ /* 0x000fe200078e0003 */
[----:B------:R-:W-:Y:S01]  /*1480*/  IABS R33, R14 ;  /* 0x0000000e00217213 */ /* 0x000fe20000000000 */
[----:B------:R-:W-:Y:S01]  /*1490*/  @!P0 IMAD.MOV R21, RZ, RZ, -R21 ;  /* 0x000000ffff158224 */ /* 0x000fe200078e0a15 */
[----:B------:R-:W-:Y:S01]  /*14a0*/  ISETP.GE.AND P5, PT, R16, RZ, PT ;  /* 0x000000ff1000720c */ /* 0x000fe20003fa6270 */
[----:B------:R-:W-:Y:S01]  /*14b0*/  @!P4 IMAD.IADD R23, R23, 0x1, -R0 ;  /* 0x000000011717c824 */ /* 0x000fe200078e0a00 */
[----:B------:R-:W-:Y:S01]  /*14c0*/  LOP3.LUT R16, R10, 0x20, RZ, 0xfc, !PT ;  /* 0x000000200a107812 */ /* 0x000fe200078efcff */
[----:B------:R-:W-:Y:S01]  /*14d0*/  IMAD.HI.U32 R6, R8, R33, RZ ;  /* 0x0000002108067227 */ /* 0x000fe200078e00ff */
[----:B------:R-:W-:-:S02]  /*14e0*/  ISETP.GE.AND P0, PT, R12, RZ, PT ;  /* 0x000000ff0c00720c */ /* 0x000fc40003f06270 */
[----:B------:R-:W-:Y:S01]  /*14f0*/  LOP3.LUT R12, R10, 0x1e, RZ, 0xfc, !PT ;  /* 0x0000001e0a0c7812 */ /* 0x000fe200078efcff */
[----:B------:R-:W-:Y:S01]  /*1500*/  IMAD.MOV.U32 R25, RZ, RZ, R23 ;  /* 0x000000ffff197224 */ /* 0x000fe200078e0017 */
[----:B------:R-:W-:Y:S01]  /*1510*/  IABS R23, R4 ;  /* 0x0000000400177213 */ /* 0x000fe20000000000 */
[----:B------:R-:W-:Y:S01]  /*1520*/  @!P6 IMAD.IADD R31, R31, 0x1, -R0 ;  /* 0x000000011f1fe824 */ /* 0x000fe200078e0a00 */
[----:B------:R-:W-:Y:S01]  /*1530*/  @!P1 IADD3 R29, PT, PT, R29, -R0, RZ ;  /* 0x800000001d1d9210 */ /* 0x000fe20007ffe0ff */
[----:B------:R-:W-:Y:S01]  /*1540*/  IMAD.MOV R6, RZ, RZ, -R6 ;  /* 0x000000ffff067224 */ /* 0x000fe200078e0a06 */
[----:B------:R-:W-:Y:S01]  /*1550*/  IABS R41, R16 ;  /* 0x0000001000297213 */ /* 0x000fe20000000000 */
[----:B------:R-:W-:Y:S01]  /*1560*/  IMAD.HI.U32 R3, R8, R23, RZ ;  /* 0x0000001708037227 */ /* 0x000fe200078e00ff */
[C---:B------:R-:W-:Y:S02]  /*1570*/  ISETP.GT.U32.AND P6, PT, R0.reuse, R31, PT ;  /* 0x0000001f0000720c */ /* 0x040fe40003fc4070 */
[C---:B------:R-:W-:Y:S01]  /*1580*/  ISETP.GT.U32.AND P1, PT, R0.reuse, R29, PT ;  /* 0x0000001d0000720c */ /* 0x040fe20003f24070 */
[----:B------:R-:W-:Y:S01]  /*1590*/  IMAD.MOV R3, RZ, RZ, -R3 ;  /* 0x000000ffff037224 */ /* 0x000fe200078e0a03 */
[----:B------:R-:W-:Y:S01]  /*15a0*/  IABS R39, R12 ;  /* 0x0000000c00277213 */ /* 0x000fe20000000000 */
[----:B------:R-:W-:Y:S01]  /*15b0*/  IMAD R33, R0, R6, R33 ;  /* 0x0000000600217224 */ /* 0x000fe200078e0221 */
[----:B------:R-:W-:Y:S01]  /*15c0*/  LOP3.LUT R6, R10, 0x1c, RZ, 0xfc, !PT ;  /* 0x0000001c0a067812 */ /* 0x000fe200078efcff */
[----:B------:R-:W-:Y:S01]  /*15d0*/  IMAD R3, R0, R3, R23 ;  /* 0x0000000300037224 */ /* 0x000fe200078e0217 */
[----:B------:R-:W-:Y:S01]  /*15e0*/  @!P2 IADD3 R25, PT, PT, -R25, RZ, RZ ;  /* 0x000000ff1919a210 */ /* 0x000fe20007ffe1ff */
[----:B------:R-:W-:Y:S01]  /*15f0*/  @!P3 IMAD.MOV R27, RZ, RZ, -R27 ;  /* 0x000000ffff1bb224 */ /* 0x000fe200078e0a1b */
[----:B------:R-:W-:-:S02]  /*1600*/  IABS R35, R6 ;  /* 0x0000000600237213 */ /* 0x000fc40000000000 */
[----:B------:R-:W-:Y:S01]  /*1610*/  ISETP.GE.AND P2, PT, R4, RZ, PT ;  /* 0x000000ff0400720c */ /* 0x000fe20003f46270 */
[--C-:B------:R-:W-:Y:S01]  /*1620*/  @!P6 IMAD.IADD R31, R31, 0x1, -R0.reuse ;  /* 0x000000011f1fe824 */ /* 0x100fe200078e0a00 */
[----:B------:R-:W-:Y:S01]  /*1630*/  ISETP.GT.U32.AND P6, PT, R0, R3, PT ;  /* 0x000000030000720c */ /* 0x000fe20003fc4070 */
[----:B------:R-:W-:Y:S01]  /*1640*/  @!P1 IMAD.IADD R29, R29, 0x1, -R0 ;  /* 0x000000011d1d9824 */ /* 0x000fe200078e0a00 */
[----:B------:R-:W-:Y:S01]  /*1650*/  ISETP.GE.AND P1, PT, R12, RZ, PT ;  /* 0x000000ff0c00720c */ /* 0x000fe20003f26270 */
[----:B------:R-:W-:Y:S01]  /*1660*/  IMAD.HI.U32 R12, R8, R41, RZ ;  /* 0x00000029080c7227 */ /* 0x000fe200078e00ff */
[----:B------:R-:W-:Y:S02]  /*1670*/  ISETP.GE.AND P3, PT, R6, RZ, PT ;  /* 0x000000ff0600720c */ /* 0x000fe40003f66270 */
[----:B------:R-:W-:Y:S01]  /*1680*/  @!P5 IADD3 R29, PT, PT, -R29, RZ, RZ ;  /* 0x000000ff1d1dd210 */ /* 0x000fe20007ffe1ff */
[----:B------:R-:W-:Y:S01]  /*1690*/  IMAD.MOV R12, RZ, RZ, -R12 ;  /* 0x000000ffff0c7224 */ /* 0x000fe200078e0a0c */
[----:B------:R-:W-:Y:S01]  /*16a0*/  ISETP.GT.U32.AND P5, PT, R0, R33, PT ;  /* 0x000000210000720c */ /* 0x000fe20003fa4070 */
[----:B------:R-:W-:Y:S01]  /*16b0*/  IMAD.HI.U32 R4, R8, R35, RZ ;  /* 0x0000002308047227 */ /* 0x000fe200078e00ff */
[----:B------:R-:W-:-:S02]  /*16c0*/  ISETP.GE.AND P4, PT, R14, RZ, PT ;  /* 0x000000ff0e00720c */ /* 0x000fc40003f86270 */
[----:B------:R-:W-:Y:S01]  /*16d0*/  IABS R37, R22 ;  /* 0x0000001600257213 */ /* 0x000fe20000000000 */
[--C-:B------:R-:W-:Y:S01]  /*16e0*/  @!P6 IMAD.IADD R3, R3, 0x1, -R0.reuse ;  /* 0x000000010303e824 */ /* 0x100fe200078e0a00 */
[----:B------:R-:W-:Y:S01]  /*16f0*/  IADD3 R4, PT, PT, -R4, RZ, RZ ;  /* 0x000000ff04047210 */ /* 0x000fe20007ffe1ff */
[C---:B------:R-:W-:Y:S01]  /*1700*/  IMAD R41, R0.reuse, R12, R41 ;  /* 0x0000000c00297224 */ /* 0x040fe200078e0229 */
[----:B------:R-:W-:Y:S01]  /*1710*/  IABS R55, R30 ;  /* 0x0000001e00377213 */ /* 0x000fe20000000000 */
[----:B------:R-:W-:Y:S01]  /*1720*/  @!P0 IMAD.MOV R31, RZ, RZ, -R31 ;  /* 0x000000ffff1f8224 */ /* 0x000fe200078e0a1f */
[C---:B------:R-:W-:Y:S01]  /*1730*/  ISETP.GT.U32.AND P6, PT, R0.reuse, R3, PT ;  /* 0x000000030000720c */ /* 0x040fe20003fc4070 */
[----:B------:R-:W-:Y:S01]  /*1740*/  IMAD R23, R0, R4, R35 ;  /* 0x0000000400177224 */ /* 0x000fe200078e0223 */
[----:B------:R-:W-:Y:S01]  /*1750*/  ISETP.GE.AND P0, PT, R16, RZ, PT ;  /* 0x000000ff1000720c */ /* 0x000fe20003f06270 */
[----:B------:R-:W-:Y:S01]  /*1760*/  @!P5 IMAD.IADD R33, R33, 0x1, -R0 ;  /* 0x000000012121d824 */ /* 0x000fe200078e0a00 */
[----:B------:R-:W-:Y:S01]  /*1770*/  LOP3.LUT R16, R10, 0x26, RZ, 0xfc, !PT ;  /* 0x000000260a107812 */ /* 0x000fe200078efcff */
[----:B------:R-:W-:Y:S01]  /*1780*/  IMAD.HI.U32 R6, R8, R39, RZ ;  /* 0x0000002708067227 */ /* 0x000fe200078e00ff */
[----:B------:R-:W-:-:S02]  /*1790*/  LOP3.LUT R32, R10, 0x32, RZ, 0xfc, !PT ;  /* 0x000000320a207812 */ /* 0x000fc400078efcff */
[----:B------:R-:W-:Y:S01]  /*17a0*/  ISETP.GT.U32.AND P5, PT, R0, R33, PT ;  /* 0x000000210000720c */ /* 0x000fe20003fa4070 */
[----:B------:R-:W-:Y:S01]  /*17b0*/  IMAD.MOV R6, RZ, RZ, -R6 ;  /* 0x000000ffff067224 */ /* 0x000fe200078e0a06 */
[----:B------:R-:W-:Y:S01]  /*17c0*/  IABS R47, R16 ;  /* 0x00000010002f7213 */ /* 0x000fe20000000000 */
[----:B------:R-:W-:Y:S01]  /*17d0*/  IMAD.HI.U32 R14, R8, R43, RZ ;  /* 0x0000002b080e7227 */ /* 0x000fe200078e00ff */
[----:B------:R-:W-:Y:S02]  /*17e0*/  IABS R57, R32 ;  /* 0x0000002000397213 */ /* 0x000fe40000000000 */
[----:B------:R-:W-:Y:S01]  /*17f0*/  @!P6 IADD3 R3, PT, PT, R3, -R0, RZ ;  /* 0x800000000303e210 */ /* 0x000fe20007ffe0ff */
[C---:B------:R-:W-:Y:S01]  /*1800*/  IMAD R39, R0.reuse, R6, R39 ;  /* 0x0000000600277224 */ /* 0x040fe200078e0227 */
[----:B------:R-:W-:Y:S01]  /*1810*/  ISETP.GT.U32.AND P6, PT, R0, R41, PT ;  /* 0x000000290000720c */ /* 0x000fe20003fc4070 */
[----:B------:R-:W-:Y:S01]  /*1820*/  IMAD.HI.U32 R6, R8, R47, RZ ;  /* 0x0000002f08067227 */ /* 0x000fe200078e00ff */
[----:B------:R-:W-:-:S02]  /*1830*/  IADD3 R14, PT, PT, -R14, RZ, RZ ;  /* 0x000000ff0e0e7210 */ /* 0x000fc40007ffe1ff */
[----:B------:R-:W-:Y:S01]  /*1840*/  LOP3.LUT R34, R10, 0x34, RZ, 0xfc, !PT ;  /* 0x000000340a227812 */ /* 0x000fe200078efcff */
[----:B------:R-:W-:Y:S01]  /*1850*/  @!P5 IMAD.IADD R33, R33, 0x1, -R0 ;  /* 0x000000012121d824 */ /* 0x000fe200078e0a00 */
[C---:B------:R-:W-:Y:S01]  /*1860*/  ISETP.GT.U32.AND P5, PT, R0.reuse, R23, PT ;  /* 0x000000170000720c */ /* 0x040fe20003fa4070 */
[----:B------:R-:W-:Y:S01]  /*1870*/  IMAD.MOV R6, RZ, RZ, -R6 ;  /* 0x000000ffff067224 */ /* 0x000fe200078e0a06 */
[----:B------:R-:W-:Y:S01]  /*1880*/  IABS R59, R34 ;  /* 0x00000022003b7213 */ /* 0x000fe20000000000 */
[----:B------:R-:W-:Y:S01]  /*1890*/  @!P4 IMAD.MOV R33, RZ, RZ, -R33 ;  /* 0x000000ffff21c224 */ /* 0x000fe200078e0a21 */
[C---:B------:R-:W-:Y:S01]  /*18a0*/  ISETP.GT.U32.AND P4, PT, R0.reuse, R39, PT ;  /* 0x000000270000720c */ /* 0x040fe20003f84070 */
[----:B------:R-:W-:Y:S01]  /*18b0*/  IMAD R47, R0, R6, R47 ;  /* 0x00000006002f7224 */ /* 0x000fe200078e022f */
[C---:B------:R-:W-:Y:S01]  /*18c0*/  LOP3.LUT R36, R10.reuse, 0x38, RZ, 0xfc, !PT ;  /* 0x000000380a247812 */ /* 0x040fe200078efcff */
[----:B------:R-:W-:Y:S01]  /*18d0*/  @!P6 IMAD.IADD R41, R41, 0x1, -R0 ;  /* 0x000000012929e824 */ /* 0x000fe200078e0a00 */
[----:B------:R-:W-:Y:S01]  /*18e0*/  LOP3.LUT R38, R10, 0x3a, RZ, 0xfc, !PT ;  /* 0x0000003a0a267812 */ /* 0x000fe200078efcff */
[----:B------:R-:W-:Y:S01]  /*18f0*/  IMAD R43, R0, R14, R43 ;  /* 0x0000000e002b7224 */ /* 0x000fe200078e022b */
[----:B------:R-:W-:Y:S01]  /*1900*/  LOP3.LUT R14, R10, 0x24, RZ, 0xfc, !PT ;  /* 0x000000240a0e7812 */ /* 0x000fe200078efcff */
[----:B------:R-:W-:Y:S01]  /*1910*/  IMAD.HI.U32 R6, R8, R51, RZ ;  /* 0x0000003308067227 */ /* 0x000fe200078e00ff */
[----:B------:R-:W-:-:S02]  /*1920*/  ISETP.GT.U32.AND P6, PT, R0, R41, PT ;  /* 0x000000290000720c */ /* 0x000fc40003fc4070 */
[----:B------:R-:W-:Y:S01]  /*1930*/  IABS R45, R14 ;  /* 0x0000000e002d7213 */ /* 0x000fe20000000000 */
[--C-:B------:R-:W-:Y:S01]  /*1940*/  @!P5 IMAD.IADD R23, R23, 0x1, -R0.reuse ;  /* 0x000000011717d824 */ /* 0x100fe200078e0a00 */
[----:B------:R-:W-:Y:S01]  /*1950*/  IABS R63, R36 ;  /* 0x00000024003f7213 */ /* 0x000fe20000000000 */
[----:B------:R-:W-:Y:S01]  /*1960*/  @!P4 IMAD.IADD R39, R39, 0x1, -R0 ;  /* 0x000000012727c824 */ /* 0x000fe200078e0a00 */
[----:B------:R-:W-:Y:S01]  /*1970*/  IABS R65, R38 ;  /* 0x0000002600417213 */ /* 0x000fe20000000000 */
[----:B------:R-:W-:Y:S01]  /*1980*/  IMAD.HI.U32 R4, R8, R45, RZ ;  /* 0x0000002d08047227 */ /* 0x000fe200078e00ff */
[C---:B------:R-:W-:Y:S02]  /*1990*/  ISETP.GT.U32.AND P5, PT, R0.reuse, R23, PT ;  /* 0x000000170000720c */ /* 0x040fe40003fa4070 */
[----:B------:R-:W-:Y:S01]  /*19a0*/  ISETP.GT.U32.AND P4, PT, R0, R39, PT ;  /* 0x000000270000720c */ /* 0x000fe20003f84070 */
[----:B------:R-:W-:Y:S01]  /*19b0*/  IMAD.MOV R6, RZ, RZ, -R6 ;  /* 0x000000ffff067224 */ /* 0x000fe200078e0a06 */
[----:B------:R-:W-:Y:S01]  /*19c0*/  IADD3 R4, PT, PT, -R4, RZ, RZ ;  /* 0x000000ff04047210 */ /* 0x000fe20007ffe1ff */
[----:B------:R-:W-:Y:S01]  /*19d0*/  IMAD.MOV.U32 R35, RZ, RZ, R3 ;  /* 0x000000ffff237224 */ /* 0x000fe200078e0003 */
[----:B------:R-:W-:Y:S01]  /*19e0*/  @!P6 IADD3 R41, PT, PT, R41, -R0, RZ ;  /* 0x800000002929e210 */ /* 0x000fe20007ffe0ff */
[C---:B------:R-:W-:Y:S01]  /*19f0*/  IMAD R51, R0.reuse, R6, R51 ;  /* 0x0000000600337224 */ /* 0x040fe200078e0233 */
[C---:B------:R-:W-:Y:S01]  /*1a00*/  ISETP.GT.U32.AND P6, PT, R0.reuse, R47, PT ;  /* 0x0000002f0000720c */ /* 0x040fe20003fc4070 */
[----:B------:R-:W-:Y:S01]  /*1a10*/  IMAD R45, R0, R4, R45 ;  /* 0x00000004002d7224 */ /* 0x000fe200078e022d */
[----:B------:R-:W-:Y:S01]  /*1a20*/  LOP3.LUT R40, R10, 0x3c, RZ, 0xfc, !PT ;  /* 0x0000003c0a287812 */ /* 0x000fe200078efcff */
[----:B------:R-:W-:-:S03]  /*1a30*/  IMAD.HI.U32 R4, R8, R49, RZ ;  /* 0x0000003108047227 */ /* 0x000fc600078e00ff */
[----:B------:R-:W-:Y:S01]  /*1a40*/  IABS R67, R40 ;  /* 0x0000002800437213 */ /* 0x000fe20000000000 */
[----:B------:R-:W-:Y:S01]  /*1a50*/  @!P5 IMAD.IADD R23, R23, 0x1, -R0 ;  /* 0x000000011717d824 */ /* 0x000fe200078e0a00 */
[C---:B------:R-:W-:Y:S01]  /*1a60*/  ISETP.GT.U32.AND P5, PT, R0.reuse, R43, PT ;  /* 0x0000002b0000720c */ /* 0x040fe20003fa4070 */
[----:B------:R-:W-:Y:S01]  /*1a70*/  IMAD.MOV R4, RZ, RZ, -R4 ;  /* 0x000000ffff047224 */ /* 0x000fe200078e0a04 */
[----:B------:R-:W-:Y:S01]  /*1a80*/  @!P4 IADD3 R39, PT, PT, R39, -R0, RZ ;  /* 0x800000002727c210 */ /* 0x000fe20007ffe0ff */
[----:B------:R-:W-:Y:S01]  /*1a90*/  @!P2 IMAD.MOV R35, RZ, RZ, -R35 ;  /* 0x000000ffff23a224 */ /* 0x000fe200078e0a23 */
[C---:B------:R-:W-:Y:S01]  /*1aa0*/  ISETP.GT.U32.AND P4, PT, R0.reuse, R45, PT ;  /* 0x0000002d0000720c */ /* 0x040fe20003f84070 */
[----:B------:R-:W-:Y:S01]  /*1ab0*/  IMAD R49, R0, R4, R49 ;  /* 0x0000000400317224 */ /* 0x000fe200078e0231 */
[----:B------:R-:W-:Y:S01]  /*1ac0*/  @!P6 IADD3 R47, PT, PT, R47, -R0, RZ ;  /* 0x800000002f2fe210 */ /* 0x000fe20007ffe0ff */
[----:B------:R-:W-:-:S03]  /*1ad0*/  IMAD.HI.U32 R12, R8, R37, RZ ;  /* 0x00000025080c7227 */ /* 0x000fc600078e00ff */
[----:B------:R-:W-:Y:S01]  /*1ae0*/  ISETP.GT.U32.AND P6, PT, R0, R47, PT ;  /* 0x0000002f0000720c */ /* 0x000fe20003fc4070 */
[----:B------:R-:W-:-:S04]  /*1af0*/  IMAD.HI.U32 R6, R8, R55, RZ ;  /* 0x0000003708067227 */ /* 0x000fc800078e00ff */
[--C-:B------:R-:W-:Y:S01]  /*1b00*/  @!P5 IMAD.IADD R43, R43, 0x1, -R0.reuse ;  /* 0x000000012b2bd824 */ /* 0x100fe200078e0a00 */
[----:B------:R-:W-:Y:S01]  /*1b10*/  ISETP.GE.AND P5, PT, R18, RZ, PT ;  /* 0x000000ff1200720c */ /* 0x000fe20003fa6270 */
[----:B------:R-:W-:Y:S01]  /*1b20*/  @!P4 IMAD.IADD R45, R45, 0x1, -R0 ;  /* 0x000000012d2dc824 */ /* 0x000fe200078e0a00 */
[----:B------:R-:W-:Y:S01]  /*1b30*/  LOP3.LUT R18, R10, 0x2e, RZ, 0xfc, !PT ;  /* 0x0000002e0a127812 */ /* 0x000fe200078efcff */
[----:B------:R-:W-:Y:S01]  /*1b40*/  IMAD.MOV R12, RZ, RZ, -R12 ;  /* 0x000000ffff0c7224 */ /* 0x000fe200078e0a0c */
[C---:B------:R-:W-:Y:S01]  /*1b50*/  ISETP.GT.U32.AND P2, PT, R0.reuse, R43, PT ;  /* 0x0000002b0000720c */ /* 0x040fe20003f44070 */
[----:B------:R-:W-:Y:S01]  /*1b60*/  IMAD.MOV R6, RZ, RZ, -R6 ;  /* 0x000000ffff067224 */ /* 0x000fe200078e0a06 */
[----:B------:R-:W-:Y:S01]  /*1b70*/  IABS R53, R18 ;  /* 0x0000001200357213 */ /* 0x000fe20000000000 */
[----:B------:R-:W-:Y:S01]  /*1b80*/  @!P6 IMAD.IADD R47, R47, 0x1, -R0 ;  /* 0x000000012f2fe824 */ /* 0x000fe200078e0a00 */
[C---:B------:R-:W-:Y:S01]  /*1b90*/  ISETP.GT.U32.AND P6, PT, R0.reuse, R51, PT ;  /* 0x000000330000720c */ /* 0x040fe20003fc4070 */
[C---:B------:R-:W-:Y:S01]  /*1ba0*/  IMAD R3, R0.reuse, R12, R37 ;  /* 0x0000000c00037224 */ /* 0x040fe200078e0225 */
[----:B------:R-:W-:Y:S01]  /*1bb0*/  ISETP.GT.U32.AND P4, PT, R0, R45, PT ;  /* 0x0000002d0000720c */ /* 0x000fe20003f84070 */
[----:B------:R-:W-:-:S04]  /*1bc0*/  IMAD.HI.U32 R4, R8, R53, RZ ;  /* 0x0000003508047227 */ /* 0x000fc800078e00ff */
[----:B------:R-:W-:Y:S02]  /*1bd0*/  IMAD.MOV R4, RZ, RZ, -R4 ;  /* 0x000000ffff047224 */ /* 0x000fe400078e0a04 */
[C---:B------:R-:W-:Y:S02]  /*1be0*/  IMAD R55, R0.reuse, R6, R55 ;  /* 0x0000000600377224 */ /* 0x040fe400078e0237 */
[C---:B------:R-:W-:Y:S02]  /*1bf0*/  IMAD R53, R0.reuse, R4, R53 ;  /* 0x0000000400357224 */ /* 0x040fe400078e0235 */
[--C-:B------:R-:W-:Y:S02]  /*1c00*/  @!P6 IMAD.IADD R51, R51, 0x1, -R0.reuse ;  /* 0x000000013333e824 */ /* 0x100fe400078e0a00 */
[--C-:B------:R-:W-:Y:S01]  /*1c10*/  @!P4 IMAD.IADD R45, R45, 0x1, -R0.reuse ;  /* 0x000000012d2dc824 */ /* 0x100fe200078e0a00 */
[C---:B------:R-:W-:Y:S01]  /*1c20*/  ISETP.GT.U32.AND P6, PT, R0.reuse, R53, PT ;  /* 0x000000350000720c */ /* 0x040fe20003fc4070 */
[----:B------:R-:W-:Y:S01]  /*1c30*/  @!P2 IMAD.IADD R43, R43, 0x1, -R0 ;  /* 0x000000012b2ba824 */ /* 0x000fe200078e0a00 */
[----:B------:R-:W-:Y:S01]  /*1c40*/  ISETP.GT.U32.AND P4, PT, R0, R49, PT ;  /* 0x000000310000720c */ /* 0x000fe20003f84070 */
[----:B------:R-:W-:Y:S01]  /*1c50*/  IMAD.HI.U32 R12, R8, R57, RZ ;  /* 0x00000039080c7227 */ /* 0x000fe200078e00ff */
[----:B------:R-:W-:-:S03]  /*1c60*/  ISETP.GT.U32.AND P2, PT, R0, R3, PT ;  /* 0x000000030000720c */ /* 0x000fc60003f44070 */
[----:B------:R-:W-:Y:S02]  /*1c70*/  IMAD.MOV R12, RZ, RZ, -R12 ;  /* 0x000000ffff0c7224 */ /* 0x000fe400078e0a0c */
[----:B------:R-:W-:Y:S02]  /*1c80*/  IMAD.MOV.U32 R37, RZ, RZ, R23 ;  /* 0x000000ffff257224 */ /* 0x000fe400078e0017 */
[C---:B------:R-:W-:Y:S02]  /*1c90*/  IMAD R57, R0.reuse, R12, R57 ;  /* 0x0000000c00397224 */ /* 0x040fe400078e0239 */
[----:B------:R-:W-:Y:S01]  /*1ca0*/  @!P6 IMAD.IADD R53, R53, 0x1, -R0 ;  /* 0x000000013535e824 */ /* 0x000fe200078e0a00 */
[----:B------:R-:W-:Y:S01]  /*1cb0*/  ISETP.GT.U32.AND P6, PT, R0, R55, PT ;  /* 0x000000370000720c */ /* 0x000fe20003fc4070 */
[----:B------:R-:W-:Y:S01]  /*1cc0*/  @!P1 IMAD.MOV R39, RZ, RZ, -R39 ;  /* 0x000000ffff279224 */ /* 0x000fe200078e0a27 */
[-C--:B------:R-:W-:Y:S01]  /*1cd0*/  @!P4 IADD3 R49, PT, PT, R49, -R0.reuse, RZ ;  /* 0x800000003131c210 */ /* 0x080fe20007ffe0ff */
[----:B------:R-:W-:Y:S01]  /*1ce0*/  @!P0 IMAD.MOV R41, RZ, RZ, -R41 ;  /* 0x000000ffff298224 */ /* 0x000fe200078e0a29 */
[----:B------:R-:W-:Y:S01]  /*1cf0*/  @!P2 IADD3 R3, PT, PT, R3, -R0, RZ ;  /* 0x800000000303a210 */ /* 0x000fe20007ffe0ff */
[----:B------:R-:W-:Y:S01]  /*1d00*/  IMAD.HI.U32 R6, R8, R63, RZ ;  /* 0x0000003f08067227 */ /* 0x000fe200078e00ff */
[----:B------:R-:W-:-:S02]  /*1d10*/  ISETP.GE.AND P4, PT, R16, RZ, PT ;  /* 0x000000ff1000720c */ /* 0x000fc40003f86270 */
[----:B------:R-:W-:Y:S01]  /*1d20*/  ISETP.GE.AND P2, PT, R14, RZ, PT ;  /* 0x000000ff0e00720c */ /* 0x000fe20003f46270 */
[----:B------:R-:W-:Y:S01]  /*1d30*/  IMAD.HI.U32 R14, R8, R59, RZ ;  /* 0x0000003b080e7227 */ /* 0x000fe200078e00ff */
[----:B------:R-:W-:Y:S02]  /*1d40*/  LOP3.LUT R16, R10, 0x36, RZ, 0xfc, !PT ;  /* 0x000000360a107812 */ /* 0x000fe400078efcff */
[----:B------:R-:W-:Y:S01]  /*1d50*/  @!P3 IADD3 R37, PT, PT, -R37, RZ, RZ ;  /* 0x000000ff2525b210 */ /* 0x000fe20007ffe1ff */
[----:B------:R-:W-:Y:S01]  /*1d60*/  @!P6 IMAD.IADD R55, R55, 0x1, -R0 ;  /* 0x000000013737e824 */ /* 0x000fe200078e0a00 */
[C---:B------:R-:W-:Y:S01]  /*1d70*/  ISETP.GT.U32.AND P6, PT, R0.reuse, R57, PT ;  /* 0x000000390000720c */ /* 0x040fe20003fc4070 */
[----:B------:R-:W-:Y:S01]  /*1d80*/  IMAD.MOV R14, RZ, RZ, -R14 ;  /* 0x000000ffff0e7224 */ /* 0x000fe200078e0a0e */
[----:B------:R-:W-:Y:S01]  /*1d90*/  IABS R61, R16 ;  /* 0x00000010003d7213 */ /* 0x000fe20000000000 */
[----:B------:R-:W-:Y:S01]  /*1da0*/  IMAD.MOV R6, RZ, RZ, -R6 ;  /* 0x000000ffff067224 */ /* 0x000fe200078e0a06 */
[C---:B------:R-:W-:Y:S01]  /*1db0*/  ISETP.GT.U32.AND P3, PT, R0.reuse, R3, PT ;  /* 0x000000030000720c */ /* 0x040fe20003f64070 */
[----:B------:R-:W-:Y:S01]  /*1dc0*/  IMAD R59, R0, R14, R59 ;  /* 0x0000000e003b7224 */ /* 0x000fe200078e023b */
[----:B------:R-:W-:Y:S01]  /*1dd0*/  LOP3.LUT R14, R10, 0x3e, RZ, 0xfc, !PT ;  /* 0x0000003e0a0e7812 */ /* 0x000fe200078efcff */
[----:B------:R-:W-:Y:S01]  /*1de0*/  IMAD.HI.U32 R4, R8, R61, RZ ;  /* 0x0000003d08047227 */ /* 0x000fe200078e00ff */
[----:B------:R-:W-:-:S02]  /*1df0*/  ISETP.GT.U32.AND P1, PT, R0, R49, PT ;  /* 0x000000310000720c */ /* 0x000fc40003f24070 */
[----:B------:R-:W-:Y:S01]  /*1e00*/  ISETP.GT.U32.AND P0, PT, R0, R51, PT ;  /* 0x000000330000720c */ /* 0x000fe20003f04070 */
[----:B------:R-:W-:Y:S01]  /*1e10*/  IMAD.HI.U32 R10, R8, R65, RZ ;  /* 0x00000041080a7227 */ /* 0x000fe200078e00ff */
[----:B------:R-:W-:Y:S02]  /*1e20*/  IADD3 R4, PT, PT, -R4, RZ, RZ ;  /* 0x000000ff04047210 */ /* 0x000fe40007ffe1ff */
[----:B------:R-:W-:Y:S01]  /*1e30*/  IABS R69, R14 ;  /* 0x0000000e00457213 */ /* 0x000fe20000000000 */
[----:B------:R-:W-:Y:S01]  /*1e40*/  IMAD.MOV R10, RZ, RZ, -R10 ;  /* 0x000000ffff0a7224 */ /* 0x000fe200078e0a0a */
[----:B------:R-:W-:Y:S01]  /*1e50*/  @!P2 IADD3 R45, PT, PT, -R45, RZ, RZ ;  /* 0x000000ff2d2da210 */ /* 0x000fe20007ffe1ff */
[----:B------:R-:W-:Y:S01]  /*1e60*/  @!P6 IMAD.IADD R57, R57, 0x1, -R0 ;  /* 0x000000013939e824 */ /* 0x000fe200078e0a00 */
[C---:B------:R-:W-:Y:S01]  /*1e70*/  ISETP.GT.U32.AND P2, PT, R0.reuse, R55, PT ;  /* 0x000000370000720c */ /* 0x040fe20003f44070 */
[C---:B------:R-:W-:Y:S01]  /*1e80*/  IMAD R61, R0.reuse, R4, R61 ;  /* 0x00000004003d7224 */ /* 0x040fe200078e023d */
[C---:B------:R-:W-:Y:S01]  /*1e90*/  ISETP.GT.U32.AND P6, PT, R0.reuse, R53, PT ;  /* 0x000000350000720c */ /* 0x040fe20003fc4070 */
[C---:B------:R-:W-:Y:S01]  /*1ea0*/  IMAD R63, R0.reuse, R6, R63 ;  /* 0x00000006003f7224 */ /* 0x040fe200078e023f */
[----:B------:R-:W1:Y:S01]  /*1eb0*/  LDS R4, [UR9] ;  /* 0x00000009ff047984 */ /* 0x000e620008000800 */
[C---:B------:R-:W-:Y:S01]  /*1ec0*/  IMAD R65, R0.reuse, R10, R65 ;  /* 0x0000000a00417224 */ /* 0x040fe200078e0241 */
[----:B------:R-:W-:Y:S01]  /*1ed0*/  @!P0 IADD3 R51, PT, PT, R51, -R0, RZ ;  /* 0x8000000033338210 */ /* 0x000fe20007ffe0ff */
[----:B------:R-:W-:Y:S01]  /*1ee0*/  @!P5 IMAD.MOV R43, RZ, RZ, -R43 ;  /* 0x000000ffff2bd224 */ /* 0x000fe200078e0a2b */
[----:B------:R-:W-:Y:S01]  /*1ef0*/  ISETP.GT.U32.AND P5, PT, R0, R57, PT ;  /* 0x000000390000720c */ /* 0x000fe20003fa4070 */
[----:B------:R-:W-:Y:S01]  /*1f00*/  IMAD.HI.U32 R12, R8, R67, RZ ;  /* 0x00000043080c7227 */ /* 0x000fe200078e00ff */
[----:B------:R-:W-:-:S03]  /*1f10*/  ISETP.GT.U32.AND P0, PT, R0, R65, PT ;  /* 0x000000410000720c */ /* 0x000fc60003f04070 */
[----:B------:R-:W-:Y:S01]  /*1f20*/  @!P4 IMAD.MOV R47, RZ, RZ, -R47 ;  /* 0x000000ffff2fc224 */ /* 0x000fe200078e0a2f */
[----:B------:R-:W-:Y:S01]  /*1f30*/  ISETP.GT.U32.AND P4, PT, R0, R59, PT ;  /* 0x0000003b0000720c */ /* 0x000fe20003f84070 */
[----:B------:R-:W-:Y:S01]  /*1f40*/  IMAD.HI.U32 R8, R8, R69, RZ ;  /* 0x0000004508087227 */ /* 0x000fe200078e00ff */
[----:B------:R-:W-:-:S03]  /*1f50*/  IADD3 R12, PT, PT, -R12, RZ, RZ ;  /* 0x000000ff0c0c7210 */ /* 0x000fc60007ffe1ff */
[--C-:B------:R-:W-:Y:S01]  /*1f60*/  @!P3 IMAD.IADD R3, R3, 0x1, -R0.reuse ;  /* 0x000000010303b824 */ /* 0x100fe200078e0a00 */
[C---:B------:R-:W-:Y:S01]  /*1f70*/  ISETP.GT.U32.AND P3, PT, R0.reuse, R61, PT ;  /* 0x0000003d0000720c */ /* 0x040fe20003f64070 */
[----:B------:R-:W-:Y:S01]  /*1f80*/  @!P1 IMAD.IADD R49, R49, 0x1, -R0 ;  /* 0x0000000131319824 */ /* 0x000fe200078e0a00 */
[C---:B------:R-:W-:Y:S01]  /*1f90*/  ISETP.GT.U32.AND P1, PT, R0.reuse, R63, PT ;  /* 0x0000003f0000720c */ /* 0x040fe20003f24070 */
[----:B------:R-:W-:Y:S02]  /*1fa0*/  IMAD.MOV R8, RZ, RZ, -R8 ;  /* 0x000000ffff087224 */ /* 0x000fe400078e0a08 */
[C---:B------:R-:W-:Y:S02]  /*1fb0*/  IMAD R67, R0.reuse, R12, R67 ;  /* 0x0000000c00437224 */ /* 0x040fe400078e0243 */
[----:B------:R-:W-:Y:S01]  /*1fc0*/  IMAD R69, R0, R8, R69 ;  /* 0x0000000800457224 */ /* 0x000fe200078e0245 */
[-C--:B------:R-:W-:Y:S01]  /*1fd0*/  @!P4 IADD3 R59, PT, PT, R59, -R0.reuse, RZ ;  /* 0x800000003b3bc210 */ /* 0x080fe20007ffe0ff */
[--C-:B------:R-:W-:Y:S01]  /*1fe0*/  @!P2 IMAD.IADD R55, R55, 0x1, -R0.reuse ;  /* 0x000000013737a824 */ /* 0x100fe200078e0a00 */
[----:B------:R-:W-:Y:S01]  /*1ff0*/  ISETP.GE.AND P2, PT, R22, RZ, PT ;  /* 0x000000ff1600720c */ /* 0x000fe20003f46270 */
[--C-:B------:R-:W-:Y:S01]  /*2000*/  @!P5 IMAD.IADD R57, R57, 0x1, -R0.reuse ;  /* 0x000000013939d824 */ /* 0x100fe200078e0a00 */
[C---:B------:R-:W-:Y:S01]  /*2010*/  ISETP.GT.U32.AND P5, PT, R0.reuse, R69, PT ;  /* 0x000000450000720c */ /* 0x040fe20003fa4070 */
[--C-:B------:R-:W-:Y:S01]  /*2020*/  @!P6 IMAD.IADD R53, R53, 0x1, -R0.reuse ;  /* 0x000000013535e824 */ /* 0x100fe200078e0a00 */
[----:B------:R-:W-:Y:S01]  /*2030*/  ISETP.GT.U32.AND P6, PT, R0, R67, PT ;  /* 0x000000430000720c */ /* 0x000fe20003fc4070 */
[--C-:B------:R-:W-:Y:S01]  /*2040*/  @!P3 IMAD.IADD R61, R61, 0x1, -R0.reuse ;  /* 0x000000013d3db824 */ /* 0x100fe200078e0a00 */
[----:B------:R-:W-:Y:S01]  /*2050*/  ISETP.GE.AND P4, PT, R26, RZ, PT ;  /* 0x000000ff1a00720c */ /* 0x000fe20003f86270 */
[--C-:B------:R-:W-:Y:S01]  /*2060*/  @!P1 IMAD.IADD R63, R63, 0x1, -R0.reuse ;  /* 0x000000013f3f9824 */ /* 0x100fe200078e0a00 */
[----:B------:R-:W-:Y:S01]  /*2070*/  ISETP.GE.AND P3, PT, R28, RZ, PT ;  /* 0x000000ff1c00720c */ /* 0x000fe20003f66270 */
[--C-:B------:R-:W-:Y:S01]  /*2080*/  @!P0 IMAD.IADD R65, R65, 0x1, -R0.reuse ;  /* 0x0000000141418824 */ /* 0x100fe200078e0a00 */
[----:B------:R-:W-:Y:S01]  /*2090*/  ISETP.GE.AND P1, PT, R18, RZ, PT ;  /* 0x000000ff1200720c */ /* 0x000fe20003f26270 */
[----:B------:R-:W-:Y:S01]  /*20a0*/  IMAD.MOV.U32 R137, RZ, RZ, R3 ;  /* 0x000000ffff897224 */ /* 0x000fe200078e0003 */
[----:B------:R-:W-:Y:S01]  /*20b0*/  ISETP.GE.AND P0, PT, R30, RZ, PT ;  /* 0x000000ff1e00720c */ /* 0x000fe20003f06270 */
[----:B------:R-:W2:Y:S01]  /*20c0*/  LDC.64 R22, c[0x0][0x3a8] ;  /* 0x0000ea00ff167b82 */ /* 0x000ea20000000a00 */
[----:B------:R-:W-:Y:S01]  /*20d0*/  IADD3 R3, PT, PT, R42, -0x2, RZ ;  /* 0xfffffffe2a037810 */ /* 0x000fe20007ffe0ff */
[----:B------:R-:W-:Y:S01]  /*20e0*/  @!P5 IMAD.IADD R69, R69, 0x1, -R0 ;  /* 0x000000014545d824 */ /* 0x000fe200078e0a00 */
[----:B------:R-:W-:Y:S01]  /*20f0*/  ISETP.GT.U32.AND P5, PT, R0, R63, PT ;  /* 0x0000003f0000720c */ /* 0x000fe20003fa4070 */
[----:B------:R-:W-:Y:S01]  /*2100*/  @!P2 IMAD.MOV R137, RZ, RZ, -R137 ;  /* 0x000000ffff89a224 */ /* 0x000fe200078e0a89 */
[----:B------:R-:W-:-:S02]  /*2110*/  @!P6 IADD3 R67, PT, PT, R67, -R0, RZ ;  /* 0x800000004343e210 */ /* 0x000fc40007ffe0ff */
[C---:B------:R-:W-:Y:S01]  /*2120*/  ISETP.GT.U32.AND P2, PT, R0.reuse, R59, PT ;  /* 0x0000003b0000720c */ /* 0x040fe20003f44070 */
[----:B------:R-:W-:Y:S01]  /*2130*/  @!P3 IMAD.MOV R51, RZ, RZ, -R51 ;  /* 0x000000ffff33b224 */ /* 0x000fe200078e0a33 */
[----:B------:R-:W-:Y:S01]  /*2140*/  @!P4 IADD3 R49, PT, PT, -R49, RZ, RZ ;  /* 0x000000ff3131c210 */ /* 0x000fe20007ffe1ff */
[----:B------:R-:W-:Y:S01]  /*2150*/  @!P1 IMAD.MOV R53, RZ, RZ, -R53 ;  /* 0x000000ffff359224 */ /* 0x000fe200078e0a35 */
[----:B------:R-:W-:Y:S01]  /*2160*/  ISETP.GT.U32.AND P4, PT, R0, R61, PT ;  /* 0x0000003d0000720c */ /* 0x000fe20003f84070 */
[----:B------:R-:W-:Y:S01]  /*2170*/  @!P0 IMAD.MOV R55, RZ, RZ, -R55 ;  /* 0x000000ffff378224 */ /* 0x000fe200078e0a37 */
[----:B------:R-:W-:Y:S02]  /*2180*/  ISETP.GE.AND P6, PT, R32, RZ, PT ;  /* 0x000000ff2000720c */ /* 0x000fe40003fc6270 */
[C---:B------:R-:W-:Y:S01]  /*2190*/  ISETP.GT.U32.AND P3, PT, R0.reuse, R65, PT ;  /* 0x000000410000720c */ /* 0x040fe20003f64070 */
[----:B------:R-:W-:Y:S01]  /*21a0*/  @!P5 IMAD.IADD R63, R63, 0x1, -R0 ;  /* 0x000000013f3fd824 */ /* 0x000fe200078e0a00 */
[----:B------:R-:W-:-:S02]  /*21b0*/  ISETP.GT.U32.AND P1, PT, R0, R67, PT ;  /* 0x000000430000720c */ /* 0x000fc40003f24070 */
[----:B------:R-:W-:Y:S01]  /*21c0*/  ISETP.GT.U32.AND P0, PT, R0, R69, PT ;  /* 0x000000450000720c */ /* 0x000fe20003f04070 */
[--C-:B------:R-:W-:Y:S01]  /*21d0*/  @!P2 IMAD.IADD R59, R59, 0x1, -R0.reuse ;  /* 0x000000013b3ba824 */ /* 0x100fe200078e0a00 */
[----:B------:R-:W-:Y:S01]  /*21e0*/  ISETP.GE.AND P2, PT, R16, RZ, PT ;  /* 0x000000ff1000720c */ /* 0x000fe20003f46270 */
[----:B------:R-:W-:Y:S01]  /*21f0*/  BAR.SYNC.DEFER_BLOCKING 0x0 ;  /* 0x0000000000007b1d */ /* 0x000fe20000010000 */
[----:B------:R-:W-:Y:S01]  /*2200*/  ISETP.GE.AND P5, PT, R38, RZ, PT ;  /* 0x000000ff2600720c */ /* 0x000fe20003fa6270 */
[--C-:B------:R-:W-:Y:S01]  /*2210*/  @!P4 IMAD.IADD R61, R61, 0x1, -R0.reuse ;  /* 0x000000013d3dc824 */ /* 0x100fe200078e0a00 */
[----:B------:R-:W-:Y:S02]  /*2220*/  ISETP.GE.AND P4, PT, R36, RZ, PT ;  /* 0x000000ff2400720c */ /* 0x000fe40003f86270 */
[----:B------:R-:W-:Y:S02]  /*2230*/  @!P6 IADD3 R57, PT, PT, -R57, RZ, RZ ;  /* 0x000000ff3939e210 */ /* 0x000fe40007ffe1ff */
[----:B------:R-:W-:Y:S01]  /*2240*/  ISETP.GE.AND P6, PT, R34, RZ, PT ;  /* 0x000000ff2200720c */ /* 0x000fe20003fc6270 */
[--C-:B------:R-:W-:Y:S01]  /*2250*/  @!P1 IMAD.IADD R67, R67, 0x1, -R0.reuse ;  /* 0x0000000143439824 */ /* 0x100fe200078e0a00 */
[----:B------:R-:W-:Y:S01]  /*2260*/  @!P3 IADD3 R65, PT, PT, R65, -R0, RZ ;  /* 0x800000004141b210 */ /* 0x000fe20007ffe0ff */
[----:B------:R-:W-:Y:S01]  /*2270*/  @!P0 IMAD.IADD R69, R69, 0x1, -R0 ;  /* 0x0000000145458824 */ /* 0x000fe200078e0a00 */
[----:B------:R-:W-:Y:S01]  /*2280*/  ISETP.GE.AND P3, PT, R40, RZ, PT ;  /* 0x000000ff2800720c */ /* 0x000fe20003f66270 */
[----:B------:R-:W-:Y:S01]  /*2290*/  VIADD R0, R42, 0xffffffff ;  /* 0xffffffff2a007836 */ /* 0x000fe20000000000 */
[----:B------:R-:W-:Y:S01]  /*22a0*/  ISETP.GE.AND P1, PT, R14, RZ, PT ;  /* 0x000000ff0e00720c */ /* 0x000fe20003f26270 */
[----:B------:R-:W-:Y:S01]  /*22b0*/  @!P2 IMAD.MOV R61, RZ, RZ, -R61 ;  /* 0x000000ffff3da224 */ /* 0x000fe200078e0a3d */
[----:B------:R-:W-:Y:S01]  /*22c0*/  ISETP.GE.U32.AND P2, PT, R3, 0x7fffffbf, PT ;  /* 0x7fffffbf0300780c */ /* 0x000fe20003f46070 */
[----:B------:R-:W-:Y:S01]  /*22d0*/  @!P4 IMAD.MOV R63, RZ, RZ, -R63 ;  /* 0x000000ffff3fc224 */ /* 0x000fe200078e0a3f */
[----:B------:R-:W-:Y:S01]  /*22e0*/  ISETP.GE.U32.AND P0, PT, R0, 0x7fffffc0, PT ;  /* 0x7fffffc00000780c */ /* 0x000fe20003f06070 */
[C---:B------:R-:W-:Y:S01]  /*22f0*/  VIADD R0, R42.reuse, 0xfffffffd ;  /* 0xfffffffd2a007836 */ /* 0x040fe20000000000 */
[----:B------:R-:W-:Y:S01]  /*2300*/  IADD3 R3, PT, PT, R42, -0x4, RZ ;  /* 0xfffffffc2a037810 */ /* 0x000fe20007ffe0ff */
[----:B------:R-:W-:Y:S01]  /*2310*/  @!P6 IMAD.MOV R59, RZ, RZ, -R59 ;  /* 0x000000ffff3be224 */ /* 0x000fe200078e0a3b */
[----:B------:R-:W-:Y:S01]  /*2320*/  ISETP.NE.AND P6, PT, R5, RZ, PT ;  /* 0x000000ff0500720c */ /* 0x000fe20003fc5270 */
[----:B------:R-:W-:Y:S01]  /*2330*/  @!P5 IMAD.MOV R65, RZ, RZ, -R65 ;  /* 0x000000ffff41d224 */ /* 0x000fe200078e0a41 */
[----:B------:R-:W-:Y:S01]  /*2340*/  ISETP.GE.U32.AND P4, PT, R0, 0x7fffffbe, PT ;  /* 0x7fffffbe0000780c */ /* 0x000fe20003f86070 */
[----:B------:R-:W-:Y:S01]  /*2350*/  @!P3 IMAD.MOV R67, RZ, RZ, -R67 ;  /* 0x000000ffff43b224 */ /* 0x000fe200078e0a43 */
[----:B------:R-:W-:-:S02]  /*2360*/  LOP3.LUT R0, RZ, R5, RZ, 0x33, !PT ;  /* 0x00000005ff007212 */ /* 0x000fc400078e33ff */
[----:B------:R-:W-:Y:S02]  /*2370*/  @!P1 IADD3 R69, PT, PT, -R69, RZ, RZ ;  /* 0x000000ff45459210 */ /* 0x000fe40007ffe1ff */
[----:B------:R-:W-:Y:S02]  /*2380*/  ISETP.GE.U32.AND P5, PT, R3, 0x7fffffbd, PT ;  /* 0x7fffffbd0300780c */ /* 0x000fe40003fa6070 */
[C---:B------:R-:W-:Y:S02]  /*2390*/  SEL R3, R0.reuse, R7, !P6 ;  /* 0x0000000700037207 */ /* 0x040fe40007000000 */
[C---:B------:R-:W-:Y:S02]  /*23a0*/  SEL R5, R0.reuse, R9, !P6 ;  /* 0x0000000900057207 */ /* 0x040fe40007000000 */
[----:B------:R-:W-:Y:S02]  /*23b0*/  SEL R6, R0, R11, !P6 ;  /* 0x0000000b00067207 */ /* 0x000fe40007000000 */
[----:B-1----:R-:W-:-:S02]  /*23c0*/  R2UR UR10, R4 ;  /* 0x00000000040a72ca */ /* 0x002fc400000e0000 */
[C---:B------:R-:W-:Y:S02]  /*23d0*/  SEL R7, R0.reuse, R13, !P6 ;  /* 0x0000000d00077207 */ /* 0x040fe40007000000 */
[C---:B------:R-:W-:Y:S02]  /*23e0*/  SEL R8, R0.reuse, R15, !P6 ;  /* 0x0000000f00087207 */ /* 0x040fe40007000000 */
[C---:B------:R-:W-:Y:S02]  /*23f0*/  SEL R9, R0.reuse, R17, !P6 ;  /* 0x0000001100097207 */ /* 0x040fe40007000000 */
[C---:B------:R-:W-:Y:S02]  /*2400*/  SEL R10, R0.reuse, R19, !P6 ;  /* 0x00000013000a7207 */ /* 0x040fe40007000000 */
[----:B------:R-:W-:Y:S02]  /*2410*/  SEL R11, R0, R21, !P6 ;  /* 0x00000015000b7207 */ /* 0x000fe40007000000 */
[----:B------:R-:W-:-:S02]  /*2420*/  ISETP.NE.U32.AND P3, PT, R2, RZ, PT ;  /* 0x000000ff0200720c */ /* 0x000fc40003f65070 */
[C---:B------:R-:W-:Y:S02]  /*2430*/  SEL R12, R0.reuse, R25, !P6 ;  /* 0x00000019000c7207 */ /* 0x040fe40007000000 */
[C---:B------:R-:W-:Y:S02]  /*2440*/  SEL R13, R0.reuse, R27, !P6 ;  /* 0x0000001b000d7207 */ /* 0x040fe40007000000 */
[C---:B------:R-:W-:Y:S02]  /*2450*/  SEL R14, R0.reuse, R29, !P6 ;  /* 0x0000001d000e7207 */ /* 0x040fe40007000000 */
[C---:B------:R-:W-:Y:S02]  /*2460*/  SEL R15, R0.reuse, R31, !P6 ;  /* 0x0000001f000f7207 */ /* 0x040fe40007000000 */
[C---:B------:R-:W-:Y:S02]  /*2470*/  SEL R16, R0.reuse, R33, !P6 ;  /* 0x0000002100107207 */ /* 0x040fe40007000000 */
[----:B------:R-:W-:-:S02]  /*2480*/  SEL R17, R0, R35, !P6 ;  /* 0x0000002300117207 */ /* 0x000fc40007000000 */
        /* <DEDUP_REMOVED lines=13> */
[----:B------:R-:W-:Y:S02]  /*2560*/  SEL R4, R0, R61, !P6 ;  /* 0x0000003d00047207 */ /* 0x000fe40007000000 */
[----:B------:R-:W-:Y:S02]  /*2570*/  LEA R26, P1, R24, UR16, 0x2 ;  /* 0x00000010181a7c11 */ /* 0x000fe4000f8210ff */
[C---:B------:R-:W-:Y:S02]  /*2580*/  SEL R138, R0.reuse, R63, !P6 ;  /* 0x0000003f008a7207 */ /* 0x040fe40007000000 */
[C---:B------:R-:W-:Y:S02]  /*2590*/  SEL R139, R0.reuse, R65, !P6 ;  /* 0x00000041008b7207 */ /* 0x040fe40007000000 */
[----:B------:R-:W-:-:S02]  /*25a0*/  SEL R142, R0, R67, !P6 ;  /* 0x00000043008e7207 */ /* 0x000fc40007000000 */
[----:B------:R-:W-:Y:S01]  /*25b0*/  SEL R208, R0, R69, !P6 ;  /* 0x0000004500d07207 */ /* 0x000fe20007000000 */
[----:B--2---:R-:W-:Y:S06]  /*25c0*/  BRA.U UP0, `(.L_x_5) ;  /* 0x0000000100187547 */ /* 0x004fec000b800000 */
[----:B------:R-:W-:Y:S01]  /*25d0*/  ELECT P6, URZ, PT ;  /* 0x0000000000ff782f */ /* 0x000fe200038c0000 */
[----:B------:R-:W-:Y:S01]  /*25e0*/  IMAD.MOV.U32 R0, RZ, RZ, 0x1 ;  /* 0x00000001ff007424 */ /* 0x000fe200078e00ff */
[----:B------:R-:W-:Y:S01]  /*25f0*/  UMOV UR7, 0x40 ;  /* 0x0000004000077882 */ /* 0x000fe20000000000 */
[----:B------:R-:W-:Y:S01]  /*2600*/  UVIRTCOUNT.DEALLOC.SMPOOL 0x80 ;  /* 0x000000800000784c */ /* 0x000fe20000000000 */
[----:B------:R-:W-:-:S09]  /*2610*/  ULEA UR7, UR6, UR7, 0x18 ;  /* 0x0000000706077291 */ /* 0x000fd2000f8ec0ff */
[----:B------:R1:W-:Y:S03]  /*2620*/  @P6 STS.U8 [UR7], R0 ;  /* 0x00000000ff006988 */ /* 0x0003e60008000007 */
.L_x_5:
[----:B------:R-:W-:Y:S01]  /*2630*/  UIADD3 UR11, UPT, UPT, UR10, UR5, URZ ;  /* 0x000000050a0b7290 */ /* 0x000fe2000fffe0ff */
[----:B------:R-:W-:Y:S01]  /*2640*/  LEA.HI.X.SX32 R27, R24, UR17, 0x2, P1 ;  /* 0x00000011181b7c11 */ /* 0x000fe200088f16ff */
[----:B------:R-:W-:Y:S01]  /*2650*/  VOTEU.ALL UP1, P3 ;  /* 0x0000000000ff7886 */ /* 0x000fe20001820000 */
[----:B-1----:R-:W-:Y:S01]  /*2660*/  VIADD R0, R42, 0xfffffffb ;  /* 0xfffffffb2a007836 */ /* 0x002fe20000000000 */
[----:B------:R-:W-:Y:S01]  /*2670*/  LEA R24, P1, R20, UR16, 0x2 ;  /* 0x0000001014187c11 */ /* 0x000fe2000f8210ff */
[----:B------:R-:W-:Y:S01]  /*2680*/  VOTEU.ALL UP2, P3 ;  /* 0x0000000000ff7886 */ /* 0x000fe20001840000 */
[----:B------:R-:W-:Y:S01]  /*2690*/  LEA R252, R2, UR9, 0x2 ;  /* 0x0000000902fc7c11 */ /* 0x000fe2000f8e10ff */
[----:B------:R-:W-:Y:S01]  /*26a0*/  IMAD.WIDE R32, R22, 0x4, R26 ;  /* 0x0000000416207825 */ /* 0x000fe200078e021a */
[----:B------:R-:W-:-:S04]  /*26b0*/  @!UP1 UIADD3 UR14, UPT, UPT, -UR8, 0x100000, URZ ;  /* 0x00100000080e9890 */ /* 0x000fc8000fffe1ff */
[----:B------:R-:W-:Y:S02]  /*26c0*/  @!UP1 USHF.L.U32 UR15, UR14, 0xb, URZ ;  /* 0x0000000b0e0f9899 */ /* 0x000fe400080006ff */
[----:B------:R-:W-:Y:S01]  /*26d0*/  @!UP1 USHF.L.U32 UR14, UR14, 0x1, URZ ;  /* 0x000000010e0e9899 */ /* 0x000fe200080006ff */
[----:B------:R-:W-:Y:S01]  /*26e0*/  STTM.x128 tmem[UR11], RZ ;  /* 0x000000ff000079ed */ /* 0x000fe200083c000b */
[----:B------:R-:W1:Y:S01]  /*26f0*/  FENCE.VIEW.ASYNC.T ;  /* 0x00000000000073c6 */ /* 0x000e620000000200 */
[----:B------:R-:W-:-:S04]  /*2700*/  @!UP1 UIADD3 UR6, UPT, UPT, -UR8, 0x100000, URZ ;  /* 0x0010000008069890 */ /* 0x000fc8000fffe1ff */
[----:B------:R-:W-:Y:S02]  /*2710*/  @!UP1 USHF.L.U32 UR7, UR6, 0xb, URZ ;  /* 0x0000000b06079899 */ /* 0x000fe400080006ff */
[----:B------:R-:W-:Y:S01]  /*2720*/  @!UP1 USHF.L.U32 UR6, UR6, 0x1, URZ ;  /* 0x0000000106069899 */ /* 0x000fe200080006ff */
[----:B-1----:R-:W-:Y:S01]  /*2730*/  BAR.SYNC.DEFER_BLOCKING 0x0 ;  /* 0x0000000000007b1d */ /* 0x002fe20000010000 */
[----:B------:R-:W-:Y:S01]  /*2740*/  LEA.HI.X.SX32 R25, R20, UR17, 0x2, P1 ;  /* 0x0000001114197c11 */ /* 0x000fe200088f16ff */
[----:B------:R-:W-:Y:S01]  /*2750*/  IMAD.SHL.U32 R29, R22, 0x2, RZ ;  /* 0x00000002161d7824 */ /* 0x000fe200078e00ff */
[----:B------:R-:W-:Y:S01]  /*2760*/  ISETP.GE.U32.AND P6, PT, R0, 0x7fffffbc, PT ;  /* 0x7fffffbc0000780c */ /* 0x000fe20003fc6070 */
[C---:B------:R-:W-:Y:S01]  /*2770*/  VIADD R0, R42.reuse, 0xfffffffa ;  /* 0xfffffffa2a007836 */ /* 0x040fe20000000000 */
[----:B------:R-:W-:Y:S01]  /*2780*/  IADD3 R20, PT, PT, R42, -0x7, RZ ;  /* 0xfffffff92a147810 */ /* 0x000fe20007ffe0ff */
[----:B------:R-:W-:Y:S01]  /*2790*/  VOTEU.ALL UP1, P3 ;  /* 0x0000000000ff7886 */ /* 0x000fe20001820000 */
[----:B------:R-:W-:Y:S01]  /*27a0*/  IMAD.WIDE R30, R22, 0x4, R24 ;  /* 0x00000004161e7825 */ /* 0x000fe200078e0218 */
[----:B------:R-:W1:Y:S01]  /*27b0*/  LDCU UR5, c[0x0][0x3b0] ;  /* 0x00007600ff0577ac */ /* 0x000e620008000800 */
[----:B------:R-:W-:-:S02]  /*27c0*/  ISETP.GE.U32.AND P1, PT, R20, 0x7fffffba, PT ;  /* 0x7fffffba1400780c */ /* 0x000fc40003f26070 */
[C---:B------:R-:W-:Y:S01]  /*27d0*/  IMAD.WIDE R36, R29.reuse, 0x4, R26 ;  /* 0x000000041d247825 */ /* 0x040fe200078e021a */
[----:B------:R2:W-:Y:S03]  /*27e0*/  STL.64 [R1+0xe0], R30 ;  /* 0x0000e01e01007387 */ /* 0x0005e60000100a00 */
[----:B------:R-:W-:-:S04]  /*27f0*/  IMAD.WIDE R206, R29, 0x4, R24 ;  /* 0x000000041dce7825 */ /* 0x000fc800078e0218 */
[C---:B------:R-:W-:Y:S02]  /*2800*/  IMAD.SHL.U32 R29, R22.reuse, 0x4, RZ ;  /* 0x00000004161d7824 */ /* 0x040fe400078e00ff */
[C---:B------:R-:W-:Y:S02]  /*2810*/  IMAD R251, R22.reuse, 0xe, RZ ;  /* 0x0000000e16fb7824 */ /* 0x040fe400078e02ff */
[----:B------:R-:W-:Y:S01]  /*2820*/  IMAD.WIDE R38, R29, 0x4, R26 ;  /* 0x000000041d267825 */ /* 0x000fe200078e021a */
[----:B------:R-:W3:Y:S02]  /*2830*/  FENCE.VIEW.ASYNC.S ;  /* 0x00000000000073c6 */ /* 0x000ee40000000000 */
[----:B---3--:R3:W4:Y:S02]  /*2840*/  @!UP1 SYNCS.EXCH.64 URZ, [UR4], UR14 ;  /* 0x0000000e04ff95b2 */ /* 0x0087240008000100 */
[----:B----4-:R-:W-:Y:S01]  /*2850*/  BAR.SYNC.DEFER_BLOCKING 0x0 ;  /* 0x0000000000007b1d */ /* 0x010fe20000010000 */
[----:B------:R-:W-:-:S02]  /*2860*/  IMAD R247, R22, 0xf, RZ ;  /* 0x0000000f16f77824 */ /* 0x000fc400078e02ff */
[----:B------:R-:W-:Y:S02]  /*2870*/  IMAD.SHL.U32 R243, R22, 0x10, RZ ;  /* 0x0000001016f37824 */ /* 0x000fe400078e00ff */
[----:B------:R-:W-:-:S04]  /*2880*/  IMAD.WIDE R248, R247, 0x4, R26 ;  /* 0x00000004f7f87825 */ /* 0x000fc800078e021a */
[----:B------:R-:W-:-:S04]  /*2890*/  IMAD.WIDE R246, R247, 0x4, R24 ;  /* 0x00000004f7f67825 */ /* 0x000fc800078e0218 */
[----:B------:R-:W-:-:S04]  /*28a0*/  IMAD.WIDE R244, R243, 0x4, R26 ;  /* 0x00000004f3f47825 */ /* 0x000fc800078e021a */
[----:B------:R-:W-:-:S04]  /*28b0*/  IMAD.WIDE R242, R243, 0x4, R24 ;  /* 0x00000004f3f27825 */ /* 0x000fc800078e0218 */
[C---:B------:R-:W-:Y:S01]  /*28c0*/  IMAD R41, R22.reuse, 0x14, RZ ;  /* 0x0000001416297824 */ /* 0x040fe200078e02ff */
[----:B------:R3:W4:Y:S02]  /*28d0*/  @!UP2 SYNCS.EXCH.64 URZ, [UR9+0x2c008], UR6 ;  /* 0x02c0080609ffa5b2 */ /* 0x0007240008000100 */
[----:B------:R-:W-:Y:S01]  /*28e0*/  @!PT LDS RZ, [RZ] ;  /* 0x00000000fffff984 */ /* 0x000fe20000000800 */
[----:B------:R-:W-:Y:S01]  /*28f0*/  @!PT LDS RZ, [RZ] ;  /* 0x00000000fffff984 */ /* 0x000fe20000000800 */
[----:B------:R-:W-:Y:S01]  /*2900*/  @!PT LDS RZ, [RZ] ;  /* 0x00000000fffff984 */ /* 0x000fe20000000800 */
[----:B----4-:R-:W-:Y:S01]  /*2910*/  LDGSTS.E [R252], desc[UR26][R26.64], !P0 ;  /* 0x000000001afc7fae */ /* 0x010fe2000c1a101a */
[C---:B------:R-:W-:Y:S02]  /*2920*/  IMAD R45, R22.reuse, 0x15, RZ ;  /* 0x00000015162d7824 */ /* 0x040fe400078e02ff */
[----:B------:R-:W-:Y:S01]  /*2930*/  IMAD R49, R22, 0x16, RZ ;  /* 0x0000001616317824 */ /* 0x000fe200078e02ff */
[----:B------:R-:W-:Y:S01]  /*2940*/  LDGSTS.E [R252+0x200], desc[UR26][R24.64], !P0 ;  /* 0x0020000018fc7fae */ /* 0x000fe2000c1a101a */
[----:B------:R-:W-:Y:S01]  /*2950*/  ISETP.GE.U32.AND P0, PT, R0, 0x7fffffbb, PT ;  /* 0x7fffffbb0000780c */ /* 0x000fe20003f06070 */
[----:B------:R-:W-:Y:S02]  /*2960*/  VIADD R0, R42, 0xfffffff8 ;  /* 0xfffffff82a007836 */ /* 0x000fe40000000000 */
[----:B------:R-:W-:Y:S01]  /*2970*/  LDGSTS.E [R252+0x400], desc[UR26][R32.64], !P2 ;  /* 0x0040000020fc7fae */ /* 0x000fe2000d1a101a */
[----:B------:R-:W-:-:S03]  /*2980*/  IMAD.WIDE R46, R49, 0x4, R26 ;  /* 0x00000004312e7825 */ /* 0x000fc600078e021a */
[----:B------:R2:W-:Y:S01]  /*2990*/  LDGSTS.E [R252+0x600], desc[UR26][R30.64], !P2 ;  /* 0x006000001efc7fae */ /* 0x0005e2000d1a101a */
[----:B------:R-:W-:Y:S01]  /*29a0*/  ISETP.GE.U32.AND P2, PT, R0, 0x7fffffb9, PT ;  /* 0x7fffffb90000780c */ /* 0x000fe20003f46070 */
[----:B------:R-:W-:Y:S02]  /*29b0*/  VIADD R0, R42, 0xfffffff7 ;  /* 0xfffffff72a007836 */ /* 0x000fe40000000000 */
[----:B------:R4:W-:Y:S01]  /*29c0*/  LDGSTS.E [R252+0x800], desc[UR26][R36.64], !P4 ;  /* 0x0080000024fc7fae */ /* 0x0009e2000e1a101a */
[----:B------:R-:W-:-:S03]  /*29d0*/  IMAD.WIDE R48, R49, 0x4, R24 ;  /* 0x0000000431307825 */ /* 0x000fc600078e0218 */
[----:B------:R-:W-:Y:S01]  /*29e0*/  LDGSTS.E [R252+0xa00], desc[UR26][R206.64], !P4 ;  /* 0x00a00000cefc7fae */ /* 0x000fe2000e1a101a */
[----:B------:R-:W-:Y:S01]  /*29f0*/  ISETP.GE.U32.AND P4, PT, R0, 0x7fffffb8, PT ;  /* 0x7fffffb80000780c */ /* 0x000fe20003f86070 */
[----:B------:R-:W-:Y:S01]  /*2a00*/  IMAD R53, R22, 0x17, RZ ;  /* 0x0000001716357824 */ /* 0x000fe200078e02ff */
[----:B------:R-:W-:Y:S01]  /*2a10*/  IADD3 R0, PT, PT, R42, -0xa, RZ ;  /* 0xfffffff62a007810 */ /* 0x000fe20007ffe0ff */
[----:B--2---:R-:W-:Y:S02]  /*2a20*/  IMAD R31, R22, 0x3, RZ ;  /* 0x00000003161f7824 */ /* 0x004fe400078e02ff */
[----:B------:R-:W-:-:S04]  /*2a30*/  IMAD.WIDE R50, R53, 0x4, R26 ;  /* 0x0000000435327825 */ /* 0x000fc800078e021a */
[----:B------:R-:W-:-:S04]  /*2a40*/  IMAD.WIDE R34, R31, 0x4, R26 ;  /* 0x000000041f227825 */ /* 0x000fc800078e021a */
[--C-:B------:R-:W-:Y:S01]  /*2a50*/  IMAD.WIDE R32, R31, 0x4, R24.reuse ;  /* 0x000000041f207825 */ /* 0x100fe200078e0218 */
[----:B------:R2:W-:Y:S03]  /*2a60*/  LDGSTS.E [R252+0xc00], desc[UR26][R34.64], !P5 ;  /* 0x00c0000022fc7fae */ /* 0x0005e6000e9a101a */
[----:B----4-:R-:W-:Y:S01]  /*2a70*/  IMAD.WIDE R36, R29, 0x4, R24 ;  /* 0x000000041d247825 */ /* 0x010fe200078e0218 */
[----:B------:R4:W-:Y:S01]  /*2a80*/  LDGSTS.E [R252+0xe00], desc[UR26][R32.64], !P5 ;  /* 0x00e0000020fc7fae */ /* 0x0009e2000e9a101a */
[----:B------:R-:W-:Y:S02]  /*2a90*/  ISETP.GE.U32.AND P5, PT, R0, 0x7fffffb7, PT ;  /* 0x7fffffb70000780c */ /* 0x000fe40003fa6070 */
[----:B------:R-:W-:Y:S01]  /*2aa0*/  IMAD R31, R22, 0x5, RZ ;  /* 0x00000005161f7824 */ /* 0x000fe200078e02ff */
[----:B------:R2:W-:Y:S01]  /*2ab0*/  STL.64 [R1+0xc0], R34 ;  /* 0x0000c02201007387 */ /* 0x0005e20000100a00 */
[----:B------:R-:W-:-:S02]  /*2ac0*/  VIADD R0, R42, 0xfffffff5 ;  /* 0xfffffff52a007836 */ /* 0x000fc40000000000 */
[----:B------:R-:W-:Y:S01]  /*2ad0*/  IMAD R29, R22, 0x6, RZ ;  /* 0x00000006161d7824 */ /* 0x000fe200078e02ff */
[----:B------:R5:W-:Y:S01]  /*2ae0*/  LDGSTS.E [R252+0x1000], desc[UR26][R38.64], !P6 ;  /* 0x0100000026fc7fae */ /* 0x000be2000f1a101a */
[----:B------:R-:W-:-:S03]  /*2af0*/  IMAD.WIDE R52, R53, 0x4, R24 ;  /* 0x0000000435347825 */ /* 0x000fc600078e0218 */
[----:B------:R4:W-:Y:S01]  /*2b00*/  STL.64 [R1+0xb8], R32 ;  /* 0x0000b82001007387 */ /* 0x0009e20000100a00 */
[C---:B------:R-:W-:Y:S02]  /*2b10*/  IMAD R57, R22.reuse, 0x18, RZ ;  /* 0x0000001816397824 */ /* 0x040fe400078e02ff */
[----:B------:R-:W-:Y:S01]  /*2b20*/  IMAD R61, R22, 0x19, RZ ;  /* 0x00000019163d7824 */ /* 0x000fe200078e02ff */
[----:B------:R1:W-:Y:S01]  /*2b30*/  LDGSTS.E [R252+0x1200], desc[UR26][R36.64], !P6 ;  /* 0x0120000024fc7fae */ /* 0x0003e2000f1a101a */
[--C-:B--2---:R-:W-:Y:S01]  /*2b40*/  IMAD.WIDE R34, R31, 0x4, R26.reuse ;  /* 0x000000041f227825 */ /* 0x104fe200078e021a */
[----:B------:R-:W-:Y:S02]  /*2b50*/  ISETP.GE.U32.AND P6, PT, R0, 0x7fffffb6, PT ;  /* 0x7fffffb60000780c */ /* 0x000fe40003fc6070 */
[----:B------:R5:W-:Y:S01]  /*2b60*/  STL.64 [R1+0xb0], R38 ;  /* 0x0000b02601007387 */ /* 0x000be20000100a00 */
[----:B------:R-:W-:Y:S02]  /*2b70*/  VIADD R0, R42, 0xfffffff4 ;  /* 0xfffffff42a007836 */ /* 0x000fe40000000000 */
[----:B------:R-:W-:Y:S01]  /*2b80*/  IMAD.WIDE R54, R57, 0x4, R26 ;  /* 0x0000000439367825 */ /* 0x000fe200078e021a */
[----:B------:R1:W-:Y:S03]  /*2b90*/  STL.64 [R1+0xa8], R36 ;  /* 0x0000a82401007387 */ /* 0x0003e60000100a00 */
[----:B----4-:R-:W-:Y:S01]  /*2ba0*/  IMAD.WIDE R32, R31, 0x4, R24 ;  /* 0x000000041f207825 */ /* 0x010fe200078e0218 */
[----:B------:R2:W-:Y:S03]  /*2bb0*/  LDGSTS.E [R252+0x1400], desc[UR26][R34.64], !P0 ;  /* 0x0140000022fc7fae */ /* 0x0005e6000c1a101a */
[----:B------:R-:W-:Y:S01]  /*2bc0*/  IMAD R31, R22, 0x7, RZ ;  /* 0x00000007161f7824 */ /* 0x000fe200078e02ff */
[----:B------:R4:W-:Y:S01]  /*2bd0*/  LDGSTS.E [R252+0x1600], desc[UR26][R32.64], !P0 ;  /* 0x0160000020fc7fae */ /* 0x0009e2000c1a101a */
[----:B-----5:R-:W-:Y:S01]  /*2be0*/  IMAD.WIDE R38, R29, 0x4, R26 ;  /* 0x000000041d267825 */ /* 0x020fe200078e021a */
[----:B------:R-:W-:-:S02]  /*2bf0*/  ISETP.GE.U32.AND P0, PT, R0, 0x7fffffb5, PT ;  /* 0x7fffffb50000780c */ /* 0x000fc40003f06070 */
[----:B------:R-:W-:Y:S01]  /*2c00*/  IADD3 R0, PT, PT, R42, -0xd, RZ ;  /* 0xfffffff32a007810 */ /* 0x000fe20007ffe0ff */
[--C-:B-1----:R-:W-:Y:S01]  /*2c10*/  IMAD.WIDE R36, R29, 0x4, R24.reuse ;  /* 0x000000041d247825 */ /* 0x102fe200078e0218 */
[----:B------:R2:W-:Y:S03]  /*2c20*/  STL.64 [R1+0xa0], R34 ;  /* 0x0000a02201007387 */ /* 0x0005e60000100a00 */
[----:B------:R-:W-:Y:S01]  /*2c30*/  IMAD.SHL.U32 R29, R22, 0x8, RZ ;  /* 0x00000008161d7824 */ /* 0x000fe200078e00ff */
[----:B------:R1:W-:Y:S01]  /*2c40*/  LDGSTS.E [R252+0x1800], desc[UR26][R38.64], !P1 ;  /* 0x0180000026fc7fae */ /* 0x0003e2000c9a101a */
[----:B------:R-:W-:-:S03]  /*2c50*/  IMAD.WIDE R56, R57, 0x4, R24 ;  /* 0x0000000439387825 */ /* 0x000fc600078e0218 */
[----:B------:R4:W-:Y:S01]  /*2c60*/  STL.64 [R1+0x98], R32 ;  /* 0x0000982001007387 */ /* 0x0009e20000100a00 */
[----:B------:R-:W-:-:S03]  /*2c70*/  IMAD.WIDE R58, R61, 0x4, R26 ;  /* 0x000000043d3a7825 */ /* 0x000fc600078e021a */
[----:B------:R5:W-:Y:S01]  /*2c80*/  LDGSTS.E [R252+0x1a00], desc[UR26][R36.64], !P1 ;  /* 0x01a0000024fc7fae */ /* 0x000be2000c9a101a */
[----:B--2---:R-:W-:Y:S01]  /*2c90*/  IMAD.WIDE R34, R31, 0x4, R26 ;  /* 0x000000041f227825 */ /* 0x004fe200078e021a */
[----:B------:R-:W-:Y:S02]  /*2ca0*/  ISETP.GE.U32.AND P1, PT, R0, 0x7fffffb4, PT ;  /* 0x7fffffb40000780c */ /* 0x000fe40003f26070 */
[----:B------:R1:W-:Y:S01]  /*2cb0*/  STL.64 [R1+0x90], R38 ;  /* 0x0000902601007387 */ /* 0x0003e20000100a00 */
[----:B------:R-:W-:Y:S02]  /*2cc0*/  VIADD R0, R42, 0xfffffff2 ;  /* 0xfffffff22a007836 */ /* 0x000fe40000000000 */
[--C-:B------:R-:W-:Y:S01]  /*2cd0*/  IMAD.WIDE R60, R61, 0x4, R24.reuse ;  /* 0x000000043d3c7825 */ /* 0x100fe200078e0218 */
[----:B------:R2:W-:Y:S03]  /*2ce0*/  LDGSTS.E [R252+0x1c00], desc[UR26][R34.64], !P2 ;  /* 0x01c0000022fc7fae */ /* 0x0005e6000d1a101a */
[----:B----4-:R-:W-:Y:S01]  /*2cf0*/  IMAD.WIDE R32, R31, 0x4, R24 ;  /* 0x000000041f207825 */ /* 0x010fe200078e0218 */
[----:B------:R5:W-:Y:S03]  /*2d00*/  STL.64 [R1+0x88], R36 ;  /* 0x0000882401007387 */ /* 0x000be60000100a00 */
[----:B------:R-:W-:Y:S01]  /*2d10*/  IMAD R31, R22, 0x9, RZ ;  /* 0x00000009161f7824 */ /* 0x000fe200078e02ff */
[----:B------:R4:W-:Y:S01]  /*2d20*/  LDGSTS.E [R252+0x1e00], desc[UR26][R32.64], !P2 ;  /* 0x01e0000020fc7fae */ /* 0x0009e2000d1a101a */
[----:B-1----:R-:W-:Y:S01]  /*2d30*/  IMAD.WIDE R38, R29, 0x4, R26 ;  /* 0x000000041d267825 */ /* 0x002fe200078e021a */
[----:B------:R-:W-:-:S02]  /*2d40*/  ISETP.GE.U32.AND P2, PT, R0, 0x7fffffb3, PT ;  /* 0x7fffffb30000780c */ /* 0x000fc40003f46070 */
[----:B------:R2:W-:Y:S01]  /*2d50*/  STL.64 [R1+0x80], R34 ;  /* 0x0000802201007387 */ /* 0x0005e20000100a00 */
[----:B------:R-:W-:Y:S02]  /*2d60*/  VIADD R0, R42, 0xfffffff1 ;  /* 0xfffffff12a007836 */ /* 0x000fe40000000000 */
[----:B------:R-:W-:Y:S01]  /*2d70*/  IMAD R65, R22, 0x1a, RZ ;  /* 0x0000001a16417824 */ /* 0x000fe200078e02ff */
[----:B------:R4:W-:Y:S01]  /*2d80*/  STL.64 [R1+0x78], R32 ;  /* 0x0000782001007387 */ /* 0x0009e20000100a00 */
[----:B-----5:R-:W-:-:S03]  /*2d90*/  IMAD.WIDE R36, R29, 0x4, R24 ;  /* 0x000000041d247825 */ /* 0x020fc600078e0218 */
[----:B------:R1:W-:Y:S01]  /*2da0*/  LDGSTS.E [R252+0x2000], desc[UR26][R38.64], !P4 ;  /* 0x0200000026fc7fae */ /* 0x0003e2000e1a101a */
[----:B------:R-:W-:Y:S02]  /*2db0*/  IMAD R29, R22, 0xa, RZ ;  /* 0x0000000a161d7824 */ /* 0x000fe400078e02ff */
[--C-:B------:R-:W-:Y:S01]  /*2dc0*/  IMAD.WIDE R62, R65, 0x4, R26.reuse ;  /* 0x00000004413e7825 */ /* 0x100fe200078e021a */
[----:B------:R5:W-:Y:S01]  /*2dd0*/  LDGSTS.E [R252+0x2200], desc[UR26][R36.64], !P4 ;  /* 0x0220000024fc7fae */ /* 0x000be2000e1a101a */
[----:B------:R-:W-:Y:S02]  /*2de0*/  ISETP.GE.U32.AND P4, PT, R0, 0x7fffffb2, PT ;  /* 0x7fffffb20000780c */ /* 0x000fe40003f86070 */
[C---:B--2---:R-:W-:Y:S01]  /*2df0*/  IMAD.WIDE R34, R31.reuse, 0x4, R26 ;  /* 0x000000041f227825 */ /* 0x044fe200078e021a */
[----:B------:R-:W-:Y:S01]  /*2e00*/  IADD3 R0, PT, PT, R42, -0x10, RZ ;  /* 0xfffffff02a007810 */ /* 0x000fe20007ffe0ff */
[----:B------:R1:W-:Y:S02]  /*2e10*/  STL.64 [R1+0x70], R38 ;  /* 0x0000702601007387 */ /* 0x0003e40000100a00 */
[----:B----4-:R-:W-:-:S02]  /*2e20*/  IMAD.WIDE R32, R31, 0x4, R24 ;  /* 0x000000041f207825 */ /* 0x010fc400078e0218 */
[----:B------:R2:W-:Y:S02]  /*2e30*/  LDGSTS.E [R252+0x2400], desc[UR26][R34.64], !P5 ;  /* 0x0240000022fc7fae */ /* 0x0005e4000e9a101a */
[----:B------:R-:W-:Y:S02]  /*2e40*/  IMAD R31, R22, 0xb, RZ ;  /* 0x0000000b161f7824 */ /* 0x000fe400078e02ff */
[----:B------:R5:W-:Y:S01]  /*2e50*/  STL.64 [R1+0x68], R36 ;  /* 0x0000682401007387 */ /* 0x000be20000100a00 */
[----:B------:R-:W-:-:S03]  /*2e60*/  IMAD.WIDE R64, R65, 0x4, R24 ;  /* 0x0000000441407825 */ /* 0x000fc600078e0218 */
[----:B------:R4:W-:Y:S01]  /*2e70*/  LDGSTS.E [R252+0x2600], desc[UR26][R32.64], !P5 ;  /* 0x0260000020fc7fae */ /* 0x0009e2000e9a101a */
[C---:B-1----:R-:W-:Y:S01]  /*2e80*/  IMAD.WIDE R38, R29.reuse, 0x4, R26 ;  /* 0x000000041d267825 */ /* 0x042fe200078e021a */
[----:B------:R-:W-:Y:S02]  /*2e90*/  ISETP.GE.U32.AND P5, PT, R0, 0x7fffffb1, PT ;  /* 0x7fffffb10000780c */ /* 0x000fe40003fa6070 */
        /* <DEDUP_REMOVED lines=8> */
[----:B------:R1:W-:Y:S03]  /*2f20*/  STL.64 [R1+0x50], R38 ;  /* 0x0000502601007387 */ /* 0x0003e60000100a00 */
[C---:B--2---:R-:W-:Y:S01]  /*2f30*/  IMAD.WIDE R34, R31.reuse, 0x4, R26 ;  /* 0x000000041f227825 */ /* 0x044fe200078e021a */
[----:B------:R2:W-:Y:S01]  /*2f40*/  LDGSTS.E [R252+0x2a00], desc[UR26][R36.64], !P6 ;  /* 0x02a0000024fc7fae */ /* 0x0005e2000f1a101a */
[----:B------:R-:W-:Y:S02]  /*2f50*/  ISETP.GE.U32.AND P6, PT, R0, 0x7fffffb0, PT ;  /* 0x7fffffb00000780c */ /* 0x000fe40003fc6070 */
[----:B----4-:R-:W-:Y:S01]  /*2f60*/  IMAD.WIDE R32, R31, 0x4, R24 ;  /* 0x000000041f207825 */ /* 0x010fe200078e0218 */
[----:B------:R2:W-:Y:S03]  /*2f70*/  STL.64 [R1+0x48], R36 ;  /* 0x0000482401007387 */ /* 0x0005e60000100a00 */
[----:B------:R-:W-:Y:S01]  /*2f80*/  IMAD R31, R22, 0xd, RZ ;  /* 0x0000000d161f7824 */ /* 0x000fe200078e02ff */
[----:B------:R4:W-:Y:S01]  /*2f90*/  STL.64 [R1+0x40], R34 ;  /* 0x0000402201007387 */ /* 0x0009e20000100a00 */
[----:B-1----:R-:W-:-:S03]  /*2fa0*/  IMAD.WIDE R38, R29, 0x4, R26 ;  /* 0x000000041d267825 */ /* 0x002fc600078e021a */
[----:B------:R4:W-:Y:S01]  /*2fb0*/  LDGSTS.E [R252+0x2c00], desc[UR26][R34.64], !P0 ;  /* 0x02c0000022fc7fae */ /* 0x0009e2000c1a101a */
[----:B------:R-:W-:Y:S02]  /*2fc0*/  VIADD R0, R42, 0xffffffee ;  /* 0xffffffee2a007836 */ /* 0x000fe40000000000 */
[--C-:B------:R-:W-:Y:S01]  /*2fd0*/  IMAD.WIDE R68, R69, 0x4, R24.reuse ;  /* 0x0000000445447825 */ /* 0x100fe200078e0218 */
[----:B------:R1:W-:Y:S03]  /*2fe0*/  STL.64 [R1+0x38], R32 ;  /* 0x0000382001007387 */ /* 0x0003e60000100a00 */
[----:B--2---:R-:W-:Y:S01]  /*2ff0*/  IMAD.WIDE R36, R29, 0x4, R24 ;  /* 0x000000041d247825 */ /* 0x004fe200078e0218 */
[----:B------:R1:W-:Y:S01]  /*3000*/  LDGSTS.E [R252+0x2e00], desc[UR26][R32.64], !P0 ;  /* 0x02e0000020fc7fae */ /* 0x0003e2000c1a101a */
[----:B------:R-:W-:Y:S02]  /*3010*/  ISETP.GE.U32.AND P0, PT, R0, 0x7fffffaf, PT ;  /* 0x7fffffaf0000780c */ /* 0x000fe40003f06070 */
[--C-:B------:R-:W-:Y:S01]  /*3020*/  IMAD.WIDE R28, R251, 0x4, R26.reuse ;  /* 0x00000004fb1c7825 */ /* 0x100fe200078e021a */
[----:B------:R2:W-:Y:S03]  /*3030*/  STL.64 [R1+0x30], R38 ;  /* 0x0000302601007387 */ /* 0x0005e60000100a00 */
[----:B----4-:R-:W-:Y:S01]  /*3040*/  IMAD.WIDE R34, R31, 0x4, R26 ;  /* 0x000000041f227825 */ /* 0x010fe200078e021a */
[----:B------:R2:W-:Y:S03]  /*3050*/  LDGSTS.E [R252+0x3000], desc[UR26][R38.64], !P1 ;  /* 0x0300000026fc7fae */ /* 0x0005e6000c9a101a */
[--C-:B------:R-:W-:Y:S01]  /*3060*/  IMAD.WIDE R250, R251, 0x4, R24.reuse ;  /* 0x00000004fbfa7825 */ /* 0x100fe200078e0218 */
[----:B------:R4:W-:Y:S03]  /*3070*/  STL.64 [R1+0x28], R36 ;  /* 0x0000282401007387 */ /* 0x0009e60000100a00 */
[----:B-1----:R-:W-:Y:S01]  /*3080*/  IMAD.WIDE R32, R31, 0x4, R24 ;  /* 0x000000041f207825 */ /* 0x002fe200078e0218 */
[----:B------:R4:W-:Y:S03]  /*3090*/  LDGSTS.E [R252+0x3200], desc[UR26][R36.64], !P1 ;  /* 0x0320000024fc7fae */ /* 0x0009e6000c9a101a */
[----:B------:R-:W-:Y:S01]  /*30a0*/  VIADD R0, R42, 0xffffffed ;  /* 0xffffffed2a007836 */ /* 0x000fe20000000000 */
[----:B------:R1:W-:Y:S01]  /*30b0*/  STL.64 [R1+0x20], R34 ;  /* 0x0000202201007387 */ /* 0x0003e20000100a00 */
[----:B--2---:R-:W-:-:S03]  /*30c0*/  IMAD.WIDE R38, R41, 0x4, R26 ;  /* 0x0000000429267825 */ /* 0x004fc600078e021a */
[----:B------:R1:W-:Y:S01]  /*30d0*/  LDGSTS.E [R252+0x3400], desc[UR26][R34.64], !P2 ;  /* 0x0340000022fc7fae */ /* 0x0003e2000d1a101a */
[----:B------:R-:W-:Y:S01]  /*30e0*/  ISETP.GE.U32.AND P1, PT, R0, 0x7fffffae, PT ;  /* 0x7fffffae0000780c */ /* 0x000fe20003f26070 */
[----:B------:R-:W-:Y:S01]  /*30f0*/  IMAD.WIDE R40, R41, 0x4, R24 ;  /* 0x0000000429287825 */ /* 0x000fe200078e0218 */
[----:B------:R-:W-:Y:S01]  /*3100*/  IADD3 R0, PT, PT, R42, -0x14, RZ ;  /* 0xffffffec2a007810 */ /* 0x000fe20007ffe0ff */
[----:B------:R2:W-:Y:S02]  /*3110*/  STL.64 [R1+0x18], R32 ;  /* 0x0000182001007387 */ /* 0x0005e40000100a00 */
[----:B----4-:R-:W-:Y:S02]  /*3120*/  IMAD R37, R22, 0x13, RZ ;  /* 0x0000001316257824 */ /* 0x010fe400078e02ff */
[----:B------:R2:W-:Y:S01]  /*3130*/  LDGSTS.E [R252+0x3600], desc[UR26][R32.64], !P2 ;  /* 0x0360000020fc7fae */ /* 0x0005e2000d1a101a */
[----:B------:R-:W-:Y:S01]  /*3140*/  ISETP.GE.U32.AND P2, PT, R0, 0x7fffffad, PT ;  /* 0x7fffffad0000780c */ /* 0x000fe20003f46070 */
[----:B------:R-:W-:-:S02]  /*3150*/  VIADD R0, R42, 0xffffffeb ;  /* 0xffffffeb2a007836 */ /* 0x000fc40000000000 */
[----:B------:R4:W-:Y:S01]  /*3160*/  STL.64 [R1+0x10], R28 ;  /* 0x0000101c01007387 */ /* 0x0009e20000100a00 */
[----:B-1----:R-:W-:-:S03]  /*3170*/  IMAD.WIDE R34, R37, 0x4, R26 ;  /* 0x0000000425227825 */ /* 0x002fc600078e021a */
[----:B------:R4:W-:Y:S01]  /*3180*/  LDGSTS.E [R252+0x3800], desc[UR26][R28.64], !P4 ;  /* 0x038000001cfc7fae */ /* 0x0009e2000e1a101a */
[----:B------:R-:W-:-:S03]  /*3190*/  IMAD.WIDE R36, R37, 0x4, R24 ;  /* 0x0000000425247825 */ /* 0x000fc600078e0218 */
[----:B------:R-:W-:Y:S01]  /*31a0*/  LDGSTS.E [R252+0x3a00], desc[UR26][R250.64], !P4 ;  /* 0x03a00000fafc7fae */ /* 0x000fe2000e1a101a */
[----:B------:R-:W-:Y:S01]  /*31b0*/  ISETP.GE.U32.AND P4, PT, R0, 0x7fffffac, PT ;  /* 0x7fffffac0000780c */ /* 0x000fe20003f86070 */
[----:B------:R-:W-:Y:S02]  /*31c0*/  VIADD R0, R42, 0xffffffea ;  /* 0xffffffea2a007836 */ /* 0x000fe40000000000 */
[----:B------:R-:W-:Y:S01]  /*31d0*/  STL.64 [R1+0x568], R250 ;  /* 0x000568fa01007387 */ /* 0x000fe20000100a00 */
[C---:B--2---:R-:W-:Y:S02]  /*31e0*/  IMAD R33, R22.reuse, 0x12, RZ ;  /* 0x0000001216217824 */ /* 0x044fe400078e02ff */
[C---:B------:R-:W-:Y:S01]  /*31f0*/  IMAD R73, R22.reuse, 0x1c, RZ ;  /* 0x0000001c16497824 */ /* 0x040fe200078e02ff */
[----:B------:R1:W-:Y:S01]  /*3200*/  LDGSTS.E [R252+0x3c00], desc[UR26][R248.64], !P5 ;  /* 0x03c00000f8fc7fae */ /* 0x0003e2000e9a101a */
[----:B----4-:R-:W-:Y:S02]  /*3210*/  IMAD R29, R22, 0x11, RZ ;  /* 0x00000011161d7824 */ /* 0x010fe400078e02ff */
[--C-:B------:R-:W-:Y:S01]  /*3220*/  IMAD.WIDE R30, R33, 0x4, R26.reuse ;  /* 0x00000004211e7825 */ /* 0x100fe200078e021a */
[----:B------:R1:W-:Y:S03]  /*3230*/  STL.64 [R1+0x570], R248 ;  /* 0x000570f801007387 */ /* 0x0003e60000100a00 */
[----:B------:R-:W-:Y:S01]  /*3240*/  IMAD.WIDE R240, R29, 0x4, R26 ;  /* 0x000000041df07825 */ /* 0x000fe200078e021a */
[----:B------:R2:W-:Y:S01]  /*3250*/  LDGSTS.E [R252+0x3e00], desc[UR26][R246.64], !P5 ;  /* 0x03e00000f6fc7fae */ /* 0x0005e2000e9a101a */
[----:B------:R-:W-:-:S02]  /*3260*/  ISETP.GE.U32.AND P5, PT, R0, 0x7fffffab, PT ;  /* 0x7fffffab0000780c */ /* 0x000fc40003fa6070 */
[----:B------:R-:W-:Y:S01]  /*3270*/  IADD3 R0, PT, PT, R42, -0x17, RZ ;  /* 0xffffffe92a007810 */ /* 0x000fe20007ffe0ff */
[----:B------:R2:W-:Y:S01]  /*3280*/  STL.64 [R1+0x578], R246 ;  /* 0x000578f601007387 */ /* 0x0005e20000100a00 */
[----:B------:R-:W-:-:S03]  /*3290*/  IMAD.WIDE R28, R29, 0x4, R24 ;  /* 0x000000041d1c7825 */ /* 0x000fc600078e0218 */
[----:B------:R-:W-:Y:S01]  /*32a0*/  LDGSTS.E [R252+0x4000], desc[UR26][R244.64], !P6 ;  /* 0x04000000f4fc7fae */ /* 0x000fe2000f1a101a */
[----:B------:R-:W-:Y:S01]  /*32b0*/  IMAD.WIDE R32, R33, 0x4, R24 ;  /* 0x0000000421207825 */ /* 0x000fe200078e0218 */
[----:B-1----:R-:W-:Y:S02]  /*32c0*/  MOV R248, R206 ;  /* 0x000000ce00f87202 */ /* 0x002fe40000000f00 */
[----:B------:R-:W-:Y:S01]  /*32d0*/  STL.64 [R1+0x580], R244 ;  /* 0x000580f401007387 */ /* 0x000fe20000100a00 */
[----:B------:R-:W-:-:S03]  /*32e0*/  IMAD.WIDE R42, R45, 0x4, R26 ;  /* 0x000000042d2a7825 */ /* 0x000fc600078e021a */
[----:B------:R1:W-:Y:S01]  /*32f0*/  LDGSTS.E [R252+0x4200], desc[UR26][R242.64], !P6 ;  /* 0x04200000f2fc7fae */ /* 0x0003e2000f1a101a */
[----:B------:R-:W-:Y:S01]  /*3300*/  ISETP.GE.U32.AND P6, PT, R0, 0x7fffffaa, PT ;  /* 0x7fffffaa0000780c */ /* 0x000fe20003fc6070 */
[----:B------:R-:W-:Y:S01]  /*3310*/  IMAD.WIDE R44, R45, 0x4, R24 ;  /* 0x000000042d2c7825 */ /* 0x000fe200078e0218 */
[----:B--2---:R-:W-:Y:S01]  /*3320*/  LOP3.LUT R246, R146, 0x3f, RZ, 0xc0, !PT ;  /* 0x0000003f92f67812 */ /* 0x004fe200078ec0ff */
[----:B------:R1:W-:Y:S02]  /*3330*/  STL.64 [R1+0x588], R242 ;  /* 0x000588f201007387 */ /* 0x0003e40000100a00 */
[C---:B------:R-:W-:Y:S02]  /*3340*/  IMAD.WIDE R70, R73.reuse, 0x4, R26 ;  /* 0x0000000449467825 */ /* 0x040fe400078e021a */
[----:B------:R-:W-:Y:S02]  /*3350*/  LDGSTS.E [R252+0x4400], desc[UR26][R240.64], !P0 ;  /* 0x04400000f0fc7fae */ /* 0x000fe4000c1a101a */
[----:B------:R-:W-:-:S02]  /*3360*/  IMAD.WIDE R72, R73, 0x4, R24 ;  /* 0x0000000449487825 */ /* 0x000fc400078e0218 */
[----:B------:R-:W-:Y:S02]  /*3370*/  LDGSTS.E [R252+0x4600], desc[UR26][R28.64], !P0 ;  /* 0x046000001cfc7fae */ /* 0x000fe4000c1a101a */
[----:B------:R-:W-:Y:S01]  /*3380*/  IMAD R77, R22, 0x1d, RZ ;  /* 0x0000001d164d7824 */ /* 0x000fe200078e02ff */
[----:B-1----:R-:W1:Y:S01]  /*3390*/  LDC R243, c[0x0][0x3a0] ;  /* 0x0000e800fff37b82 */ /* 0x002e620000000800 */
[----:B------:R2:W-:Y:S02]  /*33a0*/  LDGSTS.E [R252+0x4800], desc[UR26][R30.64], !P1 ;  /* 0x048000001efc7fae */ /* 0x0005e4000c9a101a */
[C---:B------:R-:W-:Y:S02]  /*33b0*/  IMAD.WIDE R74, R77.reuse, 0x4, R26 ;  /* 0x000000044d4a7825 */ /* 0x040fe400078e021a */
[----:B------:R-:W-:Y:S02]  /*33c0*/  LDGSTS.E [R252+0x4a00], desc[UR26][R32.64], !P1 ;  /* 0x04a0000020fc7fae */ /* 0x000fe4000c9a101a */
[----:B------:R-:W-:-:S02]  /*33d0*/  IMAD.WIDE R76, R77, 0x4, R24 ;  /* 0x000000044d4c7825 */ /* 0x000fc400078e0218 */
[----:B------:R4:W-:Y:S02]  /*33e0*/  LDGSTS.E [R252+0x4c00], desc[UR26][R34.64], !P2 ;  /* 0x04c0000022fc7fae */ /* 0x0009e4000d1a101a */
[C---:B------:R-:W-:Y:S02]  /*33f0*/  IMAD R81, R22.reuse, 0x1e, RZ ;  /* 0x0000001e16517824 */ /* 0x040fe400078e02ff */
[----:B------:R-:W-:Y:S01]  /*3400*/  IMAD R85, R22, 0x1f, RZ ;  /* 0x0000001f16557824 */ /* 0x000fe200078e02ff */
[----:B------:R5:W-:Y:S01]  /*3410*/  LDGSTS.E [R252+0x4e00], desc[UR26][R36.64], !P2 ;  /* 0x04e0000024fc7fae */ /* 0x000be2000d1a101a */
[----:B------:R-:W-:-:S03]  /*3420*/  IMAD.WIDE R78, R81, 0x4, R26 ;  /* 0x00000004514e7825 */ /* 0x000fc600078e021a */
[----:B------:R-:W-:Y:S01]  /*3430*/  LDGSTS.E [R252+0x5000], desc[UR26][R38.64], !P4 ;  /* 0x0500000026fc7fae */ /* 0x000fe2000e1a101a */
[----:B------:R-:W-:-:S03]  /*3440*/  IMAD.WIDE R80, R81, 0x4, R24 ;  /* 0x0000000451507825 */ /* 0x000fc600078e0218 */
[----:B------:R-:W-:Y:S01]  /*3450*/  LDGSTS.E [R252+0x5200], desc[UR26][R40.64], !P4 ;  /* 0x0520000028fc7fae */ /* 0x000fe2000e1a101a */
[----:B------:R-:W-:Y:S01]  /*3460*/  IMAD.WIDE R82, R85, 0x4, R26 ;  /* 0x0000000455527825 */ /* 0x000fe200078e021a */
[C---:B-1----:R-:W-:Y:S02]  /*3470*/  IADD3 R20, PT, PT, R243.reuse, -0x3e, RZ ;  /* 0xffffffc2f3147810 */ /* 0x042fe40007ffe0ff */
[----:B------:R-:W-:Y:S01]  /*3480*/  LDGSTS.E [R252+0x5400], desc[UR26][R42.64], !P5 ;  /* 0x054000002afc7fae */ /* 0x000fe2000e9a101a */
[----:B------:R-:W-:Y:S02]  /*3490*/  VIADD R0, R243, 0xffffffe8 ;  /* 0xffffffe8f3007836 */ /* 0x000fe40000000000 */
[----:B------:R-:W-:Y:S01]  /*34a0*/  IMAD.WIDE R84, R85, 0x4, R24 ;  /* 0x0000000455547825 */ /* 0x000fe200078e0218 */
[----:B------:R-:W-:Y:S02]  /*34b0*/  LDGSTS.E [R252+0x5600], desc[UR26][R44.64], !P5 ;  /* 0x056000002cfc7fae */ /* 0x000fe4000e9a101a */
[----:B------:R-:W-:Y:S01]  /*34c0*/  ISETP.GE.U32.AND P0, PT, R0, 0x7fffffa9, PT ;  /* 0x7fffffa90000780c */ /* 0x000fe20003f06070 */
[----:B------:R-:W-:Y:S01]  /*34d0*/  VIADD R0, R243, 0xffffffe7 ;  /* 0xffffffe7f3007836 */ /* 0x000fe20000000000 */
[----:B------:R-:W-:Y:S01]  /*34e0*/  LDGSTS.E [R252+0x5800], desc[UR26][R46.64], !P6 ;  /* 0x058000002efc7fae */ /* 0x000fe2000f1a101a */
[----:B------:R-:W-:-:S02]  /*34f0*/  IMAD.SHL.U32 R89, R22, 0x20, RZ ;  /* 0x0000002016597824 */ /* 0x000fc400078e00ff */
[----:B------:R-:W-:Y:S01]  /*3500*/  IMAD R93, R22, 0x21, RZ ;  /* 0x00000021165d7824 */ /* 0x000fe200078e02ff */
[----:B------:R-:W-:Y:S01]  /*3510*/  ISETP.GE.U32.AND P1, PT, R0, 0x7fffffa8, PT ;  /* 0x7fffffa80000780c */ /* 0x000fe20003f26070 */
[----:B------:R-:W-:Y:S01]  /*3520*/  VIADD R0, R243, 0xffffffe6 ;  /* 0xffffffe6f3007836 */ /* 0x000fe20000000000 */
[----:B------:R-:W-:Y:S01]  /*3530*/  LDGSTS.E [R252+0x5a00], desc[UR26][R48.64], !P6 ;  /* 0x05a0000030fc7fae */ /* 0x000fe2000f1a101a */
[----:B------:R-:W-:-:S03]  /*3540*/  IMAD.WIDE R86, R89, 0x4, R26 ;  /* 0x0000000459567825 */ /* 0x000fc600078e021a */
[----:B------:R-:W-:Y:S01]  /*3550*/  ISETP.GE.U32.AND P2, PT, R0, 0x7fffffa7, PT ;  /* 0x7fffffa70000780c */ /* 0x000fe20003f46070 */
[----:B------:R-:W-:Y:S01]  /*3560*/  LDGSTS.E [R252+0x5c00], desc[UR26][R50.64], !P0 ;  /* 0x05c0000032fc7fae */ /* 0x000fe2000c1a101a */
[----:B------:R-:W-:Y:S01]  /*3570*/  IADD3 R0, PT, PT, R243, -0x1b, RZ ;  /* 0xffffffe5f3007810 */ /* 0x000fe20007ffe0ff */
[----:B------:R-:W-:Y:S02]  /*3580*/  IMAD.WIDE R88, R89, 0x4, R24 ;  /* 0x0000000459587825 */ /* 0x000fe400078e0218 */
[----:B------:R-:W-:Y:S01]  /*3590*/  LDGSTS.E [R252+0x5e00], desc[UR26][R52.64], !P0 ;  /* 0x05e0000034fc7fae */ /* 0x000fe2000c1a101a */
[----:B------:R-:W-:Y:S01]  /*35a0*/  ISETP.GE.U32.AND P4, PT, R0, 0x7fffffa6, PT ;  /* 0x7fffffa60000780c */ /* 0x000fe20003f86070 */
[----:B------:R-:W-:Y:S02]  /*35b0*/  VIADD R0, R243, 0xffffffe4 ;  /* 0xffffffe4f3007836 */ /* 0x000fe40000000000 */
[----:B------:R-:W-:Y:S01]  /*35c0*/  LDGSTS.E [R252+0x6000], desc[UR26][R54.64], !P1 ;  /* 0x0600000036fc7fae */ /* 0x000fe2000c9a101a */
[----:B------:R-:W-:-:S02]  /*35d0*/  IMAD.WIDE R90, R93, 0x4, R26 ;  /* 0x000000045d5a7825 */ /* 0x000fc400078e021a */
[----:B------:R-:W-:Y:S01]  /*35e0*/  ISETP.GE.U32.AND P5, PT, R0, 0x7fffffa5, PT ;  /* 0x7fffffa50000780c */ /* 0x000fe20003fa6070 */
[----:B------:R-:W-:Y:S01]  /*35f0*/  LDGSTS.E [R252+0x6200], desc[UR26][R56.64], !P1 ;  /* 0x0620000038fc7fae */ /* 0x000fe2000c9a101a */
[----:B------:R-:W-:Y:S02]  /*3600*/  VIADD R0, R243, 0xffffffe3 ;  /* 0xffffffe3f3007836 */ /* 0x000fe40000000000 */
[----:B------:R-:W-:Y:S01]  /*3610*/  IMAD.WIDE R92, R93, 0x4, R24 ;  /* 0x000000045d5c7825 */ /* 0x000fe200078e0218 */
[----:B------:R-:W-:Y:S02]  /*3620*/  LDGSTS.E [R252+0x6400], desc[UR26][R58.64], !P2 ;  /* 0x064000003afc7fae */ /* 0x000fe4000d1a101a */
[----:B------:R-:W-:Y:S01]  /*3630*/  ISETP.GE.U32.AND P6, PT, R0, 0x7fffffa4, PT ;  /* 0x7fffffa40000780c */ /* 0x000fe20003fc6070 */
[----:B------:R-:W-:Y:S01]  /*3640*/  VIADD R0, R243, 0xffffffe2 ;  /* 0xffffffe2f3007836 */ /* 0x000fe20000000000 */
[----:B------:R-:W-:Y:S01]  /*3650*/  LDGSTS.E [R252+0x6600], desc[UR26][R60.64], !P2 ;  /* 0x066000003cfc7fae */ /* 0x000fe2000d1a101a */
[----:B------:R-:W-:-:S02]  /*3660*/  IMAD R97, R22, 0x22, RZ ;  /* 0x0000002216617824 */ /* 0x000fc400078e02ff */
[----:B------:R-:W-:Y:S01]  /*3670*/  IMAD R101, R22, 0x23, RZ ;  /* 0x0000002316657824 */ /* 0x000fe200078e02ff */
        /* <DEDUP_REMOVED lines=17> */
[----:B------:R-:W-:-:S03]  /*3790*/  IMAD.WIDE R100, R101, 0x4, R24 ;  /* 0x0000000465647825 */ /* 0x000fc600078e0218 */
[----:B------:R-:W-:Y:S01]  /*37a0*/  ISETP.GE.U32.AND P5, PT, R0, 0x7fffff9f, PT ;  /* 0x7fffff9f0000780c */ /* 0x000fe20003fa6070 */
[----:B------:R-:W-:Y:S01]  /*37b0*/  LDGSTS.E [R252+0x7400], desc[UR26][R74.64], !P0 ;  /* 0x074000004afc7fae */ /* 0x000fe2000c1a101a */
[C---:B------:R-:W-:Y:S01]  /*37c0*/  IADD3 R0, PT, PT, R243.reuse, -0x23, RZ ;  /* 0xffffffddf3007810 */ /* 0x040fe20007ffe0ff */
[----:B------:R-:W-:Y:S02]  /*37d0*/  IMAD R105, R22, 0x24, RZ ;  /* 0x0000002416697824 */ /* 0x000fe400078e02ff */
        /* <DEDUP_REMOVED lines=11> */
[C---:B------:R-:W-:Y:S01]  /*3890*/  IMAD R109, R22.reuse, 0x25, RZ ;  /* 0x00000025166d7824 */ /* 0x040fe200078e02ff */
[----:B------:R-:W-:Y:S01]  /*38a0*/  IADD3 R0, PT, PT, R243, -0x26, RZ ;  /* 0xffffffdaf3007810 */ /* 0x000fe20007ffe0ff */
[----:B------:R-:W-:Y:S01]  /*38b0*/  LDGSTS.E [R252+0x7e00], desc[UR26][R84.64], !P2 ;  /* 0x07e0000054fc7fae */ /* 0x000fe2000d1a101a */
[----:B------:R-:W-:-:S02]  /*38c0*/  IMAD R113, R22, 0x26, RZ ;  /* 0x0000002616717824 */ /* 0x000fc400078e02ff */
[----:B------:R-:W-:Y:S01]  /*38d0*/  ISETP.GE.U32.AND P2, PT, R0, 0x7fffff9b, PT ;  /* 0x7fffff9b0000780c */ /* 0x000fe20003f46070 */
[----:B------:R-:W-:Y:S01]  /*38e0*/  VIADD R0, R243, 0xffffffd9 ;  /* 0xffffffd9f3007836 */ /* 0x000fe20000000000 */
[----:B------:R-:W-:Y:S01]  /*38f0*/  LDGSTS.E [R252+0x8000], desc[UR26][R86.64], !P4 ;  /* 0x0800000056fc7fae */ /* 0x000fe2000e1a101a */
[----:B------:R-:W-:-:S03]  /*3900*/  IMAD.WIDE R106, R109, 0x4, R26 ;  /* 0x000000046d6a7825 */ /* 0x000fc600078e021a */
[----:B------:R-:W-:Y:S01]  /*3910*/  LDGSTS.E [R252+0x8200], desc[UR26][R88.64], !P4 ;  /* 0x0820000058fc7fae */ /* 0x000fe2000e1a101a */
[----:B------:R-:W-:Y:S01]  /*3920*/  ISETP.GE.U32.AND P4, PT, R0, 0x7fffff9a, PT ;  /* 0x7fffff9a0000780c */ /* 0x000fe20003f86070 */
[----:B------:R-:W-:Y:S02]  /*3930*/  VIADD R0, R243, 0xffffffd8 ;  /* 0xffffffd8f3007836 */ /* 0x000fe40000000000 */
        /* <DEDUP_REMOVED lines=9> */
[----:B------:R-:W-:Y:S01]  /*39d0*/  IMAD.WIDE R112, R113, 0x4, R24 ;  /* 0x0000000471707825 */ /* 0x000fe200078e0218 */
[C---:B------:R-:W-:Y:S01]  /*39e0*/  IADD3 R0, PT, PT, R243.reuse, -0x2a, RZ ;  /* 0xffffffd6f3007810 */ /* 0x040fe20007ffe0ff */
[----:B------:R-:W-:Y:S02]  /*39f0*/  LDGSTS.E [R252+0x8c00], desc[UR26][R98.64], !P0 ;  /* 0x08c0000062fc7fae */ /* 0x000fe4000c1a101a */
[----:B------:R-:W-:Y:S02]  /*3a00*/  IMAD R117, R22, 0x27, RZ ;  /* 0x0000002716757824 */ /* 0x000fe400078e02ff */
[----:B------:R-:W-:Y:S01]  /*3a10*/  LDGSTS.E [R252+0x8e00], desc[UR26][R100.64], !P0 ;  /* 0x08e0000064fc7fae */ /* 0x000fe2000c1a101a */
[----:B------:R-:W-:Y:S01]  /*3a20*/  ISETP.GE.U32.AND P0, PT, R0, 0x7fffff97, PT ;  /* 0x7fffff970000780c */ /* 0x000fe20003f06070 */
[----:B------:R-:W-:-:S02]  /*3a30*/  VIADD R0, R243, 0xffffffd5 ;  /* 0xffffffd5f3007836 */ /* 0x000fc40000000000 */
        /* <DEDUP_REMOVED lines=11> */
[C---:B------:R-:W-:Y:S02]  /*3af0*/  IMAD R121, R22.reuse, 0x28, RZ ;  /* 0x0000002816797824 */ /* 0x040fe400078e02ff */
[----:B------:R-:W-:Y:S01]  /*3b00*/  IMAD R125, R22, 0x29, RZ ;  /* 0x00000029167d7824 */ /* 0x000fe200078e02ff */
[----:B------:R-:W-:Y:S01]  /*3b10*/  LDGSTS.E [R252+0x9a00], desc[UR26][R112.64], !P4 ;  /* 0x09a0000070fc7fae */ /* 0x000fe2000e1a101a */
[----:B------:R-:W-:Y:S01]  /*3b20*/  ISETP.GE.U32.AND P4, PT, R0, 0x7fffff94, PT ;  /* 0x7fffff940000780c */ /* 0x000fe20003f86070 */
[----:B------:R-:W-:Y:S01]  /*3b30*/  IMAD.WIDE R118, R121, 0x4, R26 ;  /* 0x0000000479767825 */ /* 0x000fe200078e021a */
[----:B------:R-:W-:Y:S01]  /*3b40*/  IADD3 R0, PT, PT, R243, -0x2e, RZ ;  /* 0xffffffd2f3007810 */ /* 0x000fe20007ffe0ff */
[----:B------:R-:W-:Y:S02]  /*3b50*/  LDGSTS.E [R252+0x9c00], desc[UR26][R114.64], !P5 ;  /* 0x09c0000072fc7fae */ /* 0x000fe4000e9a101a */
[----:B------:R-:W-:-:S02]  /*3b60*/  IMAD.WIDE R120, R121, 0x4, R24 ;  /* 0x0000000479787825 */ /* 0x000fc400078e0218 */
[----:B------:R-:W-:Y:S01]  /*3b70*/  LDGSTS.E [R252+0x9e00], desc[UR26][R116.64], !P5 ;  /* 0x09e0000074fc7fae */ /* 0x000fe2000e9a101a */
[----:B------:R-:W-:Y:S01]  /*3b80*/  ISETP.GE.U32.AND P5, PT, R0, 0x7fffff93, PT ;  /* 0x7fffff930000780c */ /* 0x000fe20003fa6070 */
[----:B------:R-:W-:Y:S02]  /*3b90*/  VIADD R0, R243, 0xffffffd1 ;  /* 0xffffffd1f3007836 */ /* 0x000fe40000000000 */
[----:B------:R-:W-:Y:S01]  /*3ba0*/  LDGSTS.E [R252+0xa000], desc[UR26][R118.64], !P6 ;  /* 0x0a00000076fc7fae */ /* 0x000fe2000f1a101a */
[----:B------:R-:W-:-:S03]  /*3bb0*/  IMAD.WIDE R122, R125, 0x4, R26 ;  /* 0x000000047d7a7825 */ /* 0x000fc600078e021a */
[----:B------:R-:W-:Y:S01]  /*3bc0*/  LDGSTS.E [R252+0xa200], desc[UR26][R120.64], !P6 ;  /* 0x0a20000078fc7fae */ /* 0x000fe2000f1a101a */
[----:B------:R-:W-:Y:S01]  /*3bd0*/  ISETP.GE.U32.AND P6, PT, R0, 0x7fffff92, PT ;  /* 0x7fffff920000780c */ /* 0x000fe20003fc6070 */
[----:B------:R-:W-:Y:S02]  /*3be0*/  IMAD.WIDE R124, R125, 0x4, R24 ;  /* 0x000000047d7c7825 */ /* 0x000fe400078e0218 */
[----:B------:R-:W-:Y:S02]  /*3bf0*/  LDGSTS.E [R252+0xa400], desc[UR26][R122.64], !P0 ;  /* 0x0a4000007afc7fae */ /* 0x000fe4000c1a101a */
[----:B------:R-:W-:Y:S02]  /*3c00*/  IMAD R129, R22, 0x2a, RZ ;  /* 0x0000002a16817824 */ /* 0x000fe400078e02ff */
[----:B------:R-:W-:Y:S01]  /*3c10*/  VIADD R0, R243, 0xffffffd0 ;  /* 0xffffffd0f3007836 */ /* 0x000fe20000000000 */
[----:B------:R-:W-:Y:S01]  /*3c20*/  LDGSTS.E [R252+0xa600], desc[UR26][R124.64], !P0 ;  /* 0x0a6000007cfc7fae */ /* 0x000fe2000c1a101a */
[----:B------:R-:W-:-:S03]  /*3c30*/  IMAD.WIDE R126, R129, 0x4, R26 ;  /* 0x00000004817e7825 */ /* 0x000fc600078e021a */
[----:B------:R-:W-:Y:S01]  /*3c40*/  ISETP.GE.U32.AND P0, PT, R0, 0x7fffff91, PT ;  /* 0x7fffff910000780c */ /* 0x000fe20003f06070 */
[----:B------:R-:W-:Y:S01]  /*3c50*/  IMAD.WIDE R128, R129, 0x4, R24 ;  /* 0x0000000481807825 */ /* 0x000fe200078e0218 */
[----:B------:R-:W-:Y:S03]  /*3c60*/  LDGSTS.E [R252+0xa800], desc[UR26][R126.64], !P1 ;  /* 0x0a8000007efc7fae */ /* 0x000fe6000c9a101a */
[----:B------:R-:W-:Y:S01]  /*3c70*/  IMAD R133, R22, 0x2b, RZ ;  /* 0x0000002b16857824 */ /* 0x000fe200078e02ff */
[----:B------:R-:W-:Y:S01]  /*3c80*/  LDGSTS.E [R252+0xaa00], desc[UR26][R128.64], !P1 ;  /* 0x0aa0000080fc7fae */ /* 0x000fe2000c9a101a */
[----:B------:R-:W-:Y:S02]  /*3c90*/  VIADD R0, R243, 0xffffffcf ;  /* 0xffffffcff3007836 */ /* 0x000fe40000000000 */
[C---:B------:R-:W-:Y:S01]  /*3ca0*/  IMAD.WIDE R130, R133.reuse, 0x4, R26 ;  /* 0x0000000485827825 */ /* 0x040fe200078e021a */
[----:B------:R-:W-:Y:S02]  /*3cb0*/  STL.64 [R1+0x560], R240 ;  /* 0x000560f001007387 */ /* 0x000fe40000100a00 */
[----:B------:R-:W-:Y:S01]  /*3cc0*/  ISETP.GE.U32.AND P1, PT, R0, 0x7fffff90, PT ;  /* 0x7fffff900000780c */ /* 0x000fe20003f26070 */
[----:B------:R-:W-:Y:S01]  /*3cd0*/  IMAD.WIDE R132, R133, 0x4, R24 ;  /* 0x0000000485847825 */ /* 0x000fe200078e0218 */
[----:B------:R-:W-:Y:S01]  /*3ce0*/  IADD3 R0, PT, PT, R243, -0x32, RZ ;  /* 0xffffffcef3007810 */ /* 0x000fe20007ffe0ff */
[----:B------:R-:W-:Y:S02]  /*3cf0*/  LDGSTS.E [R252+0xac00], desc[UR26][R130.64], !P2 ;  /* 0x0ac0000082fc7fae */ /* 0x000fe4000d1a101a */
[----:B------:R-:W-:-:S02]  /*3d00*/  IMAD R149, R22, 0x2c, RZ ;  /* 0x0000002c16957824 */ /* 0x000fc400078e02ff */
[----:B------:R-:W-:Y:S01]  /*3d10*/  LDGSTS.E [R252+0xae00], desc[UR26][R132.64], !P2 ;  /* 0x0ae0000084fc7fae */ /* 0x000fe2000d1a101a */
[----:B------:R-:W-:Y:S01]  /*3d20*/  ISETP.GE.U32.AND P2, PT, R0, 0x7fffff8f, PT ;  /* 0x7fffff8f0000780c */ /* 0x000fe20003f46070 */
[C---:B------:R-:W-:Y:S02]  /*3d30*/  IMAD.WIDE R144, R149.reuse, 0x4, R26 ;  /* 0x0000000495907825 */ /* 0x040fe400078e021a */
[----:B------:R-:W-:Y:S02]  /*3d40*/  STL.64 [R1+0x590], R28 ;  /* 0x0005901c01007387 */ /* 0x000fe40000100a00 */
[----:B------:R-:W-:Y:S02]  /*3d50*/  IMAD.WIDE R148, R149, 0x4, R24 ;  /* 0x0000000495947825 */ /* 0x000fe400078e0218 */
[----:B------:R-:W-:Y:S02]  /*3d60*/  LDGSTS.E [R252+0xb000], desc[UR26][R144.64], !P4 ;  /* 0x0b00000090fc7fae */ /* 0x000fe4000e1a101a */
[----:B------:R-:W-:-:S02]  /*3d70*/  VIADD R0, R243, 0xffffffcd ;  /* 0xffffffcdf3007836 */ /* 0x000fc40000000000 */
[C---:B------:R-:W-:Y:S01]  /*3d80*/  IMAD R153, R22.reuse, 0x2d, RZ ;  /* 0x0000002d16997824 */ /* 0x040fe200078e02ff */
[----:B------:R-:W-:Y:S01]  /*3d90*/  LDGSTS.E [R252+0xb200], desc[UR26][R148.64], !P4 ;  /* 0x0b20000094fc7fae */ /* 0x000fe2000e1a101a */
[----:B------:R-:W-:Y:S01]  /*3da0*/  IMAD R157, R22, 0x2e, RZ ;  /* 0x0000002e169d7824 */ /* 0x000fe200078e02ff */
[----:B------:R-:W-:Y:S01]  /*3db0*/  ISETP.GE.U32.AND P4, PT, R0, 0x7fffff8e, PT ;  /* 0x7fffff8e0000780c */ /* 0x000fe20003f86070 */
[C---:B------:R-:W-:Y:S01]  /*3dc0*/  IMAD.WIDE R150, R153.reuse, 0x4, R26 ;  /* 0x0000000499967825 */ /* 0x040fe200078e021a */
[----:B------:R2:W-:Y:S03]  /*3dd0*/  STL.64 [R1+0x598], R30 ;  /* 0x0005981e01007387 */ /* 0x0005e60000100a00 */
[----:B------:R-:W-:Y:S01]  /*3de0*/  IMAD.WIDE R152, R153, 0x4, R24 ;  /* 0x0000000499987825 */ /* 0x000fe200078e0218 */
[----:B------:R-:W-:Y:S03]  /*3df0*/  LDGSTS.E [R252+0xb400], desc[UR26][R150.64], !P5 ;  /* 0x0b40000096fc7fae */ /* 0x000fe6000e9a101a */
        /* <DEDUP_REMOVED lines=19> */
[----:B------:R4:W-:Y:S02]  /*3f30*/  STL.64 [R1+0x5a8], R34 ;  /* 0x0005a82201007387 */ /* 0x0009e40000100a00 */
        /* <DEDUP_REMOVED lines=20> */
[----:B------:R-:W-:-:S03]  /*4080*/  IMAD.WIDE R174, R177, 0x4, R26 ;  /* 0x00000004b1ae7825 */ /* 0x000fc600078e021a */
[----:B------:R-:W-:Y:S01]  /*4090*/  ISETP.GE.U32.AND P4, PT, R0, 0x7fffff88, PT ;  /* 0x7fffff880000780c */ /* 0x000fe20003f86070 */
[----:B------:R-:W-:Y:S01]  /*40a0*/  IMAD.WIDE R176, R177, 0x4, R24 ;  /* 0x00000004b1b07825 */ /* 0x000fe200078e0218 */
[----:B------:R-:W-:Y:S01]  /*40b0*/  IADD3 R0, PT, PT, R243, -0x3a, RZ ;  /* 0xffffffc6f3007810 */ /* 0x000fe20007ffe0ff */
[----:B------:R-:W-:Y:S02]  /*40c0*/  LDGSTS.E [R252+0xcc00], desc[UR26][R174.64], !P5 ;  /* 0x0cc00000aefc7fae */ /* 0x000fe4000e9a101a */
[----:B------:R-:W-:Y:S02]  /*40d0*/  IMAD R180, R22, 0x34, RZ ;  /* 0x0000003416b47824 */ /* 0x000fe400078e02ff */
[----:B------:R-:W-:Y:S01]  /*40e0*/  LDGSTS.E [R252+0xce00], desc[UR26][R176.64], !P5 ;  /* 0x0ce00000b0fc7fae */ /* 0x000fe2000e9a101a */
[----:B------:R-:W-:Y:S01]  /*40f0*/  ISETP.GE.U32.AND P5, PT, R0, 0x7fffff87, PT ;  /* 0x7fffff870000780c */ /* 0x000fe20003fa6070 */
[----:B------:R-:W-:-:S04]  /*4100*/  IMAD.WIDE R178, R180, 0x4, R26 ;  /* 0x00000004b4b27825 */ /* 0x000fc800078e021a */
[----:B------:R-:W-:Y:S01]  /*4110*/  IMAD.WIDE R180, R180, 0x4, R24 ;  /* 0x00000004b4b47825 */ /* 0x000fe200078e0218 */
[----:B------:R-:W-:Y:S03]  /*4120*/  LDGSTS.E [R252+0xd000], desc[UR26][R178.64], !P6 ;  /* 0x0d000000b2fc7fae */ /* 0x000fe6000f1a101a */
[----:B------:R-:W-:Y:S01]  /*4130*/  VIADD R0, R243, 0xffffffc5 ;  /* 0xffffffc5f3007836 */ /* 0x000fe20000000000 */
[----:B------:R-:W-:Y:S01]  /*4140*/  LDGSTS.E [R252+0xd200], desc[UR26][R180.64], !P6 ;  /* 0x0d200000b4fc7fae */ /* 0x000fe2000f1a101a */
[C---:B------:R-:W-:Y:S02]  /*4150*/  IMAD R184, R22.reuse, 0x35, RZ ;  /* 0x0000003516b87824 */ /* 0x040fe400078e02ff */
[----:B------:R-:W-:Y:S01]  /*4160*/  IMAD R188, R22, 0x36, RZ ;  /* 0x0000003616bc7824 */ /* 0x000fe200078e02ff */
[----:B------:R-:W-:Y:S01]  /*4170*/  ISETP.GE.U32.AND P6, PT, R0, 0x7fffff86, PT ;  /* 0x7fffff860000780c */ /* 0x000fe20003fc6070 */
[----:B------:R-:W-:-:S04]  /*4180*/  IMAD.WIDE R182, R184, 0x4, R26 ;  /* 0x00000004b8b67825 */ /* 0x000fc800078e021a */
[----:B------:R-:W-:Y:S01]  /*4190*/  IMAD.WIDE R184, R184, 0x4, R24 ;  /* 0x00000004b8b87825 */ /* 0x000fe200078e0218 */
[----:B------:R-:W-:Y:S03]  /*41a0*/  LDGSTS.E [R252+0xd400], desc[UR26][R182.64], !P0 ;  /* 0x0d400000b6fc7fae */ /* 0x000fe6000c1a101a */
[----:B------:R-:W-:Y:S01]  /*41b0*/  VIADD R0, R243, 0xffffffc4 ;  /* 0xffffffc4f3007836 */ /* 0x000fe20000000000 */
[----:B------:R-:W-:Y:S01]  /*41c0*/  LDGSTS.E [R252+0xd600], desc[UR26][R184.64], !P0 ;  /* 0x0d600000b8fc7fae */ /* 0x000fe2000c1a101a */
[----:B------:R-:W-:-:S03]  /*41d0*/  IMAD.WIDE R186, R188, 0x4, R26 ;  /* 0x00000004bcba7825 */ /* 0x000fc600078e021a */
[----:B------:R-:W-:Y:S01]  /*41e0*/  ISETP.GE.U32.AND P0, PT, R0, 0x7fffff85, PT ;  /* 0x7fffff850000780c */ /* 0x000fe20003f06070 */
[----:B------:R-:W-:Y:S01]  /*41f0*/  IMAD R192, R22, 0x37, RZ ;  /* 0x0000003716c07824 */ /* 0x000fe200078e02ff */
[----:B------:R-:W-:Y:S01]  /*4200*/  LDGSTS.E [R252+0xd800], desc[UR26][R186.64], !P1 ;  /* 0x0d800000bafc7fae */ /* 0x000fe2000c9a101a */
[----:B------:R-:W-:-:S04]  /*4210*/  IMAD.WIDE R188, R188, 0x4, R24 ;  /* 0x00000004bcbc7825 */ /* 0x000fc800078e0218 */
[----:B------:R-:W-:Y:S01]  /*4220*/  VIADD R0, R243, 0xffffffc3 ;  /* 0xffffffc3f3007836 */ /* 0x000fe20000000000 */
[----:B------:R-:W-:Y:S01]  /*4230*/  LDGSTS.E [R252+0xda00], desc[UR26][R188.64], !P1 ;  /* 0x0da00000bcfc7fae */ /* 0x000fe2000c9a101a */
[----:B------:R-:W-:Y:S02]  /*4240*/  IMAD R196, R22, 0x38, RZ ;  /* 0x0000003816c47824 */ /* 0x000fe400078e02ff */
[----:B------:R-:W-:Y:S01]  /*4250*/  IMAD.WIDE R190, R192, 0x4, R26 ;  /* 0x00000004c0be7825 */ /* 0x000fe200078e021a */
[----:B------:R-:W-:-:S03]  /*4260*/  ISETP.GE.U32.AND P1, PT, R0, 0x7fffff84, PT ;  /* 0x7fffff840000780c */ /* 0x000fc60003f26070 */
[----:B------:R-:W-:Y:S01]  /*4270*/  IMAD.WIDE R192, R192, 0x4, R24 ;  /* 0x00000004c0c07825 */ /* 0x000fe200078e0218 */
[----:B------:R-:W-:Y:S03]  /*4280*/  LDGSTS.E [R252+0xdc00], desc[UR26][R190.64], !P2 ;  /* 0x0dc00000befc7fae */ /* 0x000fe6000d1a101a */
[----:B------:R-:W-:Y:S01]  /*4290*/  IMAD.WIDE R194, R196, 0x4, R26 ;  /* 0x00000004c4c27825 */ /* 0x000fe200078e021a */
[----:B------:R-:W-:Y:S01]  /*42a0*/  LDGSTS.E [R252+0xde00], desc[UR26][R192.64], !P2 ;  /* 0x0de00000c0fc7fae */ /* 0x000fe2000d1a101a */
[----:B------:R-:W-:Y:S02]  /*42b0*/  ISETP.GE.U32.AND P2, PT, R20, 0x7fffff83, PT ;  /* 0x7fffff831400780c */ /* 0x000fe40003f46070 */
[----:B------:R-:W-:Y:S01]  /*42c0*/  IMAD R200, R22, 0x39, RZ ;  /* 0x0000003916c87824 */ /* 0x000fe200078e02ff */
[----:B------:R-:W-:Y:S01]  /*42d0*/  LDGSTS.E [R252+0xe000], desc[UR26][R194.64], !P4 ;  /* 0x0e000000c2fc7fae */ /* 0x000fe2000e1a101a */
[----:B------:R-:W-:-:S04]  /*42e0*/  IMAD.WIDE R196, R196, 0x4, R24 ;  /* 0x00000004c4c47825 */ /* 0x000fc800078e0218 */
[----:B------:R-:W-:Y:S01]  /*42f0*/  VIADD R0, R243, 0xffffffc1 ;  /* 0xffffffc1f3007836 */ /* 0x000fe20000000000 */
[----:B------:R-:W-:Y:S01]  /*4300*/  LDGSTS.E [R252+0xe200], desc[UR26][R196.64], !P4 ;  /* 0x0e200000c4fc7fae */ /* 0x000fe2000e1a101a */
[----:B------:R-:W-:-:S03]  /*4310*/  IMAD.WIDE R198, R200, 0x4, R26 ;  /* 0x00000004c8c67825 */ /* 0x000fc600078e021a */
[----:B------:R-:W-:Y:S01]  /*4320*/  ISETP.GE.U32.AND P4, PT, R0, 0x7fffff82, PT ;  /* 0x7fffff820000780c */ /* 0x000fe20003f86070 */
[----:B------:R-:W-:Y:S01]  /*4330*/  IMAD.WIDE R200, R200, 0x4, R24 ;  /* 0x00000004c8c87825 */ /* 0x000fe200078e0218 */
[----:B------:R-:W-:Y:S03]  /*4340*/  LDGSTS.E [R252+0xe400], desc[UR26][R198.64], !P5 ;  /* 0x0e400000c6fc7fae */ /* 0x000fe6000e9a101a */
[----:B------:R-:W-:Y:S01]  /*4350*/  IMAD R147, R246, R23, RZ ;  /* 0x00000017f6937224 */ /* 0x000fe200078e02ff */
[----:B------:R-:W-:Y:S01]  /*4360*/  LDGSTS.E [R252+0xe600], desc[UR26][R200.64], !P5 ;  /* 0x0e600000c8fc7fae */ /* 0x000fe2000e9a101a */
[C---:B------:R-:W-:Y:S02]  /*4370*/  IMAD R146, R22.reuse, 0x3b, RZ ;  /* 0x0000003b16927824 */ /* 0x040fe400078e02ff */
[----:B------:R-:W-:Y:S01]  /*4380*/  IMAD R0, R22, 0x3a, RZ ;  /* 0x0000003a16007824 */ /* 0x000fe200078e02ff */
[----:B------:R-:W-:Y:S01]  /*4390*/  LEA R20, P5, R147, UR18, 0x2 ;  /* 0x0000001293147c11 */ /* 0x000fe2000f8a10ff */
[----:B--2---:R-:W-:-:S04]  /*43a0*/  IMAD.WIDE R30, R146, 0x4, R26 ;  /* 0x00000004921e7825 */ /* 0x004fc800078e021a */
[----:B------:R-:W-:-:S04]  /*43b0*/  IMAD.WIDE R28, R146, 0x4, R24 ;  /* 0x00000004921c7825 */ /* 0x000fc800078e0218 */
[----:B----4-:R-:W-:-:S04]  /*43c0*/  IMAD.WIDE R34, R0, 0x4, R26 ;  /* 0x0000000400227825 */ /* 0x010fc800078e021a */
[----:B------:R-:W-:Y:S01]  /*43d0*/  IMAD R146, R22, 0x3c, RZ ;  /* 0x0000003c16927824 */ /* 0x000fe200078e02ff */
[----:B------:R1:W-:Y:S01]  /*43e0*/  STL.64 [R1+0x108], R34 ;  /* 0x0001082201007387 */ /* 0x0003e20000100a00 */
[----:B------:R-:W-:Y:S01]  /*43f0*/  IMAD.WIDE R32, R0, 0x4, R24 ;  /* 0x0000000400207825 */ /* 0x000fe200078e0218 */
[----:B------:R-:W-:Y:S02]  /*4400*/  LEA.HI.X.SX32 R0, R147, UR19, 0x2, P5 ;  /* 0x0000001393007c11 */ /* 0x000fe4000a8f16ff */
[----:B------:R1:W-:Y:S01]  /*4410*/  LDGSTS.E [R252+0xe800], desc[UR26][R34.64], !P6 ;  /* 0x0e80000022fc7fae */ /* 0x0003e2000f1a101a */
[----:B------:R-:W-:Y:S02]  /*4420*/  VIADD R202, R243, 0xffffffc0 ;  /* 0xffffffc0f3ca7836 */ /* 0x000fe40000000000 */
[----:B------:R-:W-:Y:S01]  /*4430*/  IMAD R147, R22, 0x3d, RZ ;  /* 0x0000003d16937824 */ /* 0x000fe200078e02ff */
[----:B------:R-:W-:Y:S01]  /*4440*/  STL.64 [R1+0x100], R32 ;  /* 0x0001002001007387 */ /* 0x000fe20000100a00 */
[----:B------:R-:W-:-:S03]  /*4450*/  IMAD.WIDE R212, R146, 0x4, R26 ;  /* 0x0000000492d47825 */ /* 0x000fc600078e021a */
[----:B------:R-:W-:Y:S01]  /*4460*/  LDGSTS.E [R252+0xea00], desc[UR26][R32.64], !P6 ;  /* 0x0ea0000020fc7fae */ /* 0x000fe2000f1a101a */
[----:B------:R-:W-:Y:S01]  /*4470*/  IMAD R3, R3, UR5, RZ ;  /* 0x0000000503037c24 */ /* 0x000fe2000f8e02ff */
[----:B------:R-:W-:Y:S01]  /*4480*/  ISETP.GE.AND P6, PT, R246, R202, PT ;  /* 0x000000caf600720c */ /* 0x000fe20003fc6270 */
[----:B------:R-:W-:Y:S01]  /*4490*/  IMAD.WIDE R204, R146, 0x4, R24 ;  /* 0x0000000492cc7825 */ /* 0x000fe200078e0218 */
[----:B------:R-:W-:Y:S03]  /*44a0*/  STL.64 [R1+0xf8], R30 ;  /* 0x0000f81e01007387 */ /* 0x000fe60000100a00 */
[----:B------:R-:W-:Y:S01]  /*44b0*/  IMAD R5, R5, UR5, RZ ;  /* 0x0000000505057c24 */ /* 0x000fe2000f8e02ff */
[----:B------:R-:W-:Y:S01]  /*44c0*/  LDGSTS.E [R252+0xec00], desc[UR26][R30.64], !P0 ;  /* 0x0ec000001efc7fae */ /* 0x000fe2000c1a101a */
[----:B------:R-:W-:Y:S02]  /*44d0*/  VIADD R203, R243, 0xffffffbf ;  /* 0xffffffbff3cb7836 */ /* 0x000fe40000000000 */
[C---:B------:R-:W-:Y:S01]  /*44e0*/  IMAD.WIDE R210, R147.reuse, 0x4, R26 ;  /* 0x0000000493d27825 */ /* 0x040fe200078e021a */
[----:B------:R2:W-:Y:S03]  /*44f0*/  STL.64 [R1+0xf0], R28 ;  /* 0x0000f01c01007387 */ /* 0x0005e60000100a00 */
[----:B-----5:R-:W-:Y:S01]  /*4500*/  IMAD.WIDE R36, R147, 0x4, R24 ;  /* 0x0000000493247825 */ /* 0x020fe200078e0218 */
[----:B------:R2:W-:Y:S01]  /*4510*/  LDGSTS.E [R252+0xee00], desc[UR26][R28.64], !P0 ;  /* 0x0ee000001cfc7fae */ /* 0x0005e2000c1a101a */
[----:B------:R-:W-:-:S02]  /*4520*/  ISETP.GE.U32.AND P0, PT, R202, 0x7fffff81, PT ;  /* 0x7fffff81ca00780c */ /* 0x000fc40003f06070 */
[----:B------:R-:W-:Y:S01]  /*4530*/  IMAD R6, R6, UR5, RZ ;  /* 0x0000000506067c24 */ /* 0x000fe2000f8e02ff */
[----:B------:R-:W-:Y:S01]  /*4540*/  STL.64 [R1+0x110], R212 ;  /* 0x000110d401007387 */ /* 0x000fe20000100a00 */
[----:B------:R-:W-:Y:S01]  /*4550*/  IMAD R7, R7, UR5, RZ ;  /* 0x0000000507077c24 */ /* 0x000fe2000f8e02ff */
[----:B------:R-:W-:Y:S01]  /*4560*/  LEA R202, P5, R3, R20, 0x2 ;  /* 0x0000001403ca7211 */ /* 0x000fe200078a10ff */
[----:B------:R-:W-:Y:S01]  /*4570*/  IMAD R8, R8, UR5, RZ ;  /* 0x0000000508087c24 */ /* 0x000fe2000f8e02ff */
[----:B------:R-:W-:Y:S01]  /*4580*/  LDGSTS.E [R252+0xf000], desc[UR26][R212.64], !P1 ;  /* 0x0f000000d4fc7fae */ /* 0x000fe2000c9a101a */
[----:B-1----:R-:W-:Y:S02]  /*4590*/  IMAD R34, R4, UR5, RZ ;  /* 0x0000000504227c24 */ /* 0x002fe4000f8e02ff */
[----:B------:R-:W-:Y:S01]  /*45a0*/  IMAD R9, R9, UR5, RZ ;  /* 0x0000000509097c24 */ /* 0x000fe2000f8e02ff */
[----:B------:R1:W-:Y:S01]  /*45b0*/  STL.64 [R1+0x148], R204 ;  /* 0x000148cc01007387 */ /* 0x0003e20000100a00 */
[----:B--2---:R-:W-:Y:S01]  /*45c0*/  SEL R28, RZ, 0x4, P6 ;  /* 0x00000004ff1c7807 */ /* 0x004fe20003000000 */
[----:B------:R-:W-:Y:S01]  /*45d0*/  IMAD R10, R10, UR5, RZ ;  /* 0x000000050a0a7c24 */ /* 0x000fe2000f8e02ff */
[----:B------:R-:W-:Y:S01]  /*45e0*/  ISETP.GE.U32.AND P6, PT, R203, 0x7fffff80, PT ;  /* 0x7fffff80cb00780c */ /* 0x000fe20003fc6070 */
[----:B------:R1:W-:Y:S01]  /*45f0*/  LDGSTS.E [R252+0xf200], desc[UR26][R204.64], !P1 ;  /* 0x0f200000ccfc7fae */ /* 0x0003e2000c9a101a */
[----:B------:R-:W-:Y:S01]  /*4600*/  LEA.HI.X.SX32 R203, R3, R0, 0x2, P5 ;  /* 0x0000000003cb7211 */ /* 0x000fe200028f16ff */
[----:B------:R-:W-:Y:S01]  /*4610*/  IMAD R11, R11, UR5, RZ ;  /* 0x000000050b0b7c24 */ /* 0x000fe2000f8e02ff */
[-C--:B------:R-:W-:Y:S01]  /*4620*/  LEA R214, P5, R6, R20.reuse, 0x2 ;  /* 0x0000001406d67211 */ /* 0x080fe200078a10ff */
[----:B------:R2:W-:Y:S01]  /*4630*/  LDGSTS.E [R252+0xf400], desc[UR26][R210.64], !P2 ;  /* 0x0f400000d2fc7fae */ /* 0x0005e2000d1a101a */
[----:B------:R-:W-:Y:S01]  /*4640*/  IMAD.MOV.U32 R251, RZ, RZ, R208 ;  /* 0x000000fffffb7224 */ /* 0x000fe200078e00d0 */
[----:B------:R-:W-:Y:S01]  /*4650*/  IADD3 R29, PT, PT, R243, 0x3f, RZ ;  /* 0x0000003ff31d7810 */ /* 0x000fe20007ffe0ff */
[----:B------:R-:W-:Y:S01]  /*4660*/  IMAD.MOV.U32 R249, RZ, RZ, R207 ;  /* 0x000000fffff97224 */ /* 0x000fe200078e00cf */
[----:B------:R4:W-:Y:S01]  /*4670*/  LDGSTS.E [R252+0xf600], desc[UR26][R36.64], !P2 ;  /* 0x0f60000024fc7fae */ /* 0x0009e2000d1a101a */
[----:B------:R-:W-:Y:S01]  /*4680*/  LEA R4, P2, R7, R20, 0x2 ;  /* 0x0000001407047211 */ /* 0x000fe200078410ff */
[----:B------:R-:W-:Y:S01]  /*4690*/  IMAD R12, R12, UR5, RZ ;  /* 0x000000050c0c7c24 */ /* 0x000fe2000f8e02ff */
[----:B------:R-:W-:Y:S01]  /*46a0*/  LEA.HI.X.SX32 R215, R6, R0, 0x2, P5 ;  /* 0x0000000006d77211 */ /* 0x000fe200028f16ff */
[----:B------:R-:W-:Y:S01]  /*46b0*/  IMAD R13, R13, UR5, RZ ;  /* 0x000000050d0d7c24 */ /* 0x000fe2000f8e02ff */
[-C--:B-1----:R-:W-:Y:S01]  /*46c0*/  LEA R204, P1, R5, R20.reuse, 0x2 ;  /* 0x0000001405cc7211 */ /* 0x082fe200078210ff */
[----:B------:R-:W-:Y:S01]  /*46d0*/  IMAD R14, R14, UR5, RZ ;  /* 0x000000050e0e7c24 */ /* 0x000fe2000f8e02ff */
[----:B------:R-:W-:Y:S01]  /*46e0*/  LEA R208, P5, R9, R20, 0x2 ;  /* 0x0000001409d07211 */ /* 0x000fe200078a10ff */
[----:B------:R-:W-:Y:S01]  /*46f0*/  IMAD.MOV.U32 R2, RZ, RZ, R209 ;  /* 0x000000ffff027224 */ /* 0x000fe200078e00d1 */
[----:B------:R-:W-:Y:S01]  /*4700*/  LEA.HI.X.SX32 R205, R5, R0, 0x2, P1 ;  /* 0x0000000005cd7211 */ /* 0x000fe200008f16ff */
[----:B------:R2:W-:Y:S01]  /*4710*/  STL.64 [R1+0x118], R210 ;  /* 0x000118d201007387 */ /* 0x0005e20000100a00 */
[----:B------:R-:W-:Y:S01]  /*4720*/  LEA R206, P1, R8, R20, 0x2 ;  /* 0x0000001408ce7211 */ /* 0x000fe200078210ff */
[----:B------:R-:W-:Y:S01]  /*4730*/  IMAD R15, R15, UR5, RZ ;  /* 0x000000050f0f7c24 */ /* 0x000fe2000f8e02ff */
[----:B------:R-:W-:Y:S01]  /*4740*/  LEA.HI.X.SX32 R5, R7, R0, 0x2, P2 ;  /* 0x0000000007057211 */ /* 0x000fe200010f16ff */
[----:B------:R-:W-:Y:S01]  /*4750*/  IMAD R16, R16, UR5, RZ ;  /* 0x0000000510107c24 */ /* 0x000fe2000f8e02ff */
[----:B------:R-:W-:Y:S01]  /*4760*/  LEA R212, P2, R10, R20, 0x2 ;  /* 0x000000140ad47211 */ /* 0x000fe200078410ff */
[----:B------:R-:W-:Y:S01]  /*4770*/  IMAD R17, R17, UR5, RZ ;  /* 0x0000000511117c24 */ /* 0x000fe2000f8e02ff */
[----:B------:R-:W-:Y:S01]  /*4780*/  LEA.HI.X.SX32 R207, R8, R0, 0x2, P1 ;  /* 0x0000000008cf7211 */ /* 0x000fe200008f16ff */
[----:B------:R-:W-:Y:S01]  /*4790*/  IMAD R18, R18, UR5, RZ ;  /* 0x0000000512127c24 */ /* 0x000fe2000f8e02ff */
[----:B------:R-:W-:Y:S01]  /*47a0*/  LEA R6, P1, R11, R20, 0x2 ;  /* 0x000000140b067211 */ /* 0x000fe200078210ff */
[----:B------:R-:W-:Y:S01]  /*47b0*/  IMAD R19, R19, UR5, RZ ;  /* 0x0000000513137c24 */ /* 0x000fe2000f8e02ff */
[-C--:B------:R-:W-:Y:S01]  /*47c0*/  LEA.HI.X.SX32 R209, R9, R0.reuse, 0x2, P5 ;  /* 0x0000000009d17211 */ /* 0x080fe200028f16ff */
[----:B------:R-:W-:Y:S01]  /*47d0*/  IMAD R21, R21, UR5, RZ ;  /* 0x0000000515157c24 */ /* 0x000fe2000f8e02ff */
[----:B------:R-:W-:Y:S01]  /*47e0*/  LEA.HI.X.SX32 R213, R10, R0, 0x2, P2 ;  /* 0x000000000ad57211 */ /* 0x000fe200010f16ff */
[----:B------:R-:W-:Y:S01]  /*47f0*/  IMAD R33, R138, UR5, RZ ;  /* 0x000000058a217c24 */ /* 0x000fe2000f8e02ff */
[-C--:B--2---:R-:W-:Y:S01]  /*4800*/  LEA R210, P5, R12, R20.reuse, 0x2 ;  /* 0x000000140cd27211 */ /* 0x084fe200078a10ff */
        /* <DEDUP_REMOVED lines=11> */
[-C--:B------:R-:W-:Y:S01]  /*48c0*/  LEA R8, P5, R15, R20.reuse, 0x2 ;  /* 0x000000140f087211 */ /* 0x080fe200078a10ff */
        /* <DEDUP_REMOVED lines=12> */
[----:B------:R-:W-:Y:S01]  /*4990*/  IMAD R3, R22, 0x3e, RZ ;  /* 0x0000003e16037824 */ /* 0x000fe200078e02ff */
[----:B------:R-:W-:Y:S01]  /*49a0*/  LEA R10, P2, R19, R20, 0x2 ;  /* 0x00000014130a7211 */ /* 0x000fe200078410ff */
[----:B------:R-:W-:Y:S01]  /*49b0*/  VIADD R31, R243, 0xffffffbe ;  /* 0xffffffbef31f7836 */ /* 0x000fe20000000000 */
[----:B------:R-:W-:Y:S01]  /*49c0*/  LEA.HI.X.SX32 R227, R17, R0, 0x2, P1 ;  /* 0x0000000011e37211 */ /* 0x000fe200008f16ff */
[----:B------:R4:W-:Y:S01]  /*49d0*/  STL.64 [R1+0x140], R36 ;  /* 0x0001402401007387 */ /* 0x0009e20000100a00 */
[----:B------:R-:W-:Y:S01]  /*49e0*/  LEA R228, P1, R21, R20, 0x2 ;  /* 0x0000001415e47211 */ /* 0x000fe200078210ff */
[----:B------:R-:W-:Y:S01]  /*49f0*/  IMAD.MOV.U32 R247, RZ, RZ, R249 ;  /* 0x000000fffff77224 */ /* 0x000fe200078e00f9 */
[-C--:B------:R-:W-:Y:S01]  /*4a00*/  LEA.HI.X.SX32 R139, R18, R0.reuse, 0x2, P5 ;  /* 0x00000000128b7211 */ /* 0x080fe200028f16ff */
[----:B------:R-:W-:Y:S01]  /*4a10*/  IMAD.SHL.U32 R250, R22, 0x2, RZ ;  /* 0x0000000216fa7824 */ /* 0x000fe200078e00ff */
[----:B------:R-:W-:-:S02]  /*4a20*/  LEA.HI.X.SX32 R11, R19, R0, 0x2, P2 ;  /* 0x00000000130b7211 */ /* 0x000fc400010f16ff */
[-C--:B------:R-:W-:Y:S02]  /*4a30*/  LEA R230, P5, R134, R20.reuse, 0x2 ;  /* 0x0000001486e67211 */ /* 0x080fe400078a10ff */
[----:B------:R-:W-:Y:S02]  /*4a40*/  LEA R220, P2, R135, R20, 0x2 ;  /* 0x0000001487dc7211 */ /* 0x000fe400078410ff */
[----:B------:R-:W-:Y:S01]  /*4a50*/  LEA.HI.X.SX32 R229, R21, R0, 0x2, P1 ;  /* 0x0000000015e57211 */ /* 0x000fe200008f16ff */
[----:B----4-:R-:W-:Y:S01]  /*4a60*/  IMAD.WIDE R36, R3, 0x4, R26 ;  /* 0x0000000403247825 */ /* 0x010fe200078e021a */
[----:B------:R-:W-:Y:S02]  /*4a70*/  LEA R12, P1, R136, R20, 0x2 ;  /* 0x00000014880c7211 */ /* 0x000fe400078210ff */
[-C--:B------:R-:W-:Y:S01]  /*4a80*/  LEA.HI.X.SX32 R231, R134, R0.reuse, 0x2, P5 ;  /* 0x0000000086e77211 */ /* 0x080fe200028f16ff */
[----:B------:R-:W-:Y:S01]  /*4a90*/  IMAD R134, R22, 0x3f, RZ ;  /* 0x0000003f16867824 */ /* 0x000fe200078e02ff */
[----:B------:R-:W-:Y:S01]  /*4aa0*/  LEA.HI.X.SX32 R221, R135, R0, 0x2, P2 ;  /* 0x0000000087dd7211 */ /* 0x000fe200010f16ff */
[----:B------:R-:W-:Y:S01]  /*4ab0*/  STL.64 [R1+0x120], R36 ;  /* 0x0001202401007387 */ /* 0x000fe20000100a00 */
[----:B------:R-:W-:-:S02]  /*4ac0*/  LEA R232, P5, R137, R20, 0x2 ;  /* 0x0000001489e87211 */ /* 0x000fc400078a10ff */
[----:B------:R-:W-:Y:S01]  /*4ad0*/  LEA R234, P2, R140, R20, 0x2 ;  /* 0x000000148cea7211 */ /* 0x000fe200078410ff */
[----:B------:R-:W-:Y:S01]  /*4ae0*/  LDGSTS.E [R252+0xf800], desc[UR26][R36.64], !P4 ;  /* 0x0f80000024fc7fae */ /* 0x000fe2000e1a101a */
[----:B------:R-:W-:Y:S02]  /*4af0*/  LEA.HI.X.SX32 R13, R136, R0, 0x2, P1 ;  /* 0x00000000880d7211 */ /* 0x000fe400008f16ff */
[----:B------:R-:W-:Y:S02]  /*4b00*/  LEA R218, P1, R141, R20, 0x2 ;  /* 0x000000148dda7211 */ /* 0x000fe400078210ff */
[-C--:B------:R-:W-:Y:S02]  /*4b10*/  LEA.HI.X.SX32 R233, R137, R0.reuse, 0x2, P5 ;  /* 0x0000000089e97211 */ /* 0x080fe400028f16ff */
[----:B------:R-:W-:Y:S02]  /*4b20*/  LEA.HI.X.SX32 R235, R140, R0, 0x2, P2 ;  /* 0x000000008ceb7211 */ /* 0x000fe400010f16ff */
[----:B------:R-:W-:-:S02]  /*4b30*/  LEA R14, P5, R143, R20, 0x2 ;  /* 0x000000148f0e7211 */ /* 0x000fc400078a10ff */
[----:B------:R-:W-:Y:S02]  /*4b40*/  LEA R236, P2, R217, R20, 0x2 ;  /* 0x00000014d9ec7211 */ /* 0x000fe400078410ff */
        /* <DEDUP_REMOVED lines=9> */
[----:B------:R-:W-:Y:S01]  /*4be0*/  LEA.HI.X.SX32 R17, R34, R0, 0x2, P2 ;  /* 0x0000000022117211 */ /* 0x000fe200010f16ff */
[----:B------:R-:W-:Y:S01]  /*4bf0*/  IMAD.WIDE R34, R3, 0x4, R24 ;  /* 0x0000000403227825 */ /* 0x000fe200078e0218 */
[----:B------:R-:W-:-:S02]  /*4c00*/  LEA R18, P2, R30, R20, 0x2 ;  /* 0x000000141e127211 */ /* 0x000fc400078410ff */
[----:B------:R-:W-:Y:S01]  /*4c10*/  LEA.HI.X.SX32 R239, R33, R0, 0x2, P1 ;  /* 0x0000000021ef7211 */ /* 0x000fe200008f16ff */
[----:B------:R-:W-:Y:S01]  /*4c20*/  IMAD R3, R251, UR5, RZ ;  /* 0x00000005fb037c24 */ /* 0x000fe2000f8e02ff */
[----:B------:R-:W-:Y:S01]  /*4c30*/  ISETP.GT.AND P1, PT, R29, 0x3f, PT ;  /* 0x0000003f1d00780c */ /* 0x000fe20003f24270 */
[----:B------:R-:W-:Y:S01]  /*4c40*/  STL.64 [R1+0x138], R34 ;  /* 0x0001382201007387 */ /* 0x000fe20000100a00 */
[----:B------:R-:W-:Y:S01]  /*4c50*/  LEA R140, P5, R32, R20, 0x2 ;  /* 0x00000014208c7211 */ /* 0x000fe200078a10ff */
[----:B------:R-:W-:Y:S01]  /*4c60*/  IMAD.WIDE R250, R250, 0x4, R26 ;  /* 0x00000004fafa7825 */ /* 0x000fe200078e021a */
[-C--:B------:R-:W-:Y:S01]  /*4c70*/  LEA.HI.X.SX32 R19, R30, R0.reuse, 0x2, P2 ;  /* 0x000000001e137211 */ /* 0x080fe200010f16ff */
[----:B------:R-:W-:Y:S01]  /*4c80*/  LDGSTS.E [R252+0xfa00], desc[UR26][R34.64], !P4 ;  /* 0x0fa0000022fc7fae */ /* 0x000fe2000e1a101a */
[----:B------:R-:W-:Y:S01]  /*4c90*/  ISETP.GE.AND P2, PT, R246, R243, PT ;  /* 0x000000f3f600720c */ /* 0x000fe20003f46270 */
[----:B------:R-:W-:Y:S01]  /*4ca0*/  IMAD.MOV.U32 R246, RZ, RZ, R248 ;  /* 0x000000fffff67224 */ /* 0x000fe200078e00f8 */
[----:B------:R-:W-:Y:S01]  /*4cb0*/  SEL R21, RZ, 0x4, !P1 ;  /* 0x00000004ff157807 */ /* 0x000fe20004800000 */
[----:B------:R-:W-:Y:S01]  /*4cc0*/  IMAD.WIDE R248, R22, 0x4, R26 ;  /* 0x0000000416f87825 */ /* 0x000fe200078e021a */
[----:B------:R-:W-:-:S02]  /*4cd0*/  LEA.HI.X.SX32 R141, R32, R0, 0x2, P5 ;  /* 0x00000000208d7211 */ /* 0x000fc400028f16ff */
[----:B------:R-:W-:Y:S01]  /*4ce0*/  ISETP.GE.U32.AND P5, PT, R31, 0x7fffff7f, PT ;  /* 0x7fffff7f1f00780c */ /* 0x000fe20003fa6070 */
[C---:B------:R-:W-:Y:S01]  /*4cf0*/  IMAD.WIDE R32, R134.reuse, 0x4, R26 ;  /* 0x0000000486207825 */ /* 0x040fe200078e021a */
[----:B------:R-:W-:Y:S02]  /*4d00*/  SEL R21, R21, RZ, !P2 ;  /* 0x000000ff15157207 */ /* 0x000fe40005000000 */
[----:B------:R-:W-:Y:S01]  /*4d10*/  LEA R20, P2, R3, R20, 0x2 ;  /* 0x0000001403147211 */ /* 0x000fe200078410ff */
[----:B------:R-:W-:Y:S01]  /*4d20*/  IMAD.WIDE R30, R134, 0x4, R24 ;  /* 0x00000004861e7825 */ /* 0x000fe200078e0218 */
[----:B------:R1:W-:Y:S01]  /*4d30*/  STL.64 [R1+0x128], R32 ;  /* 0x0001282001007387 */ /* 0x0003e20000100a00 */
[----:B------:R-:W-:Y:S02]  /*4d40*/  ISETP.NE.U32.AND P4, PT, R21, RZ, PT ;  /* 0x000000ff1500720c */ /* 0x000fe40003f85070 */
[----:B------:R-:W-:Y:S01]  /*4d50*/  LEA.HI.X.SX32 R21, R3, R0, 0x2, P2 ;  /* 0x0000000003157211 */ /* 0x000fe200010f16ff */
[----:B------:R1:W-:Y:S01]  /*4d60*/  LDGSTS.E [R252+0xfc00], desc[UR26][R32.64], !P0 ;  /* 0x0fc0000020fc7fae */ /* 0x0003e2000c1a101a */
[----:B------:R-:W-:Y:S01]  /*4d70*/  ISETP.GT.AND P2, PT, R29, 0x7f, PT ;  /* 0x0000007f1d00780c */ /* 0x000fe20003f44270 */
[----:B------:R-:W-:Y:S01]  /*4d80*/  IMAD.MOV.U32 R244, RZ, RZ, R248 ;  /* 0x000000fffff47224 */ /* 0x000fe200078e00f8 */
[----:B------:R-:W-:Y:S01]  /*4d90*/  LOP3.LUT R29, R2, 0x60, RZ, 0x3c, !PT ;  /* 0x00000060021d7812 */ /* 0x000fe200078e3cff */
[----:B------:R2:W-:Y:S01]  /*4da0*/  STL.64 [R1+0x130], R30 ;  /* 0x0001301e01007387 */ /* 0x0005e20000100a00 */
[----:B------:R-:W-:Y:S01]  /*4db0*/  IMAD.MOV.U32 R245, RZ, RZ, R249 ;  /* 0x000000fffff57224 */ /* 0x000fe200078e00f9 */
[C---:B------:R-:W-:Y:S01]  /*4dc0*/  IADD3 R135, PT, PT, R243.reuse, -0x43, RZ ;  /* 0xffffffbdf3877810 */ /* 0x040fe20007ffe0ff */
[C---:B------:R-:W-:Y:S01]  /*4dd0*/  VIADD R0, R243.reuse, 0xffffffbc ;  /* 0xffffffbcf3007836 */ /* 0x040fe20000000000 */
[----:B------:R2:W-:Y:S01]  /*4de0*/  LDGSTS.E [R252+0xfe00], desc[UR26][R30.64], !P0 ;  /* 0x0fe000001efc7fae */ /* 0x0005e2000c1a101a */
[----:B------:R-:W-:Y:S01]  /*4df0*/  SHF.L.U32 R134, R22, 0x6, RZ ;  /* 0x0000000616867819 */ /* 0x000fe200000006ff */
[----:B------:R-:W-:Y:S01]  /*4e00*/  VIADD R3, R243, 0xffffffbb ;  /* 0xffffffbbf3037836 */ /* 0x000fe20000000000 */
[----:B------:R-:W-:Y:S01]  /*4e10*/  ISETP.GE.U32.AND P0, PT, R135, 0x7fffff7e, PT ;  /* 0x7fffff7e8700780c */ /* 0x000fe20003f06070 */
[----:B-1----:R-:W-:Y:S01]  /*4e20*/  IMAD.MOV.U32 R33, RZ, RZ, R247 ;  /* 0x000000ffff217224 */ /* 0x002fe200078e00f7 */
[----:B------:R-:W-:Y:S01]  /*4e30*/  MOV R32, R246 ;  /* 0x000000f600207202 */ /* 0x000fe20000000f00 */
[----:B------:R-:W0:Y:S01]  /*4e40*/  LDGDEPBAR ;  /* 0x00000000000079af */ /* 0x000e220000000000 */
[----:B------:R-:W-:Y:S01]  /*4e50*/  VIADD R135, R29, UR9 ;  /* 0x000000091d877c36 */ /* 0x000fe20008000000 */
[----:B--2---:R-:W-:-:S02]  /*4e60*/  LOP3.LUT R31, R2, 0x20, RZ, 0x3c, !PT ;  /* 0x00000020021f7812 */ /* 0x004fc400078e3cff */
[C---:B------:R-:W-:Y:S01]  /*4e70*/  LOP3.LUT R30, R2.reuse, 0x40, RZ, 0x3c, !PT ;  /* 0x00000040021e7812 */ /* 0x040fe200078e3cff */
[----:B------:R-:W-:Y:S01]  /*4e80*/  VIADD R2, R2, UR9 ;  /* 0x0000000902027c36 */ /* 0x000fe20008000000 */
[----:B------:R-:W-:Y:S01]  /*4e90*/  IADD3 R137, PT, PT, R31, UR9, RZ ;  /* 0x000000091f897c10 */ /* 0x000fe2000fffe0ff */
[----:B------:R-:W-:Y:S02]  /*4ea0*/  STL [R1+0x55c], R31 ;  /* 0x00055c1f01007387 */ /* 0x000fe40000100800 */
[----:B------:R-:W-:Y:S02]  /*4eb0*/  VIADD R136, R30, UR9 ;  /* 0x000000091e887c36 */ /* 0x000fe40008000000 */
[----:B------:R1:W-:Y:S04]  /*4ec0*/  STL [R1+0x558], R30 ;  /* 0x0005581e01007387 */ /* 0x0003e80000100800 */
[----:B------:R2:W-:Y:S04]  /*4ed0*/  STL [R1+0x554], R29 ;  /* 0x0005541d01007387 */ /* 0x0005e80000100800 */
[----:B------:R-:W4:Y:S04]  /*4ee0*/  LDL.LU.64 R248, [R1+0xe0] ;  /* 0x0000e00001f87983 */ /* 0x000f280000300a00 */
[----:B-1----:R-:W5:Y:S04]  /*4ef0*/  LDL.LU.64 R30, [R1+0xc0] ;  /* 0x0000c000011e7983 */ /* 0x002f680000300a00 */
[----:B------:R-:W3:Y:S01]  /*4f00*/  LDL.LU.64 R246, [R1+0xb8] ;  /* 0x0000b80001f67983 */ /* 0x000ee20000300a00 */
[----:B------:R-:W-:-:S03]  /*4f10*/  IMAD.WIDE R26, R134, 0x4, R26 ;  /* 0x00000004861a7825 */ /* 0x000fc600078e021a */
[----:B------:R-:W-:Y:S01]  /*4f20*/  LDGSTS.E [R2+0x20000], desc[UR26][R202.64], P4 ;  /* 0x20000000ca027fae */ /* 0x000fe2000a1a101a */
[----:B------:R-:W-:-:S03]  /*4f30*/  IMAD.WIDE R36, R134, 0x4, R244 ;  /* 0x0000000486247825 */ /* 0x000fc600078e02f4 */
[----:B------:R-:W-:Y:S01]  /*4f40*/  LDGSTS.E [R2+0x20400], desc[UR26][R206.64], P4 ;  /* 0x20400000ce027fae */ /* 0x000fe2000a1a101a */
[----:B------:R-:W-:-:S03]  /*4f50*/  VIADD R22, R243, 0xffffffba ;  /* 0xffffffbaf3167836 */ /* 0x000fc60000000000 */
[----:B------:R-:W-:Y:S04]  /*4f60*/  LDGSTS.E [R2+0x20800], desc[UR26][R210.64], P4 ;  /* 0x20800000d2027fae */ /* 0x000fe8000a1a101a */
        /* <DEDUP_REMOVED lines=28> */
[----:B------:R-:W-:Y:S01]  /*5130*/  LDGSTS.E [R135+0x21f00], desc[UR26][R20.64], P4 ;  /* 0x21f0000014877fae */ /* 0x000fe2000a1a101a */
[----:B------:R-:W-:Y:S01]  /*5140*/  ISETP.GE.U32.AND P4, PT, R0, 0x7fffff7d, PT ;  /* 0x7fffff7d0000780c */ /* 0x000fe20003f86070 */
[----:B------:R-:W-:Y:S01]  /*5150*/  IMAD.WIDE R24, R134, 0x4, R24 ;  /* 0x0000000486187825 */ /* 0x000fe200078e0218 */
[----:B------:R-:W-:Y:S01]  /*5160*/  SEL R0, R28, RZ, P2 ;  /* 0x000000ff1c007207 */ /* 0x000fe20001000000 */
[----:B------:R-:W0:Y:S01]  /*5170*/  LDGDEPBAR ;  /* 0x00000000000079af */ /* 0x000e220000000000 */
[----:B------:R-:W-:Y:S01]  /*5180*/  BAR.SYNC.DEFER_BLOCKING 0x0 ;  /* 0x0000000000007b1d */ /* 0x000fe20000010000 */
[----:B------:R-:W-:Y:S01]  /*5190*/  ISETP.GE.U32.AND P2, PT, R3, 0x7fffff7c, PT ;  /* 0x7fffff7c0300780c */ /* 0x000fe20003f46070 */
[----:B------:R-:W-:-:S04]  /*51a0*/  VIADD R3, R243, 0xffffffb9 ;  /* 0xffffffb9f3037836 */ /* 0x000fc80000000000 */
[----:B------:R-:W-:Y:S04]  /*51b0*/  STL [R1], R2 ;  /* 0x0000000201007387 */ /* 0x000fe80000100800 */
[----:B--2---:R-:W2:Y:S04]  /*51c0*/  LDL.LU.64 R28, [R1+0xb0] ;  /* 0x0000b000011c7983 */ /* 0x004ea80000300a00 */
[----:B------:R-:W2:Y:S04]  /*51d0*/  LDL.LU.64 R240, [R1+0xa8] ;  /* 0x0000a80001f07983 */ /* 0x000ea80000300a00 */
[----:B------:R1:W-:Y:S04]  /*51e0*/  STL.64 [R1+0x2c0], R26 ;  /* 0x0002c01a01007387 */ /* 0x0003e80000100a00 */
[----:B------:R-:W-:Y:S04]  /*51f0*/  STL.64 [R1+0x2c8], R36 ;  /* 0x0002c82401007387 */ /* 0x000fe80000100a00 */
[----:B------:R-:W2:Y:S04]  /*5200*/  LDL.LU.64 R242, [R1+0xa0] ;  /* 0x0000a00001f27983 */ /* 0x000ea80000300a00 */
[----:B------:R1:W-:Y:S04]  /*5210*/  STL.64 [R1+0x2a8], R24 ;  /* 0x0002a81801007387 */ /* 0x0003e80000100a00 */
[----:B------:R-:W-:Y:S01]  /*5220*/  @!PT LDS RZ, [RZ] ;  /* 0x00000000fffff984 */ /* 0x000fe20000000800 */
[----:B------:R-:W-:Y:S01]  /*5230*/  @!PT LDS RZ, [RZ] ;  /* 0x00000000fffff984 */ /* 0x000fe20000000800 */
[----:B------:R-:W-:Y:S01]  /*5240*/  @!PT LDS RZ, [RZ] ;  /* 0x00000000fffff984 */ /* 0x000fe20000000800 */
[----:B------:R1:W-:Y:S04]  /*5250*/  LDGSTS.E [R252+0x10000], desc[UR26][R26.64], !P6 ;  /* 0x100000001afc7fae */ /* 0x0003e8000f1a101a */
[----:B------:R-:W2:Y:S04]  /*5260*/  LDL.LU.64 R244, [R1+0x98] ;  /* 0x0000980001f47983 */ /* 0x000ea80000300a00 */
[----:B------:R1:W-:Y:S04]  /*5270*/  LDGSTS.E [R252+0x10200], desc[UR26][R24.64], !P6 ;  /* 0x1020000018fc7fae */ /* 0x0003e8000f1a101a */
[----:B------:R-:W-:Y:S01]  /*5280*/  LDGSTS.E [R252+0x10400], desc[UR26][R36.64], !P5 ;  /* 0x1040000024fc7fae */ /* 0x000fe2000e9a101a */
[----:B-1----:R-:W1:Y:S01]  /*5290*/  LDC R27, c[0x0][0x3a0] ;  /* 0x0000e800ff1b7b82 */ /* 0x002e620000000800 */
[----:B------:R-:W-:-:S04]  /*52a0*/  IMAD.WIDE R24, R134, 0x4, R32 ;  /* 0x0000000486187825 */ /* 0x000fc800078e0220 */
[----:B----4-:R-:W-:-:S05]  /*52b0*/  IMAD.WIDE R34, R134, 0x4, R248 ;  /* 0x0000000486227825 */ /* 0x010fca00078e02f8 */
[----:B------:R4:W-:Y:S01]  /*52c0*/  STL.64 [R1+0x548], R34 ;  /* 0x0005482201007387 */ /* 0x0009e20000100a00 */
[----:B-----5:R-:W-:-:S03]  /*52d0*/  IMAD.WIDE R32, R134, 0x4, R30 ;  /* 0x0000000486207825 */ /* 0x020fc600078e021e */
[----:B------:R4:W-:Y:S01]  /*52e0*/  LDGSTS.E [R252+0x10600], desc[UR26][R34.64], !P5 ;  /* 0x1060000022fc7fae */ /* 0x0009e2000e9a101a */
[----:B---3--:R-:W-:-:S04]  /*52f0*/  IMAD.WIDE R30, R134, 0x4, R246 ;  /* 0x00000004861e7825 */ /* 0x008fc800078e02f6 */
[----:B----4-:R-:W-:Y:S02]  /*5300*/  IMAD.WIDE R34, R134, 0x4, R250 ;  /* 0x0000000486227825 */ /* 0x010fe400078e02fa */
[----:B------:R-:W3:Y:S04]  /*5310*/  LDL.LU.64 R250, [R1+0x90] ;  /* 0x0000900001fa7983 */ /* 0x000ee80000300a00 */
[----:B------:R-:W4:Y:S04]  /*5320*/  LDL.LU.64 R248, [R1+0x88] ;  /* 0x0000880001f87983 */ /* 0x000f280000300a00 */
[----:B------:R-:W-:Y:S04]  /*5330*/  STL.64 [R1+0x2a0], R34 ;  /* 0x0002a02201007387 */ /* 0x000fe80000100a00 */
[----:B------:R5:W-:Y:S04]  /*5340*/  STL.64 [R1+0x540], R24 ;  /* 0x0005401801007387 */ /* 0x000be80000100a00 */
[----:B------:R1:W-:Y:S04]  /*5350*/  STL.64 [R1+0x298], R32 ;  /* 0x0002982001007387 */ /* 0x0003e80000100a00 */
[----:B------:R2:W-:Y:S04]  /*5360*/  LDGSTS.E [R252+0x10800], desc[UR26][R34.64], !P0 ;  /* 0x1080000022fc7fae */ /* 0x0005e8000c1a101a */
[----:B------:R-:W4:Y:S04]  /*5370*/  LDL.LU.64 R246, [R1+0x80] ;  /* 0x0000800001f67983 */ /* 0x000f280000300a00 */
[----:B------:R-:W-:Y:S04]  /*5380*/  LDGSTS.E [R252+0x10a00], desc[UR26][R24.64], !P0 ;  /* 0x10a0000018fc7fae */ /* 0x000fe8000c1a101a */
[----:B------:R2:W-:Y:S01]  /*5390*/  STL.64 [R1+0x538], R30 ;  /* 0x0005381e01007387 */ /* 0x0005e20000100a00 */
[----:B------:R-:W-:-:S03]  /*53a0*/  ISETP.GE.U32.AND P6, PT, R22, 0x7fffff7b, PT ;  /* 0x7fffff7b1600780c */ /* 0x000fc60003fc6070 */
[----:B------:R2:W-:Y:S04]  /*53b0*/  LDGSTS.E [R252+0x10c00], desc[UR26][R32.64], !P4 ;  /* 0x10c0000020fc7fae */ /* 0x0005e8000e1a101a */
[----:B-----5:R-:W5:Y:S01]  /*53c0*/  LDL.LU.64 R24, [R1+0x78] ;  /* 0x0000780001187983 */ /* 0x020f620000300a00 */
[----:B-1----:R-:W-:-:S03]  /*53d0*/  VIADD R22, R27, 0xffffffb8 ;  /* 0xffffffb81b167836 */ /* 0x002fc60000000000 */
[----:B------:R1:W-:Y:S01]  /*53e0*/  LDGSTS.E [R252+0x10e00], desc[UR26][R30.64], !P4 ;  /* 0x10e000001efc7fae */ /* 0x0003e2000e1a101a */
[----:B------:R-:W-:Y:S02]  /*53f0*/  ISETP.GE.U32.AND P5, PT, R3, 0x7fffff7a, PT ;  /* 0x7fffff7a0300780c */ /* 0x000fe40003fa6070 */
[----:B------:R-:W-:Y:S01]  /*5400*/  ISETP.GE.U32.AND P0, PT, R22, 0x7fffff79, PT ;  /* 0x7fffff791600780c */ /* 0x000fe20003f06070 */
[----:B--2---:R-:W-:-:S04]  /*5410*/  IMAD.WIDE R34, R134, 0x4, R28 ;  /* 0x0000000486227825 */ /* 0x004fc800078e021c */
[C---:B------:R-:W-:Y:S01]  /*5420*/  IMAD.WIDE R32, R134.reuse, 0x4, R240 ;  /* 0x0000000486207825 */ /* 0x040fe200078e02f0 */
[----:B------:R2:W-:Y:S04]  /*5430*/  STL.64 [R1+0x240], R34 ;  /* 0x0002402201007387 */ /* 0x0005e80000100a00 */
[----:B------:R2:W-:Y:S04]  /*5440*/  STL.64 [R1+0x530], R32 ;  /* 0x0005302001007387 */ /* 0x0005e80000100a00 */
[----:B------:R-:W5:Y:S01]  /*5450*/  LDL.LU.64 R240, [R1+0x70] ;  /* 0x0000700001f07983 */ /* 0x000f620000300a00 */
[----:B-1----:R-:W-:-:S03]  /*5460*/  IMAD.WIDE R30, R134, 0x4, R242 ;  /* 0x00000004861e7825 */ /* 0x002fc600078e02f2 */
[----:B------:R-:W5:Y:S04]  /*5470*/  LDL.LU.64 R36, [R1+0x68] ;  /* 0x0000680001247983 */ /* 0x000f680000300a00 */
[----:B------:R1:W-:Y:S04]  /*5480*/  STL.64 [R1+0x238], R30 ;  /* 0x0002381e01007387 */ /* 0x0003e80000100a00 */
[----:B------:R1:W-:Y:S01]  /*5490*/  LDGSTS.E [R252+0x11000], desc[UR26][R34.64], !P2 ;  /* 0x1100000022fc7fae */ /* 0x0003e2000d1a101a */
[----:B------:R-:W-:-:S03]  /*54a0*/  IMAD.WIDE R28, R134, 0x4, R244 ;  /* 0x00000004861c7825 */ /* 0x000fc600078e02f4 */
[----:B------:R1:W-:Y:S04]  /*54b0*/  LDGSTS.E [R252+0x11200], desc[UR26][R32.64], !P2 ;  /* 0x1120000020fc7fae */ /* 0x0003e8000d1a101a */
[----:B------:R1:W-:Y:S04]  /*54c0*/  STL.64 [R1+0x528], R28 ;  /* 0x0005281c01007387 */ /* 0x0003e80000100a00 */
[----:B--2---:R-:W2:Y:S04]  /*54d0*/  LDL.LU.64 R34, [R1+0x60] ;  /* 0x0000600001227983 */ /* 0x004ea80000300a00 */
[----:B------:R-:W2:Y:S04]  /*54e0*/  LDL.LU.64 R32, [R1+0x58] ;  /* 0x0000580001207983 */ /* 0x000ea80000300a00 */
[----:B------:R1:W-:Y:S04]  /*54f0*/  LDGSTS.E [R252+0x11400], desc[UR26][R30.64], !P6 ;  /* 0x114000001efc7fae */ /* 0x0003e8000f1a101a */
[----:B------:R2:W-:Y:S04]  /*5500*/  LDGSTS.E [R252+0x11600], desc[UR26][R28.64], !P6 ;  /* 0x116000001cfc7fae */ /* 0x0005e8000f1a101a */
[----:B-1----:R-:W2:Y:S04]  /*5510*/  LDL.LU.64 R30, [R1+0x50] ;  /* 0x00005000011e7983 */ /* 0x002ea80000300a00 */
[----:B------:R-:W2:Y:S01]  /*5520*/  LDL.LU.64 R28, [R1+0x48] ;  /* 0x00004800011c7983 */ /* 0x000ea20000300a00 */
[----:B---3--:R-:W-:-:S04]  /*5530*/  IMAD.WIDE R250, R134, 0x4, R250 ;  /* 0x0000000486fa7825 */ /* 0x008fc800078e02fa */
[C---:B----4-:R-:W-:Y:S01]  /*5540*/  IMAD.WIDE R248, R134.reuse, 0x4, R248 ;  /* 0x0000000486f87825 */ /* 0x050fe200078e02f8 */
[----:B------:R-:W-:Y:S04]  /*5550*/  STL.64 [R1+0x230], R250 ;  /* 0x000230fa01007387 */ /* 0x000fe80000100a00 */
[----:B------:R-:W3:Y:S04]  /*5560*/  LDL.LU.64 R242, [R1+0x40] ;  /* 0x0000400001f27983 */ /* 0x000ee80000300a00 */
[----:B------:R-:W-:Y:S04]  /*5570*/  STL.64 [R1+0x520], R248 ;  /* 0x000520f801007387 */ /* 0x000fe80000100a00 */
[----:B------:R-:W4:Y:S04]  /*5580*/  LDL.LU.64 R244, [R1+0x38] ;  /* 0x0000380001f47983 */ /* 0x000f280000300a00 */
[----:B------:R-:W-:Y:S01]  /*5590*/  LDGSTS.E [R252+0x11800], desc[UR26][R250.64], !P5 ;  /* 0x11800000fafc7fae */ /* 0x000fe2000e9a101a */
[----:B------:R-:W-:-:S03]  /*55a0*/  IMAD.WIDE R246, R134, 0x4, R246 ;  /* 0x0000000486f67825 */ /* 0x000fc600078e02f6 */
[----:B------:R-:W-:Y:S04]  /*55b0*/  LDGSTS.E [R252+0x11a00], desc[UR26][R248.64], !P5 ;  /* 0x11a00000f8fc7fae */ /* 0x000fe8000e9a101a */
[----:B------:R1:W-:Y:S04]  /*55c0*/  STL.64 [R1+0x228], R246 ;  /* 0x000228f601007387 */ /* 0x0003e80000100a00 */
[----:B------:R1:W-:Y:S01]  /*55d0*/  LDGSTS.E [R252+0x11c00], desc[UR26][R246.64], !P0 ;  /* 0x11c00000f6fc7fae */ /* 0x0003e2000c1a101a */
[----:B-----5:R-:W-:-:S05]  /*55e0*/  IMAD.WIDE R24, R134, 0x4, R24 ;  /* 0x0000000486187825 */ /* 0x020fca00078e0218 */
[----:B------:R5:W-:Y:S04]  /*55f0*/  STL.64 [R1+0x518], R24 ;  /* 0x0005181801007387 */ /* 0x000be80000100a00 */
[----:B-1----:R-:W4:Y:S04]  /*5600*/  LDL.LU.64 R246, [R1+0x30] ;  /* 0x0000300001f67983 */ /* 0x002f280000300a00 */
[----:B------:R-:W4:Y:S04]  /*5610*/  LDL.LU.64 R248, [R1+0x28] ;  /* 0x0000280001f87983 */ /* 0x000f280000300a00 */
[----:B------:R1:W-:Y:S04]  /*5620*/  LDGSTS.E [R252+0x11e00], desc[UR26][R24.64], !P0 ;  /* 0x11e0000018fc7fae */ /* 0x0003e8000c1a101a */
[----:B------:R-:W4:Y:S04]  /*5630*/  LDL.LU.64 R250, [R1+0x20] ;  /* 0x0000200001fa7983 */ /* 0x000f280000300a00 */
[----:B-----5:R-:W1:Y:S01]  /*5640*/  LDL.LU.64 R24, [R1+0x18] ;  /* 0x0000180001187983 */ /* 0x020e620000300a00 */
[C---:B------:R-:W-:Y:S01]  /*5650*/  IADD3 R3, PT, PT, R27.reuse, -0x49, RZ ;  /* 0xffffffb71b037810 */ /* 0x040fe20007ffe0ff */
[----:B------:R-:W-:-:S03]  /*5660*/  VIADD R22, R27, 0xffffffb6 ;  /* 0xffffffb61b167836 */ /* 0x000fc60000000000 */
[----:B------:R-:W-:Y:S01]  /*5670*/  ISETP.GE.U32.AND P4, PT, R3, 0x7fffff78, PT ;  /* 0x7fffff780300780c */ /* 0x000fe20003f86070 */
[C---:B------:R-:W-:Y:S01]  /*5680*/  VIADD R3, R27.reuse, 0xffffffb5 ;  /* 0xffffffb51b037836 */ /* 0x040fe20000000000 */
[----:B------:R-:W-:Y:S01]  /*5690*/  ISETP.GE.U32.AND P2, PT, R22, 0x7fffff77, PT ;  /* 0x7fffff771600780c */ /* 0x000fe20003f46070 */
[----:B------:R-:W-:-:S03]  /*56a0*/  VIADD R22, R27, 0xffffffb4 ;  /* 0xffffffb41b167836 */ /* 0x000fc60000000000 */
[----:B------:R-:W-:Y:S02]  /*56b0*/  ISETP.GE.U32.AND P6, PT, R3, 0x7fffff76, PT ;  /* 0x7fffff760300780c */ /* 0x000fe40003fc6070 */
[C---:B------:R-:W-:Y:S02]  /*56c0*/  IADD3 R3, PT, PT, R27.reuse, -0x4d, RZ ;  /* 0xffffffb31b037810 */ /* 0x040fe40007ffe0ff */
[----:B------:R-:W-:Y:S01]  /*56d0*/  ISETP.GE.U32.AND P5, PT, R22, 0x7fffff75, PT ;  /* 0x7fffff751600780c */ /* 0x000fe20003fa6070 */
[----:B------:R-:W-:Y:S01]  /*56e0*/  VIADD R22, R27, 0xffffffb2 ;  /* 0xffffffb21b167836 */ /* 0x000fe20000000000 */
[----:B------:R-:W-:Y:S01]  /*56f0*/  ISETP.GE.U32.AND P0, PT, R3, 0x7fffff74, PT ;  /* 0x7fffff740300780c */ /* 0x000fe20003f06070 */
[----:B------:R-:W-:-:S04]  /*5700*/  IMAD.WIDE R240, R134, 0x4, R240 ;  /* 0x0000000486f07825 */ /* 0x000fc800078e02f0 */
[C---:B------:R-:W-:Y:S01]  /*5710*/  IMAD.WIDE R36, R134.reuse, 0x4, R36 ;  /* 0x0000000486247825 */ /* 0x040fe200078e0224 */
[----:B------:R5:W-:Y:S04]  /*5720*/  STL.64 [R1+0x220], R240 ;  /* 0x000220f001007387 */ /* 0x000be80000100a00 */
[----:B------:R2:W-:Y:S04]  /*5730*/  STL.64 [R1+0x510], R36 ;  /* 0x0005102401007387 */ /* 0x0005e80000100a00 */
[----:B------:R1:W-:Y:S04]  /*5740*/  LDGSTS.E [R252+0x12000], desc[UR26][R240.64], !P4 ;  /* 0x12000000f0fc7fae */ /* 0x0003e8000e1a101a */
[----:B------:R-:W-:Y:S01]  /*5750*/  LDGSTS.E [R252+0x12200], desc[UR26][R36.64], !P4 ;  /* 0x1220000024fc7fae */ /* 0x000fe2000e1a101a */
[----:B--2---:R-:W-:-:S03]  /*5760*/  IMAD.WIDE R34, R134, 0x4, R34 ;  /* 0x0000000486227825 */ /* 0x004fc600078e0222 */
[----:B-----5:R-:W2:Y:S01]  /*5770*/  LDL.LU.64 R240, [R1+0x10] ;  /* 0x0000100001f07983 */ /* 0x020ea20000300a00 */
[----:B------:R-:W-:-:S03]  /*5780*/  IMAD.WIDE R32, R134, 0x4, R32 ;  /* 0x0000000486207825 */ /* 0x000fc600078e0220 */
[----:B------:R5:W-:Y:S04]  /*5790*/  STL.64 [R1+0x218], R34 ;  /* 0x0002182201007387 */ /* 0x000be80000100a00 */
[----:B------:R-:W2:Y:S01]  /*57a0*/  LDL.LU.64 R36, [R1+0x5b0] ;  /* 0x0005b00001247983 */ /* 0x000ea20000300a00 */
[----:B------:R-:W-:-:S03]  /*57b0*/  ISETP.GE.U32.AND P4, PT, R22, 0x7fffff73, PT ;  /* 0x7fffff731600780c */ /* 0x000fc60003f86070 */
[----:B------:R5:W-:Y:S04]  /*57c0*/  STL.64 [R1+0x508], R32 ;  /* 0x0005082001007387 */ /* 0x000be80000100a00 */
[----:B------:R-:W-:Y:S01]  /*57d0*/  LDGSTS.E [R252+0x12400], desc[UR26][R34.64], !P2 ;  /* 0x1240000022fc7fae */ /* 0x000fe2000d1a101a */
[----:B------:R-:W-:-:S03]  /*57e0*/  IMAD.WIDE R30, R134, 0x4, R30 ;  /* 0x00000004861e7825 */ /* 0x000fc600078e021e */
[----:B------:R-:W-:Y:S01]  /*57f0*/  LDGSTS.E [R252+0x12600], desc[UR26][R32.64], !P2 ;  /* 0x1260000020fc7fae */ /* 0x000fe2000d1a101a */
[----:B------:R-:W-:-:S03]  /*5800*/  IMAD.WIDE R28, R134, 0x4, R28 ;  /* 0x00000004861c7825 */ /* 0x000fc600078e021c */
[----:B------:R-:W-:Y:S04]  /*5810*/  LDGSTS.E [R252+0x12800], desc[UR26][R30.64], !P6 ;  /* 0x128000001efc7fae */ /* 0x000fe8000f1a101a */
[----:B-----5:R-:W5:Y:S04]  /*5820*/  LDL.LU.64 R34, [R1+0x5a8] ;  /* 0x0005a80001227983 */ /* 0x020f680000300a00 */
[----:B------:R-:W5:Y:S04]  /*5830*/  LDL.LU.64 R32, [R1+0x5a0] ;  /* 0x0005a00001207983 */ /* 0x000f680000300a00 */
[----:B------:R3:W-:Y:S04]  /*5840*/  STL.64 [R1+0x210], R30 ;  /* 0x0002101e01007387 */ /* 0x0007e80000100a00 */
[----:B------:R3:W-:Y:S04]  /*5850*/  STL.64 [R1+0x500], R28 ;  /* 0x0005001c01007387 */ /* 0x0007e80000100a00 */
[----:B------:R-:W-:Y:S04]  /*5860*/  LDGSTS.E [R252+0x12a00], desc[UR26][R28.64], !P6 ;  /* 0x12a000001cfc7fae */ /* 0x000fe8000f1a101a */
[----:B---3--:R-:W3:Y:S04]  /*5870*/  LDL.LU.64 R30, [R1+0x598] ;  /* 0x00059800011e7983 */ /* 0x008ee80000300a00 */
[----:B------:R-:W3:Y:S01]  /*5880*/  LDL.LU.64 R28, [R1+0x590] ;  /* 0x00059000011c7983 */ /* 0x000ee20000300a00 */
[----:B------:R-:W-:-:S04]  /*5890*/  IMAD.WIDE R242, R134, 0x4, R242 ;  /* 0x0000000486f27825 */ /* 0x000fc800078e02f2 */
[C---:B----4-:R-:W-:Y:S01]  /*58a0*/  IMAD.WIDE R244, R134.reuse, 0x4, R244 ;  /* 0x0000000486f47825 */ /* 0x050fe200078e02f4 */
[----:B------:R4:W-:Y:S04]  /*58b0*/  STL.64 [R1+0x208], R242 ;  /* 0x000208f201007387 */ /* 0x0009e80000100a00 */
[----:B------:R4:W-:Y:S04]  /*58c0*/  STL.64 [R1+0x4f8], R244 ;  /* 0x0004f8f401007387 */ /* 0x0009e80000100a00 */
[----:B------:R-:W-:Y:S04]  /*58d0*/  LDGSTS.E [R252+0x12c00], desc[UR26][R242.64], !P5 ;  /* 0x12c00000f2fc7fae */ /* 0x000fe8000e9a101a */
[----:B------:R-:W-:Y:S04]  /*58e0*/  LDGSTS.E [R252+0x12e00], desc[UR26][R244.64], !P5 ;  /* 0x12e00000f4fc7fae */ /* 0x000fe8000e9a101a */
[----:B----4-:R-:W4:Y:S04]  /*58f0*/  LDL.LU.64 R242, [R1+0x588] ;  /* 0x0005880001f27983 */ /* 0x010f280000300a00 */
[----:B------:R-:W3:Y:S01]  /*5900*/  LDL.LU.64 R244, [R1+0x580] ;  /* 0x0005800001f47983 */ /* 0x000ee20000300a00 */
[----:B------:R-:W-:-:S04]  /*5910*/  IMAD.WIDE R246, R134, 0x4, R246 ;  /* 0x0000000486f67825 */ /* 0x000fc800078e02f6 */
[C---:B------:R-:W-:Y:S01]  /*5920*/  IMAD.WIDE R248, R134.reuse, 0x4, R248 ;  /* 0x0000000486f87825 */ /* 0x040fe200078e02f8 */
[----:B------:R1:W-:Y:S04]  /*5930*/  STL.64 [R1+0x200], R246 ;  /* 0x000200f601007387 */ /* 0x0003e80000100a00 */
[----:B------:R1:W-:Y:S01]  /*5940*/  STL.64 [R1+0x4f0], R248 ;  /* 0x0004f0f801007387 */ /* 0x0003e20000100a00 */
[----:B------:R-:W-:-:S03]  /*5950*/  IMAD.WIDE R250, R134, 0x4, R250 ;  /* 0x0000000486fa7825 */ /* 0x000fc600078e02fa */
[----:B------:R-:W-:Y:S04]  /*5960*/  LDGSTS.E [R252+0x13000], desc[UR26][R246.64], !P0 ;  /* 0x13000000f6fc7fae */ /* 0x000fe8000c1a101a */
[----:B------:R-:W-:Y:S01]  /*5970*/  LDGSTS.E [R252+0x13200], desc[UR26][R248.64], !P0 ;  /* 0x13200000f8fc7fae */ /* 0x000fe2000c1a101a */
[----:B-1----:R-:W-:-:S03]  /*5980*/  IMAD.WIDE R24, R134, 0x4, R24 ;  /* 0x0000000486187825 */ /* 0x002fc600078e0218 */
[----:B------:R1:W-:Y:S04]  /*5990*/  LDGSTS.E [R252+0x13400], desc[UR26][R250.64], !P4 ;  /* 0x13400000fafc7fae */ /* 0x0003e8000e1a101a */
[----:B------:R-:W3:Y:S04]  /*59a0*/  LDL.LU.64 R246, [R1+0x578] ;  /* 0x0005780001f67983 */ /* 0x000ee80000300a00 */
[----:B------:R-:W3:Y:S04]  /*59b0*/  LDL.LU.64 R248, [R1+0x570] ;  /* 0x0005700001f87983 */ /* 0x000ee80000300a00 */
[----:B------:R1:W-:Y:S04]  /*59c0*/  STL.64 [R1+0x1f8], R250 ;  /* 0x0001f8fa01007387 */ /* 0x0003e80000100a00 */
[----:B------:R-:W-:Y:S01]  /*59d0*/  STL.64 [R1+0x4e8], R24 ;  /* 0x0004e81801007387 */ /* 0x000fe20000100a00 */
[----:B------:R-:W-:-:S03]  /*59e0*/  VIADD R3, R27, 0xffffffb1 ;  /* 0xffffffb11b037836 */ /* 0x000fc60000000000 */
[----:B------:R2:W-:Y:S04]  /*59f0*/  LDGSTS.E [R252+0x13600], desc[UR26][R24.64], !P4 ;  /* 0x1360000018fc7fae */ /* 0x0005e8000e1a101a */
[----:B-1----:R-:W3:Y:S01]  /*5a00*/  LDL.LU.64 R250, [R1+0x568] ;  /* 0x0005680001fa7983 */ /* 0x002ee20000300a00 */
[----:B------:R-:W-:Y:S01]  /*5a10*/  ISETP.GE.U32.AND P2, PT, R3, 0x7fffff72, PT ;  /* 0x7fffff720300780c */ /* 0x000fe20003f46070 */
[----:B--2---:R-:W-:-:S05]  /*5a20*/  IMAD.WIDE R240, R134, 0x4, R240 ;  /* 0x0000000486f07825 */ /* 0x004fca00078e02f0 */
[----:B------:R1:W-:Y:S07]  /*5a30*/  STL.64 [R1+0x1f0], R240 ;  /* 0x0001f0f001007387 */ /* 0x0003ee0000100a00 */
[----:B------:R-:W-:Y:S01]  /*5a40*/  LDGSTS.E [R252+0x13800], desc[UR26][R240.64], !P2 ;  /* 0x13800000f0fc7fae */ /* 0x000fe2000d1a101a */
[----:B---3--:R-:W-:-:S05]  /*5a50*/  IMAD.WIDE R250, R134, 0x4, R250 ;  /* 0x0000000486fa7825 */ /* 0x008fca00078e02fa */
[----:B------:R-:W-:Y:S04]  /*5a60*/  STL.64 [R1+0x4e0], R250 ;  /* 0x0004e0fa01007387 */ /* 0x000fe80000100a00 */
[----:B-1----:R-:W2:Y:S01]  /*5a70*/  LDL.LU.64 R240, [R1+0x560] ;  /* 0x0005600001f07983 */ /* 0x002ea20000300a00 */
[C---:B------:R-:W-:Y:S01]  /*5a80*/  VIADD R22, R27.reuse, 0xffffffb0 ;  /* 0xffffffb01b167836 */ /* 0x040fe20000000000 */
[C---:B------:R-:W-:Y:S01]  /*5a90*/  IADD3 R3, PT, PT, R27.reuse, -0x51, RZ ;  /* 0xffffffaf1b037810 */ /* 0x040fe20007ffe0ff */
[----:B------:R-:W-:Y:S01]  /*5aa0*/  IMAD.WIDE R248, R134, 0x4, R248 ;  /* 0x0000000486f87825 */ /* 0x000fe200078e02f8 */
[----:B------:R-:W-:Y:S02]  /*5ab0*/  LDGSTS.E [R252+0x13a00], desc[UR26][R250.64], !P2 ;  /* 0x13a00000fafc7fae */ /* 0x000fe4000d1a101a */
[----:B------:R-:W-:Y:S01]  /*5ac0*/  ISETP.GE.U32.AND P6, PT, R22, 0x7fffff71, PT ;  /* 0x7fffff711600780c */ /* 0x000fe20003fc6070 */
[----:B------:R-:W-:Y:S01]  /*5ad0*/  VIADD R22, R27, 0xffffffae ;  /* 0xffffffae1b167836 */ /* 0x000fe20000000000 */
[----:B------:R-:W-:Y:S01]  /*5ae0*/  ISETP.GE.U32.AND P5, PT, R3, 0x7fffff70, PT ;  /* 0x7fffff700300780c */ /* 0x000fe20003fa6070 */
[----:B------:R-:W-:-:S03]  /*5af0*/  VIADD R3, R27, 0xffffffad ;  /* 0xffffffad1b037836 */ /* 0x000fc60000000000 */
[----:B------:R-:W-:Y:S01]  /*5b00*/  ISETP.GE.U32.AND P0, PT, R22, 0x7fffff6f, PT ;  /* 0x7fffff6f1600780c */ /* 0x000fe20003f06070 */
[----:B------:R-:W-:Y:S01]  /*5b10*/  VIADD R22, R27, 0xffffffac ;  /* 0xffffffac1b167836 */ /* 0x000fe20000000000 */
[----:B------:R-:W-:Y:S01]  /*5b20*/  ISETP.GE.U32.AND P4, PT, R3, 0x7fffff6e, PT ;  /* 0x7fffff6e0300780c */ /* 0x000fe20003f86070 */
[----:B------:R-:W-:Y:S01]  /*5b30*/  IMAD.WIDE R24, R134, 0x4, R246 ;  /* 0x0000000486187825 */ /* 0x000fe200078e02f6 */
[----:B------:R-:W-:Y:S01]  /*5b40*/  IADD3 R3, PT, PT, R27, -0x55, RZ ;  /* 0xffffffab1b037810 */ /* 0x000fe20007ffe0ff */
[----:B------:R-:W-:Y:S01]  /*5b50*/  STL.64 [R1+0x1e8], R248 ;  /* 0x0001e8f801007387 */ /* 0x000fe20000100a00 */
[----:B------:R-:W-:Y:S01]  /*5b60*/  ISETP.GE.U32.AND P2, PT, R22, 0x7fffff6d, PT ;  /* 0x7fffff6d1600780c */ /* 0x000fe20003f46070 */
[C---:B------:R-:W-:Y:S02]  /*5b70*/  IMAD.WIDE R244, R134.reuse, 0x4, R244 ;  /* 0x0000000486f47825 */ /* 0x040fe400078e02f4 */
[----:B------:R-:W-:Y:S02]  /*5b80*/  LDGSTS.E [R252+0x13c00], desc[UR26][R248.64], !P6 ;  /* 0x13c00000f8fc7fae */ /* 0x000fe4000f1a101a */
[----:B----4-:R-:W-:-:S02]  /*5b90*/  IMAD.WIDE R242, R134, 0x4, R242 ;  /* 0x0000000486f27825 */ /* 0x010fc400078e02f2 */
[----:B------:R1:W-:Y:S02]  /*5ba0*/  STL.64 [R1+0x4d8], R24 ;  /* 0x0004d81801007387 */ /* 0x0003e40000100a00 */
[----:B------:R-:W-:Y:S02]  /*5bb0*/  VIADD R22, R27, 0xffffffaa ;  /* 0xffffffaa1b167836 */ /* 0x000fe40000000000 */
[----:B------:R1:W-:Y:S01]  /*5bc0*/  LDGSTS.E [R252+0x13e00], desc[UR26][R24.64], !P6 ;  /* 0x13e0000018fc7fae */ /* 0x0003e2000f1a101a */
[----:B------:R-:W-:Y:S01]  /*5bd0*/  ISETP.GE.U32.AND P6, PT, R3, 0x7fffff6c, PT ;  /* 0x7fffff6c0300780c */ /* 0x000fe20003fc6070 */
[----:B------:R-:W-:Y:S02]  /*5be0*/  VIADD R3, R27, 0xffffffa9 ;  /* 0xffffffa91b037836 */ /* 0x000fe40000000000 */
[----:B------:R-:W-:Y:S01]  /*5bf0*/  LDGSTS.E [R252+0x14000], desc[UR26][R244.64], !P5 ;  /* 0x14000000f4fc7fae */ /* 0x000fe2000e9a101a */
[----:B------:R-:W-:-:S03]  /*5c00*/  IMAD.WIDE R30, R134, 0x4, R30 ;  /* 0x00000004861e7825 */ /* 0x000fc600078e021e */
[----:B------:R-:W-:Y:S01]  /*5c10*/  STL.64 [R1+0x1e0], R244 ;  /* 0x0001e0f401007387 */ /* 0x000fe20000100a00 */
[----:B-----5:R-:W-:-:S03]  /*5c20*/  IMAD.WIDE R32, R134, 0x4, R32 ;  /* 0x0000000486207825 */ /* 0x020fc600078e0220 */
[----:B------:R-:W-:Y:S01]  /*5c30*/  LDGSTS.E [R252+0x14200], desc[UR26][R242.64], !P5 ;  /* 0x14200000f2fc7fae */ /* 0x000fe2000e9a101a */
[----:B-1----:R-:W-:Y:S01]  /*5c40*/  IMAD.WIDE R24, R134, 0x4, R28 ;  /* 0x0000000486187825 */ /* 0x002fe200078e021c */
[----:B------:R-:W-:Y:S02]  /*5c50*/  ISETP.GE.U32.AND P5, PT, R22, 0x7fffff6b, PT ;  /* 0x7fffff6b1600780c */ /* 0x000fe40003fa6070 */
[----:B------:R-:W-:Y:S01]  /*5c60*/  STL.64 [R1+0x4d0], R242 ;  /* 0x0004d0f201007387 */ /* 0x000fe20000100a00 */
[----:B------:R-:W-:Y:S02]  /*5c70*/  VIADD R22, R27, 0xffffffa8 ;  /* 0xffffffa81b167836 */ /* 0x000fe40000000000 */
[----:B------:R-:W-:-:S04]  /*5c80*/  IMAD.WIDE R28, R134, 0x4, R34 ;  /* 0x00000004861c7825 */ /* 0x000fc800078e0222 */
[----:B--2---:R-:W-:-:S05]  /*5c90*/  IMAD.WIDE R240, R134, 0x4, R240 ;  /* 0x0000000486f07825 */ /* 0x004fca00078e02f0 */
[----:B------:R-:W-:Y:S04]  /*5ca0*/  STL.64 [R1+0x1d8], R240 ;  /* 0x0001d8f001007387 */ /* 0x000fe80000100a00 */
[----:B------:R-:W-:Y:S04]  /*5cb0*/  LDGSTS.E [R252+0x14400], desc[UR26][R240.64], !P0 ;  /* 0x14400000f0fc7fae */ /* 0x000fe8000c1a101a */
[----:B------:R1:W-:Y:S04]  /*5cc0*/  STL.64 [R1+0x4c8], R24 ;  /* 0x0004c81801007387 */ /* 0x0003e80000100a00 */
[----:B------:R1:W-:Y:S01]  /*5cd0*/  LDGSTS.E [R252+0x14600], desc[UR26][R24.64], !P0 ;  /* 0x1460000018fc7fae */ /* 0x0003e2000c1a101a */
[----:B------:R-:W-:-:S03]  /*5ce0*/  ISETP.GE.U32.AND P0, PT, R3, 0x7fffff6a, PT ;  /* 0x7fffff6a0300780c */ /* 0x000fc60003f06070 */
[----:B------:R2:W-:Y:S01]  /*5cf0*/  STL.64 [R1+0x1d0], R30 ;  /* 0x0001d01e01007387 */ /* 0x0005e20000100a00 */
[----:B------:R-:W-:-:S03]  /*5d00*/  IADD3 R3, PT, PT, R27, -0x59, RZ ;  /* 0xffffffa71b037810 */ /* 0x000fc60007ffe0ff */
[----:B------:R2:W-:Y:S01]  /*5d10*/  LDGSTS.E [R252+0x14800], desc[UR26][R30.64], !P4 ;  /* 0x148000001efc7fae */ /* 0x0005e2000e1a101a */
[----:B-1----:R-:W-:-:S03]  /*5d20*/  IMAD.WIDE R24, R134, 0x4, R36 ;  /* 0x0000000486187825 */ /* 0x002fc600078e0224 */
[----:B------:R1:W-:Y:S04]  /*5d30*/  STL.64 [R1+0x4c0], R32 ;  /* 0x0004c02001007387 */ /* 0x0003e80000100a00 */
[----:B------:R1:W-:Y:S01]  /*5d40*/  LDGSTS.E [R252+0x14a00], desc[UR26][R32.64], !P4 ;  /* 0x14a0000020fc7fae */ /* 0x0003e2000e1a101a */
[----:B------:R-:W-:Y:S01]  /*5d50*/  ISETP.GE.U32.AND P4, PT, R22, 0x7fffff69, PT ;  /* 0x7fffff691600780c */ /* 0x000fe20003f86070 */
[----:B------:R-:W-:Y:S02]  /*5d60*/  VIADD R22, R27, 0xffffffa6 ;  /* 0xffffffa61b167836 */ /* 0x000fe40000000000 */
[C---:B--2---:R-:W-:Y:S01]  /*5d70*/  IMAD.WIDE R30, R134.reuse, 0x4, R40 ;  /* 0x00000004861e7825 */ /* 0x044fe200078e0228 */
[----:B------:R2:W-:Y:S04]  /*5d80*/  STL.64 [R1+0x1c8], R28 ;  /* 0x0001c81c01007387 */ /* 0x0005e80000100a00 */
        /* <DEDUP_REMOVED lines=21> */
[----:B--2---:R-:W-:Y:S02]  /*5ee0*/  IMAD.WIDE R28, R134, 0x4, R50 ;  /* 0x00000004861c7825 */ /* 0x004fe400078e0232 */
        /* <DEDUP_REMOVED lines=80> */
[----:B------:R2:W-:Y:S02]  /*63f0*/  STL.64 [R1+0x160], R32 ;  /* 0x0001602001007387 */ /* 0x0005e40000100a00 */
[----:B------:R-:W-:-:S02]  /*6400*/  VIADD R3, R27, 0xffffff99 ;  /* 0xffffff991b037836 */ /* 0x000fc40000000000 */
        /* <DEDUP_REMOVED lines=29> */
[C---:B--2---:R-:W-:Y:S02]  /*65e0*/  IMAD.WIDE R28, R134.reuse, 0x4, R106 ;  /* 0x00000004861c7825 */ /* 0x044fe400078e026a */
[----:B------:R2:W-:Y:S04]  /*65f0*/  LDGSTS.E [R252+0x19000], desc[UR26][R32.64], !P5 ;  /* 0x1900000020fc7fae */ /* 0x0005e8000e9a101a */
[----:B------:R2:W-:Y:S01]  /*6600*/  STL.64 [R1+0xe0], R32 ;  /* 0x0000e02001007387 */ /* 0x0005e20000100a00 */
[----:B-1----:R-:W-:-:S03]  /*6610*/  IMAD.WIDE R24, R134, 0x4, R108 ;  /* 0x0000000486187825 */ /* 0x002fc600078e026c */
[----:B------:R1:W-:Y:S01]  /*6620*/  LDGSTS.E [R252+0x19200], desc[UR26][R30.64], !P5 ;  /* 0x192000001efc7fae */ /* 0x0003e2000e9a101a */
[----:B------:R-:W-:-:S03]  /*6630*/  ISETP.GE.U32.AND P5, PT, R22, 0x7fffff57, PT ;  /* 0x7fffff571600780c */ /* 0x000fc60003fa6070 */
[----:B------:R1:W-:Y:S01]  /*6640*/  STL.64 [R1+0x418], R30 ;  /* 0x0004181e01007387 */ /* 0x0003e20000100a00 */
[----:B--2---:R-:W-:-:S03]  /*6650*/  IMAD.WIDE R32, R134, 0x4, R110 ;  /* 0x0000000486207825 */ /* 0x004fc600078e026e */
[----:B------:R2:W-:Y:S04]  /*6660*/  STL.64 [R1+0xd8], R28 ;  /* 0x0000d81c01007387 */ /* 0x0005e80000100a00 */
[----:B------:R2:W-:Y:S01]  /*6670*/  LDGSTS.E [R252+0x19400], desc[UR26][R28.64], !P0 ;  /* 0x194000001cfc7fae */ /* 0x0005e2000c1a101a */
[----:B-1----:R-:W-:-:S03]  /*6680*/  IMAD.WIDE R30, R134, 0x4, R112 ;  /* 0x00000004861e7825 */ /* 0x002fc600078e0270 */
[----:B------:R1:W-:Y:S04]  /*6690*/  STL.64 [R1+0x410], R24 ;  /* 0x0004101801007387 */ /* 0x0003e80000100a00 */
[----:B------:R1:W-:Y:S01]  /*66a0*/  LDGSTS.E [R252+0x19600], desc[UR26][R24.64], !P0 ;  /* 0x1960000018fc7fae */ /* 0x0003e2000c1a101a */
        /* <DEDUP_REMOVED lines=13> */
[----:B------:R-:W-:Y:S04]  /*6780*/  STL.64 [R1+0xb8], R32 ;  /* 0x0000b82001007387 */ /* 0x000fe80000100a00 */
[----:B------:R-:W-:Y:S01]  /*6790*/  LDGSTS.E [R252+0x1a000], desc[UR26][R32.64], !P6 ;  /* 0x1a00000020fc7fae */ /* 0x000fe2000f1a101a */
[----:B-1----:R-:W-:-:S03]  /*67a0*/  IMAD.WIDE R24, R134, 0x4, R124 ;  /* 0x0000000486187825 */ /* 0x002fc600078e027c */
[----:B------:R-:W-:Y:S04]  /*67b0*/  STL.64 [R1+0x3e8], R30 ;  /* 0x0003e81e01007387 */ /* 0x000fe80000100a00 */
[----:B------:R-:W-:Y:S04]  /*67c0*/  LDGSTS.E [R252+0x1a200], desc[UR26][R30.64], !P6 ;  /* 0x1a2000001efc7fae */ /* 0x000fe8000f1a101a */
[----:B------:R-:W-:Y:S04]  /*67d0*/  STL.64 [R1+0xb0], R28 ;  /* 0x0000b01c01007387 */ /* 0x000fe80000100a00 */
[----:B------:R-:W-:Y:S01]  /*67e0*/  LDGSTS.E [R252+0x1a400], desc[UR26][R28.64], !P5 ;  /* 0x1a4000001cfc7fae */ /* 0x000fe2000e9a101a */
[----:B------:R-:W-:-:S03]  /*67f0*/  VIADD R3, R27, 0xffffff95 ;  /* 0xffffff951b037836 */ /* 0x000fc60000000000 */
[----:B------:R1:W-:Y:S04]  /*6800*/  STL.64 [R1+0x3e0], R24 ;  /* 0x0003e01801007387 */ /* 0x0003e80000100a00 */
[----:B------:R1:W-:Y:S01]  /*6810*/  LDGSTS.E [R252+0x1a600], desc[UR26][R24.64], !P5 ;  /* 0x1a60000018fc7fae */ /* 0x0003e2000e9a101a */
[----:B------:R-:W-:Y:S01]  /*6820*/  ISETP.GE.U32.AND P0, PT, R3, 0x7fffff56, PT ;  /* 0x7fffff560300780c */ /* 0x000fe20003f06070 */
[C---:B------:R-:W-:Y:S01]  /*6830*/  VIADD R22, R27.reuse, 0xffffff94 ;  /* 0xffffff941b167836 */ /* 0x040fe20000000000 */
[C---:B------:R-:W-:Y:S01]  /*6840*/  IADD3 R3, PT, PT, R27.reuse, -0x6d, RZ ;  /* 0xffffff931b037810 */ /* 0x040fe20007ffe0ff */
[----:B-1----:R-:W-:Y:S02]  /*6850*/  IMAD.WIDE R24, R134, 0x4, R132 ;  /* 0x0000000486187825 */ /* 0x002fe400078e0284 */
[----:B------:R-:W1:Y:S01]  /*6860*/  LDC R133, c[0x0][0x3a0] ;  /* 0x0000e800ff857b82 */ /* 0x000e620000000800 */
[----:B------:R-:W-:Y:S01]  /*6870*/  ISETP.GE.U32.AND P4, PT, R22, 0x7fffff55, PT ;  /* 0x7fffff551600780c */ /* 0x000fe20003f86070 */
[----:B------:R-:W-:Y:S01]  /*6880*/  VIADD R22, R27, 0xffffff92 ;  /* 0xffffff921b167836 */ /* 0x000fe20000000000 */
[----:B------:R-:W-:Y:S01]  /*6890*/  ISETP.GE.U32.AND P2, PT, R3, 0x7fffff54, PT ;  /* 0x7fffff540300780c */ /* 0x000fe20003f46070 */
[----:B------:R-:W-:-:S02]  /*68a0*/  VIADD R3, R27, 0xffffff91 ;  /* 0xffffff911b037836 */ /* 0x000fc40000000000 */
[----:B------:R-:W-:Y:S01]  /*68b0*/  IMAD.WIDE R30, R134, 0x4, R126 ;  /* 0x00000004861e7825 */ /* 0x000fe200078e027e */
[----:B------:R-:W-:Y:S02]  /*68c0*/  ISETP.GE.U32.AND P6, PT, R22, 0x7fffff53, PT ;  /* 0x7fffff531600780c */ /* 0x000fe40003fc6070 */
[----:B------:R-:W-:Y:S01]  /*68d0*/  ISETP.GE.U32.AND P5, PT, R3, 0x7fffff52, PT ;  /* 0x7fffff520300780c */ /* 0x000fe20003fa6070 */
[C---:B------:R-:W-:Y:S01]  /*68e0*/  IMAD.WIDE R28, R134.reuse, 0x4, R128 ;  /* 0x00000004861c7825 */ /* 0x040fe200078e0280 */
[C---:B------:R-:W-:Y:S01]  /*68f0*/  IADD3 R3, PT, PT, R27.reuse, -0x71, RZ ;  /* 0xffffff8f1b037810 */ /* 0x040fe20007ffe0ff */
[----:B------:R2:W-:Y:S02]  /*6900*/  LDGSTS.E [R252+0x1a800], desc[UR26][R30.64], !P0 ;  /* 0x1a8000001efc7fae */ /* 0x0005e4000c1a101a */
[----:B------:R-:W-:Y:S02]  /*6910*/  VIADD R22, R27, 0xffffff90 ;  /* 0xffffff901b167836 */ /* 0x000fe40000000000 */
[----:B------:R-:W-:Y:S01]  /*6920*/  IMAD.WIDE R26, R134, 0x4, R130 ;  /* 0x00000004861a7825 */ /* 0x000fe200078e0282 */
[----:B------:R2:W-:Y:S04]  /*6930*/  STL.64 [R1+0xa8], R30 ;  /* 0x0000a81e01007387 */ /* 0x0005e80000100a00 */
[----:B------:R3:W-:Y:S04]  /*6940*/  STL.64 [R1+0x3d8], R28 ;  /* 0x0003d81c01007387 */ /* 0x0007e80000100a00 */
[----:B------:R3:W-:Y:S01]  /*6950*/  LDGSTS.E [R252+0x1aa00], desc[UR26][R28.64], !P0 ;  /* 0x1aa000001cfc7fae */ /* 0x0007e2000c1a101a */
[----:B------:R-:W-:Y:S01]  /*6960*/  ISETP.GE.U32.AND P0, PT, R22, 0x7fffff51, PT ;  /* 0x7fffff511600780c */ /* 0x000fe20003f06070 */
[----:B-1----:R-:W-:-:S02]  /*6970*/  VIADD R22, R133, 0xffffff8e ;  /* 0xffffff8e85167836 */ /* 0x002fc40000000000 */
[C---:B--2---:R-:W-:Y:S01]  /*6980*/  IMAD.WIDE R30, R134.reuse, 0x4, R144 ;  /* 0x00000004861e7825 */ /* 0x044fe200078e0290 */
[----:B------:R1:W-:Y:S04]  /*6990*/  STL.64 [R1+0xa0], R26 ;  /* 0x0000a01a01007387 */ /* 0x0003e80000100a00 */
[----:B------:R1:W-:Y:S01]  /*69a0*/  LDGSTS.E [R252+0x1ac00], desc[UR26][R26.64], !P4 ;  /* 0x1ac000001afc7fae */ /* 0x0003e2000e1a101a */
[----:B---3--:R-:W-:-:S03]  /*69b0*/  IMAD.WIDE R28, R134, 0x4, R148 ;  /* 0x00000004861c7825 */ /* 0x008fc600078e0294 */
[----:B------:R2:W-:Y:S04]  /*69c0*/  STL.64 [R1+0x3c0], R24 ;  /* 0x0003c01801007387 */ /* 0x0005e80000100a00 */
[----:B------:R2:W-:Y:S01]  /*69d0*/  LDGSTS.E [R252+0x1ae00], desc[UR26][R24.64], !P4 ;  /* 0x1ae0000018fc7fae */ /* 0x0005e2000e1a101a */
[----:B------:R-:W-:Y:S01]  /*69e0*/  ISETP.GE.U32.AND P4, PT, R3, 0x7fffff50, PT ;  /* 0x7fffff500300780c */ /* 0x000fe20003f86070 */
[----:B-1----:R-:W-:Y:S02]  /*69f0*/  IMAD.WIDE R26, R134, 0x4, R150 ;  /* 0x00000004861a7825 */ /* 0x002fe400078e0296 */
[----:B------:R1:W-:Y:S02]  /*6a00*/  STL.64 [R1+0x98], R30 ;  /* 0x0000981e01007387 */ /* 0x0003e40000100a00 */
[----:B------:R-:W-:-:S02]  /*6a10*/  VIADD R3, R133, 0xffffff8d ;  /* 0xffffff8d85037836 */ /* 0x000fc40000000000 */
[----:B------:R1:W-:Y:S01]  /*6a20*/  LDGSTS.E [R252+0x1b000], desc[UR26][R30.64], !P2 ;  /* 0x1b0000001efc7fae */ /* 0x0003e2000d1a101a */
[----:B--2---:R-:W-:-:S03]  /*6a30*/  IMAD.WIDE R24, R134, 0x4, R152 ;  /* 0x0000000486187825 */ /* 0x004fc600078e0298 */
[----:B------:R2:W-:Y:S04]  /*6a40*/  STL.64 [R1+0x3b0], R28 ;  /* 0x0003b01c01007387 */ /* 0x0005e80000100a00 */
[----:B------:R2:W-:Y:S01]  /*6a50*/  LDGSTS.E [R252+0x1b200], desc[UR26][R28.64], !P2 ;  /* 0x1b2000001cfc7fae */ /* 0x0005e2000d1a101a */
[----:B------:R-:W-:Y:S01]  /*6a60*/  ISETP.GE.U32.AND P2, PT, R22, 0x7fffff4f, PT ;  /* 0x7fffff4f1600780c */ /* 0x000fe20003f46070 */
[----:B------:R-:W-:Y:S02]  /*6a70*/  VIADD R22, R133, 0xffffff8c ;  /* 0xffffff8c85167836 */ /* 0x000fe40000000000 */
[C---:B-1----:R-:W-:Y:S01]  /*6a80*/  IMAD.WIDE R30, R134.reuse, 0x4, R154 ;  /* 0x00000004861e7825 */ /* 0x042fe200078e029a */
[----:B------:R1:W-:Y:S04]  /*6a90*/  STL.64 [R1+0x90], R26 ;  /* 0x0000901a01007387 */ /* 0x0003e80000100a00 */
[----:B------:R1:W-:Y:S01]  /*6aa0*/  LDGSTS.E [R252+0x1b400], desc[UR26][R26.64], !P6 ;  /* 0x1b4000001afc7fae */ /* 0x0003e2000f1a101a */
[----:B--2---:R-:W-:-:S03]  /*6ab0*/  IMAD.WIDE R28, R134, 0x4, R156 ;  /* 0x00000004861c7825 */ /* 0x004fc600078e029c */
[----:B------:R2:W-:Y:S04]  /*6ac0*/  STL.64 [R1+0x3a8], R24 ;  /* 0x0003a81801007387 */ /* 0x0005e80000100a00 */
[----:B------:R2:W-:Y:S01]  /*6ad0*/  LDGSTS.E [R252+0x1b600], desc[UR26][R24.64], !P6 ;  /* 0x1b60000018fc7fae */ /* 0x0005e2000f1a101a */
[----:B------:R-:W-:Y:S01]  /*6ae0*/  ISETP.GE.U32.AND P6, PT, R3, 0x7fffff4e, PT ;  /* 0x7fffff4e0300780c */ /* 0x000fe20003fc6070 */
[----:B-1----:R-:W-:Y:S02]  /*6af0*/  IMAD.WIDE R26, R134, 0x4, R158 ;  /* 0x00000004861a7825 */ /* 0x002fe400078e029e */
[----:B------:R1:W-:Y:S01]  /*6b00*/  LDGSTS.E [R252+0x1b800], desc[UR26][R30.64], !P5 ;  /* 0x1b8000001efc7fae */ /* 0x0003e2000e9a101a */
[----:B------:R-:W-:-:S03]  /*6b10*/  IADD3 R3, PT, PT, R133, -0x75, RZ ;  /* 0xffffff8b85037810 */ /* 0x000fc60007ffe0ff */
[----:B------:R1:W-:Y:S01]  /*6b20*/  STL.64 [R1+0x88], R30 ;  /* 0x0000881e01007387 */ /* 0x0003e20000100a00 */
[----:B--2---:R-:W-:-:S03]  /*6b30*/  IMAD.WIDE R24, R134, 0x4, R160 ;  /* 0x0000000486187825 */ /* 0x004fc600078e02a0 */
[----:B------:R2:W-:Y:S01]  /*6b40*/  LDGSTS.E [R252+0x1ba00], desc[UR26][R28.64], !P5 ;  /* 0x1ba000001cfc7fae */ /* 0x0005e2000e9a101a */
[----:B------:R-:W-:-:S03]  /*6b50*/  ISETP.GE.U32.AND P5, PT, R22, 0x7fffff4d, PT ;  /* 0x7fffff4d1600780c */ /* 0x000fc60003fa6070 */
[----:B------:R2:W-:Y:S01]  /*6b60*/  STL.64 [R1+0x3a0], R28 ;  /* 0x0003a01c01007387 */ /* 0x0005e20000100a00 */
[----:B------:R-:W-:Y:S02]  /*6b70*/  VIADD R22, R133, 0xffffff8a ;  /* 0xffffff8a85167836 */ /* 0x000fe40000000000 */
[C---:B-1----:R-:W-:Y:S01]  /*6b80*/  IMAD.WIDE R30, R134.reuse, 0x4, R162 ;  /* 0x00000004861e7825 */ /* 0x042fe200078e02a2 */
[----:B------:R1:W-:Y:S04]  /*6b90*/  STL.64 [R1+0x80], R26 ;  /* 0x0000801a01007387 */ /* 0x0003e80000100a00 */
[----:B------:R1:W-:Y:S01]  /*6ba0*/  LDGSTS.E [R252+0x1bc00], desc[UR26][R26.64], !P0 ;  /* 0x1bc000001afc7fae */ /* 0x0003e2000c1a101a */
[----:B--2---:R-:W-:-:S03]  /*6bb0*/  IMAD.WIDE R28, R134, 0x4, R164 ;  /* 0x00000004861c7825 */ /* 0x004fc600078e02a4 */
[----:B------:R2:W-:Y:S04]  /*6bc0*/  STL.64 [R1+0x388], R24 ;  /* 0x0003881801007387 */ /* 0x0005e80000100a00 */
[----:B------:R2:W-:Y:S01]  /*6bd0*/  LDGSTS.E [R252+0x1be00], desc[UR26][R24.64], !P0 ;  /* 0x1be0000018fc7fae */ /* 0x0005e2000c1a101a */
[----:B-1----:R-:W-:-:S03]  /*6be0*/  IMAD.WIDE R26, R134, 0x4, R166 ;  /* 0x00000004861a7825 */ /* 0x002fc600078e02a6 */
[----:B------:R1:W-:Y:S01]  /*6bf0*/  STL.64 [R1+0x78], R30 ;  /* 0x0000781e01007387 */ /* 0x0003e20000100a00 */
[----:B------:R-:W-:-:S03]  /*6c00*/  ISETP.GE.U32.AND P0, PT, R3, 0x7fffff4c, PT ;  /* 0x7fffff4c0300780c */ /* 0x000fc60003f06070 */
[----:B------:R1:W-:Y:S01]  /*6c10*/  LDGSTS.E [R252+0x1c000], desc[UR26][R30.64], !P4 ;  /* 0x1c0000001efc7fae */ /* 0x0003e2000e1a101a */
[----:B--2---:R-:W-:-:S03]  /*6c20*/  IMAD.WIDE R24, R134, 0x4, R168 ;  /* 0x0000000486187825 */ /* 0x004fc600078e02a8 */
[----:B------:R2:W-:Y:S04]  /*6c30*/  STL.64 [R1+0x378], R28 ;  /* 0x0003781c01007387 */ /* 0x0005e80000100a00 */
[----:B------:R2:W-:Y:S01]  /*6c40*/  LDGSTS.E [R252+0x1c200], desc[UR26][R28.64], !P4 ;  /* 0x1c2000001cfc7fae */ /* 0x0005e2000e1a101a */
[----:B------:R-:W-:Y:S01]  /*6c50*/  ISETP.GE.U32.AND P4, PT, R22, 0x7fffff4b, PT ;  /* 0x7fffff4b1600780c */ /* 0x000fe20003f86070 */
[C---:B-1----:R-:W-:Y:S02]  /*6c60*/  IMAD.WIDE R30, R134.reuse, 0x4, R170 ;  /* 0x00000004861e7825 */ /* 0x042fe400078e02aa */
        /* <DEDUP_REMOVED lines=18> */
[----:B------:R-:W-:Y:S04]  /*6d90*/  STL.64 [R1+0x58], R30 ;  /* 0x0000581e01007387 */ /* 0x000fe80000100a00 */
[----:B------:R-:W-:Y:S01]  /*6da0*/  STL.64 [R1+0x338], R28 ;  /* 0x0003381c01007387 */ /* 0x000fe20000100a00 */
[----:B--2---:R-:W-:-:S03]  /*6db0*/  IMAD.WIDE R24, R134, 0x4, R184 ;  /* 0x0000000486187825 */ /* 0x004fc600078e02b8 */
[----:B------:R1:W-:Y:S04]  /*6dc0*/  LDGSTS.E [R252+0x1d000], desc[UR26][R30.64], !P0 ;  /* 0x1d0000001efc7fae */ /* 0x0003e8000c1a101a */
[----:B------:R2:W-:Y:S04]  /*6dd0*/  STL.64 [R1+0x50], R26 ;  /* 0x0000501a01007387 */ /* 0x0005e80000100a00 */
[----:B------:R3:W-:Y:S04]  /*6de0*/  LDGSTS.E [R252+0x1d200], desc[UR26][R28.64], !P0 ;  /* 0x1d2000001cfc7fae */ /* 0x0007e8000c1a101a */
[----:B------:R4:W-:Y:S04]  /*6df0*/  STL.64 [R1+0x330], R24 ;  /* 0x0003301801007387 */ /* 0x0009e80000100a00 */
[----:B------:R-:W-:Y:S04]  /*6e00*/  LDGSTS.E [R252+0x1d400], desc[UR26][R26.64], !P4 ;  /* 0x1d4000001afc7fae */ /* 0x000fe8000e1a101a */
[----:B------:R-:W5:Y:S04]  /*6e10*/  LDL.LU.64 R248, [R1+0x108] ;  /* 0x0001080001f87983 */ /* 0x000f680000300a00 */
[----:B------:R-:W-:Y:S04]  /*6e20*/  LDGSTS.E [R252+0x1d600], desc[UR26][R24.64], !P4 ;  /* 0x1d60000018fc7fae */ /* 0x000fe8000e1a101a */
[----:B--2---:R-:W2:Y:S04]  /*6e30*/  LDL.LU.64 R26, [R1+0x100] ;  /* 0x00010000011a7983 */ /* 0x004ea80000300a00 */
[----:B----4-:R-:W4:Y:S04]  /*6e40*/  LDL.LU.64 R24, [R1+0xf8] ;  /* 0x0000f80001187983 */ /* 0x010f280000300a00 */
[----:B------:R-:W4:Y:S01]  /*6e50*/  LDL.LU.64 R250, [R1+0xf0] ;  /* 0x0000f00001fa7983 */ /* 0x000f220000300a00 */
[----:B------:R-:W-:-:S02]  /*6e60*/  VIADD R3, R133, 0xffffff89 ;  /* 0xffffff8985037836 */ /* 0x000fc40000000000 */
[----:B------:R-:W-:-:S03]  /*6e70*/  VIADD R22, R133, 0xffffff88 ;  /* 0xffffff8885167836 */ /* 0x000fc60000000000 */
[----:B------:R-:W-:Y:S02]  /*6e80*/  ISETP.GE.U32.AND P2, PT, R3, 0x7fffff4a, PT ;  /* 0x7fffff4a0300780c */ /* 0x000fe40003f46070 */
[C---:B------:R-:W-:Y:S02]  /*6e90*/  IADD3 R3, PT, PT, R133.reuse, -0x79, RZ ;  /* 0xffffff8785037810 */ /* 0x040fe40007ffe0ff */
[----:B------:R-:W-:Y:S01]  /*6ea0*/  ISETP.GE.U32.AND P6, PT, R22, 0x7fffff49, PT ;  /* 0x7fffff491600780c */ /* 0x000fe20003fc6070 */
[----:B------:R-:W-:Y:S01]  /*6eb0*/  VIADD R22, R133, 0xffffff86 ;  /* 0xffffff8685167836 */ /* 0x000fe20000000000 */
[----:B------:R-:W-:Y:S01]  /*6ec0*/  ISETP.GE.U32.AND P5, PT, R3, 0x7fffff48, PT ;  /* 0x7fffff480300780c */ /* 0x000fe20003fa6070 */
[----:B------:R-:W-:-:S03]  /*6ed0*/  IMAD.WIDE R34, R134, 0x4, R186 ;  /* 0x0000000486227825 */ /* 0x000fc600078e02ba */
[----:B------:R-:W-:Y:S01]  /*6ee0*/  ISETP.GE.U32.AND P0, PT, R22, 0x7fffff47, PT ;  /* 0x7fffff471600780c */ /* 0x000fe20003f06070 */
[C---:B------:R-:W-:Y:S01]  /*6ef0*/  IMAD.WIDE R32, R134.reuse, 0x4, R188 ;  /* 0x0000000486207825 */ /* 0x040fe200078e02bc */
[----:B------:R3:W-:Y:S03]  /*6f00*/  STL.64 [R1+0x48], R34 ;  /* 0x0000482201007387 */ /* 0x0007e60000100a00 */
[C---:B-1----:R-:W-:Y:S01]  /*6f10*/  IMAD.WIDE R30, R134.reuse, 0x4, R190 ;  /* 0x00000004861e7825 */ /* 0x042fe200078e02be */
[----:B------:R1:W-:Y:S03]  /*6f20*/  LDGSTS.E [R252+0x1d800], desc[UR26][R34.64], !P2 ;  /* 0x1d80000022fc7fae */ /* 0x0003e6000d1a101a */
[----:B---3--:R-:W-:Y:S01]  /*6f30*/  IMAD.WIDE R28, R134, 0x4, R192 ;  /* 0x00000004861c7825 */ /* 0x008fe200078e02c0 */
[----:B------:R3:W-:Y:S03]  /*6f40*/  STL.64 [R1+0x328], R32 ;  /* 0x0003282001007387 */ /* 0x0007e60000100a00 */
[C---:B------:R-:W-:Y:S01]  /*6f50*/  VIADD R3, R133.reuse, 0xffffff85 ;  /* 0xffffff8585037836 */ /* 0x040fe20000000000 */
[----:B------:R3:W-:Y:S01]  /*6f60*/  LDGSTS.E [R252+0x1da00], desc[UR26][R32.64], !P2 ;  /* 0x1da0000020fc7fae */ /* 0x0007e2000d1a101a */
[----:B------:R-:W-:-:S02]  /*6f70*/  VIADD R22, R133, 0xffffff84 ;  /* 0xffffff8485167836 */ /* 0x000fc40000000000 */
[C---:B-1----:R-:W-:Y:S01]  /*6f80*/  IMAD.WIDE R34, R134.reuse, 0x4, R194 ;  /* 0x0000000486227825 */ /* 0x042fe200078e02c2 */
[----:B------:R1:W-:Y:S04]  /*6f90*/  STL.64 [R1+0x40], R30 ;  /* 0x0000401e01007387 */ /* 0x0003e80000100a00 */
[----:B------:R1:W-:Y:S01]  /*6fa0*/  LDGSTS.E [R252+0x1dc00], desc[UR26][R30.64], !P6 ;  /* 0x1dc000001efc7fae */ /* 0x0003e2000f1a101a */
[----:B---3--:R-:W-:-:S03]  /*6fb0*/  IMAD.WIDE R32, R134, 0x4, R196 ;  /* 0x0000000486207825 */ /* 0x008fc600078e02c4 */
[----:B------:R3:W-:Y:S01]  /*6fc0*/  STL.64 [R1+0x308], R28 ;  /* 0x0003081c01007387 */ /* 0x0007e20000100a00 */
[----:B------:R-:W-:-:S03]  /*6fd0*/  ISETP.GE.U32.AND P4, PT, R3, 0x7fffff46, PT ;  /* 0x7fffff460300780c */ /* 0x000fc60003f86070 */
[----:B------:R3:W-:Y:S01]  /*6fe0*/  LDGSTS.E [R252+0x1de00], desc[UR26][R28.64], !P6 ;  /* 0x1de000001cfc7fae */ /* 0x0007e2000f1a101a */
[----:B------:R-:W-:Y:S01]  /*6ff0*/  ISETP.GE.U32.AND P2, PT, R22, 0x7fffff45, PT ;  /* 0x7fffff451600780c */ /* 0x000fe20003f46070 */
[C---:B-1----:R-:W-:Y:S02]  /*7000*/  IMAD.WIDE R30, R134.reuse, 0x4, R198 ;  /* 0x00000004861e7825 */ /* 0x042fe400078e02c6 */
[----:B------:R-:W-:Y:S02]  /*7010*/  STL.64 [R1+0x38], R34 ;  /* 0x0000382201007387 */ /* 0x000fe40000100a00 */
[----:B------:R-:W-:Y:S02]  /*7020*/  VIADD R22, R133, 0xffffff82 ;  /* 0xffffff8285167836 */ /* 0x000fe40000000000 */
[----:B------:R-:W-:Y:S01]  /*7030*/  LDGSTS.E [R252+0x1e000], desc[UR26][R34.64], !P5 ;  /* 0x1e00000022fc7fae */ /* 0x000fe2000e9a101a */
[----:B---3--:R-:W-:-:S03]  /*7040*/  IMAD.WIDE R28, R134, 0x4, R200 ;  /* 0x00000004861c7825 */ /* 0x008fc600078e02c8 */
[----:B------:R-:W-:Y:S04]  /*7050*/  STL.64 [R1+0x300], R32 ;  /* 0x0003002001007387 */ /* 0x000fe80000100a00 */
[----:B------:R-:W-:Y:S04]  /*7060*/  LDGSTS.E [R252+0x1e200], desc[UR26][R32.64], !P5 ;  /* 0x1e20000020fc7fae */ /* 0x000fe8000e9a101a */
[----:B------:R-:W-:Y:S04]  /*7070*/  STL.64 [R1+0x30], R30 ;  /* 0x0000301e01007387 */ /* 0x000fe80000100a00 */
[----:B------:R-:W-:Y:S01]  /*7080*/  LDGSTS.E [R252+0x1e400], desc[UR26][R30.64], !P0 ;  /* 0x1e4000001efc7fae */ /* 0x000fe2000c1a101a */
[----:B------:R-:W-:-:S03]  /*7090*/  ISETP.GE.U32.AND P5, PT, R22, 0x7fffff43, PT ;  /* 0x7fffff431600780c */ /* 0x000fc60003fa6070 */
[----:B------:R5:W-:Y:S01]  /*70a0*/  STL.64 [R1+0x2f8], R28 ;  /* 0x0002f81c01007387 */ /* 0x000be20000100a00 */
[----:B------:R-:W-:-:S03]  /*70b0*/  IMAD.SHL.U32 R132, R23, 0x40, RZ ;  /* 0x0000004017847824 */ /* 0x000fc600078e00ff */
[----:B------:R5:W-:Y:S02]  /*70c0*/  LDGSTS.E [R252+0x1e600], desc[UR26][R28.64], !P0 ;  /* 0x1e6000001cfc7fae */ /* 0x000be4000c1a101a */
[----:B-----5:R-:W-:-:S04]  /*70d0*/  IMAD.WIDE R28, R134, 0x4, R248 ;  /* 0x00000004861c7825 */ /* 0x020fc800078e02f8 */
[C---:B--2---:R-:W-:Y:S01]  /*70e0*/  IMAD.WIDE R26, R134.reuse, 0x4, R26 ;  /* 0x00000004861a7825 */ /* 0x044fe200078e021a */
[----:B------:R1:W-:Y:S03]  /*70f0*/  STL.64 [R1+0x28], R28 ;  /* 0x0000281c01007387 */ /* 0x0003e60000100a00 */
[C---:B----4-:R-:W-:Y:S01]  /*7100*/  IMAD.WIDE R24, R134.reuse, 0x4, R24 ;  /* 0x0000000486187825 */ /* 0x050fe200078e0218 */
[----:B------:R2:W-:Y:S03]  /*7110*/  STL.64 [R1+0x2e8], R26 ;  /* 0x0002e81a01007387 */ /* 0x0005e60000100a00 */
[----:B------:R-:W-:Y:S01]  /*7120*/  IMAD.WIDE R22, R134, 0x4, R250 ;  /* 0x0000000486167825 */ /* 0x000fe200078e02fa */
[----:B------:R3:W-:Y:S04]  /*7130*/  STL.64 [R1+0x20], R24 ;  /* 0x0000201801007387 */ /* 0x0007e80000100a00 */
[----:B------:R4:W-:Y:S04]  /*7140*/  STL.64 [R1+0x2d0], R22 ;  /* 0x0002d01601007387 */ /* 0x0009e80000100a00 */
[----:B------:R5:W-:Y:S04]  /*7150*/  LDGSTS.E [R252+0x1e800], desc[UR26][R28.64], !P4 ;  /* 0x1e8000001cfc7fae */ /* 0x000be8000e1a101a */
[----:B------:R-:W4:Y:S04]  /*7160*/  LDL.LU.64 R32, [R1+0x110] ;  /* 0x0001100001207983 */ /* 0x000f280000300a00 */
[----:B------:R2:W-:Y:S04]  /*7170*/  LDGSTS.E [R252+0x1ea00], desc[UR26][R26.64], !P4 ;  /* 0x1ea000001afc7fae */ /* 0x0005e8000e1a101a */
[----:B-1----:R-:W5:Y:S04]  /*7180*/  LDL.LU.64 R28, [R1+0x118] ;  /* 0x00011800011c7983 */ /* 0x002f680000300a00 */
[----:B------:R-:W5:Y:S04]  /*7190*/  LDL.LU.64 R250, [R1+0x120] ;  /* 0x0001200001fa7983 */ /* 0x000f680000300a00 */
[----:B------:R-:W5:Y:S04]  /*71a0*/  LDL.LU.64 R36, [R1+0x128] ;  /* 0x0001280001247983 */ /* 0x000f680000300a00 */
[----:B------:R-:W5:Y:S04]  /*71b0*/  LDL.LU.64 R30, [R1+0x148] ;  /* 0x00014800011e7983 */ /* 0x000f680000300a00 */
[----:B--2---:R-:W2:Y:S04]  /*71c0*/  LDL.LU.64 R26, [R1+0x140] ;  /* 0x00014000011a7983 */ /* 0x004ea80000300a00 */
[----:B------:R1:W-:Y:S01]  /*71d0*/  LDGSTS.E [R252+0x1ec00], desc[UR26][R24.64], !P2 ;  /* 0x1ec0000018fc7fae */ /* 0x0003e2000d1a101a */
[----:B------:R-:W-:-:S03]  /*71e0*/  IADD3 R3, PT, PT, R133, -0x7d, RZ ;  /* 0xffffff8385037810 */ /* 0x000fc60007ffe0ff */
[----:B------:R1:W-:Y:S04]  /*71f0*/  LDGSTS.E [R252+0x1ee00], desc[UR26][R22.64], !P2 ;  /* 0x1ee0000016fc7fae */ /* 0x0003e8000d1a101a */
[----:B---3--:R-:W1:Y:S04]  /*7200*/  LDL.LU.64 R24, [R1+0x138] ;  /* 0x0001380001187983 */ /* 0x008e680000300a00 */
[----:B------:R-:W3:Y:S01]  /*7210*/  LDL.LU.64 R34, [R1+0x130] ;  /* 0x0001300001227983 */ /* 0x000ee20000300a00 */
[----:B------:R-:W-:Y:S01]  /*7220*/  ISETP.GE.U32.AND P6, PT, R3, 0x7fffff44, PT ;  /* 0x7fffff440300780c */ /* 0x000fe20003fc6070 */
[----:B------:R-:W-:-:S05]  /*7230*/  VIADD R3, R133, 0xffffff81 ;  /* 0xffffff8185037836 */ /* 0x000fca0000000000 */
[----:B------:R-:W-:Y:S02]  /*7240*/  ISETP.GE.U32.AND P0, PT, R3, 0x7fffff42, PT ;  /* 0x7fffff420300780c */ /* 0x000fe40003f06070 */
[----:B------:R-:W-:-:S04]  /*7250*/  IADD3 R3, PT, PT, R133, -0x80, RZ ;  /* 0xffffff8085037810 */ /* 0x000fc80007ffe0ff */
[----:B------:R-:W-:Y:S02]  /*7260*/  ISETP.GE.U32.AND P2, PT, R3, 0x7fffff41, PT ;  /* 0x7fffff410300780c */ /* 0x000fe40003f46070 */
[----:B------:R-:W-:Y:S01]  /*7270*/  ISETP.NE.U32.AND P4, PT, R0, RZ, PT ;  /* 0x000000ff0000720c */ /* 0x000fe20003f85070 */
[----:B------:R-:W-:-:S04]  /*7280*/  IMAD.WIDE R144, R132, 0x4, R234 ;  /* 0x0000000484907825 */ /* 0x000fc800078e02ea */
        /* <DEDUP_REMOVED lines=20> */
[C---:B------:R-:W-:Y:S01]  /*73d0*/  IMAD.WIDE R4, R132.reuse, 0x4, R4 ;  /* 0x0000000484047825 */ /* 0x040fe200078e0204 */
[----:B------:R-:W-:Y:S03]  /*73e0*/  STL.64 [R1+0x248], R18 ;  /* 0x0002481201007387 */ /* 0x000fe60000100a00 */
        /* <DEDUP_REMOVED lines=9> */
[C---:B------:R-:W-:Y:S01]  /*7480*/  IMAD.WIDE R12, R132.reuse, 0x4, R12 ;  /* 0x00000004840c7825 */ /* 0x040fe200078e020c */
[----:B------:R-:W-:Y:S03]  /*7490*/  STL.64 [R1+0x278], R10 ;  /* 0x0002780a01007387 */ /* 0x000fe60000100a00 */
[C---:B------:R-:W-:Y:S01]  /*74a0*/  IMAD.WIDE R14, R132.reuse, 0x4, R14 ;  /* 0x00000004840e7825 */ /* 0x040fe200078e020e */
[----:B------:R-:W-:Y:S03]  /*74b0*/  STL.64 [R1+0x270], R12 ;  /* 0x0002700c01007387 */ /* 0x000fe60000100a00 */
[C---:B------:R-:W-:Y:S01]  /*74c0*/  IMAD.WIDE R16, R132.reuse, 0x4, R16 ;  /* 0x0000000484107825 */ /* 0x040fe200078e0210 */
[----:B------:R-:W-:Y:S03]  /*74d0*/  STL.64 [R1+0x260], R14 ;  /* 0x0002600e01007387 */ /* 0x000fe60000100a00 */
[----:B------:R-:W-:Y:S01]  /*74e0*/  IMAD.WIDE R20, R132, 0x4, R20 ;  /* 0x0000000484147825 */ /* 0x000fe200078e0214 */
[----:B------:R-:W-:Y:S03]  /*74f0*/  STL.64 [R1+0x258], R16 ;  /* 0x0002581001007387 */ /* 0x000fe60000100a00 */
[----:B----4-:R-:W-:-:S05]  /*7500*/  IMAD.WIDE R32, R134, 0x4, R32 ;  /* 0x0000000486207825 */ /* 0x010fca00078e0220 */
[----:B------:R-:W-:Y:S01]  /*7510*/  LDGSTS.E [R252+0x1f000], desc[UR26][R32.64], !P6 ;  /* 0x1f00000020fc7fae */ /* 0x000fe2000f1a101a */
[----:B-----5:R-:W-:-:S04]  /*7520*/  IMAD.WIDE R28, R134, 0x4, R28 ;  /* 0x00000004861c7825 */ /* 0x020fc800078e021c */
[----:B------:R-:W-:-:S04]  /*7530*/  IMAD.WIDE R250, R134, 0x4, R250 ;  /* 0x0000000486fa7825 */ /* 0x000fc800078e02fa */
[----:B------:R-:W-:-:S04]  /*7540*/  IMAD.WIDE R30, R134, 0x4, R30 ;  /* 0x00000004861e7825 */ /* 0x000fc800078e021e */
[C---:B--2---:R-:W-:Y:S01]  /*7550*/  IMAD.WIDE R26, R134.reuse, 0x4, R26 ;  /* 0x00000004861a7825 */ /* 0x044fe200078e021a */
[----:B------:R-:W-:Y:S03]  /*7560*/  LDGSTS.E [R252+0x1f200], desc[UR26][R30.64], !P6 ;  /* 0x1f2000001efc7fae */ /* 0x000fe6000f1a101a */
[C---:B------:R-:W-:Y:S01]  /*7570*/  IMAD.WIDE R234, R134.reuse, 0x4, R36 ;  /* 0x0000000486ea7825 */ /* 0x040fe200078e0224 */
[----:B------:R-:W-:Y:S04]  /*7580*/  LDGSTS.E [R252+0x1f400], desc[UR26][R28.64], !P5 ;  /* 0x1f4000001cfc7fae */ /* 0x000fe8000e9a101a */
[----:B------:R2:W-:Y:S04]  /*7590*/  LDGSTS.E [R252+0x1f600], desc[UR26][R26.64], !P5 ;  /* 0x1f6000001afc7fae */ /* 0x0005e8000e9a101a */
[----:B------:R-:W-:Y:S01]  /*75a0*/  LDGSTS.E [R252+0x1f800], desc[UR26][R250.64], !P0 ;  /* 0x1f800000fafc7fae */ /* 0x000fe2000c1a101a */
[----:B-1----:R-:W-:-:S04]  /*75b0*/  IMAD.WIDE R24, R134, 0x4, R24 ;  /* 0x0000000486187825 */ /* 0x002fc800078e0218 */
[----:B---3--:R-:W-:Y:S01]  /*75c0*/  IMAD.WIDE R22, R134, 0x4, R34 ;  /* 0x0000000486167825 */ /* 0x008fe200078e0222 */
[----:B------:R-:W-:Y:S04]  /*75d0*/  LDGSTS.E [R252+0x1fa00], desc[UR26][R24.64], !P0 ;  /* 0x1fa0000018fc7fae */ /* 0x000fe8000c1a101a */
[----:B------:R-:W-:Y:S04]  /*75e0*/  LDGSTS.E [R252+0x1fc00], desc[UR26][R234.64], !P2 ;  /* 0x1fc00000eafc7fae */ /* 0x000fe8000d1a101a */
[----:B------:R-:W-:Y:S04]  /*75f0*/  LDGSTS.E [R252+0x1fe00], desc[UR26][R22.64], !P2 ;  /* 0x1fe0000016fc7fae */ /* 0x000fe8000d1a101a */
[----:B------:R-:W0:Y:S04]  /*7600*/  LDGDEPBAR ;  /* 0x00000000000079af */ /* 0x000e280000000000 */
[----:B------:R-:W-:Y:S04]  /*7610*/  LDGSTS.E [R2+0x24000], desc[UR26][R248.64], P4 ;  /* 0x24000000f8027fae */ /* 0x000fe8000a1a101a */
[----:B------:R-:W-:Y:S04]  /*7620*/  LDGSTS.E [R2+0x24400], desc[UR26][R246.64], P4 ;  /* 0x24400000f6027fae */ /* 0x000fe8000a1a101a */
[----:B------:R-:W-:Y:S04]  /*7630*/  LDGSTS.E [R2+0x24800], desc[UR26][R244.64], P4 ;  /* 0x24800000f4027fae */ /* 0x000fe8000a1a101a */
[----:B------:R-:W-:Y:S04]  /*7640*/  LDGSTS.E [R2+0x24c00], desc[UR26][R242.64], P4 ;  /* 0x24c00000f2027fae */ /* 0x000fe8000a1a101a */
[----:B------:R-:W-:Y:S04]  /*7650*/  LDGSTS.E [R2+0x25000], desc[UR26][R240.64], P4 ;  /* 0x25000000f0027fae */ /* 0x000fe8000a1a101a */
[----:B------:R-:W-:Y:S04]  /*7660*/  LDGSTS.E [R2+0x25400], desc[UR26][R232.64], P4 ;  /* 0x25400000e8027fae */ /* 0x000fe8000a1a101a */
[----:B------:R-:W-:Y:S04]  /*7670*/  LDGSTS.E [R2+0x25800], desc[UR26][R236.64], P4 ;  /* 0x25800000ec027fae */ /* 0x000fe8000a1a101a */
[----:B------:R1:W-:Y:S04]  /*7680*/  LDGSTS.E [R2+0x25c00], desc[UR26][R238.64], P4 ;  /* 0x25c00000ee027fae */ /* 0x0003e8000a1a101a */
        /* <DEDUP_REMOVED lines=18> */
[----:B------:R-:W-:Y:S04]  /*77b0*/  STL.64 [R1+0x18], R32 ;  /* 0x0000182001007387 */ /* 0x000fe80000100a00 */
[----:B------:R3:W-:Y:S04]  /*77c0*/  LDGSTS.E [R135+0x24b00], desc[UR26][R8.64], P4 ;  /* 0x24b0000008877fae */ /* 0x0007e8000a1a101a */
[----:B------:R-:W-:Y:S04]  /*77d0*/  STL.64 [R1+0x250], R20 ;  /* 0x0002501401007387 */ /* 0x000fe80000100a00 */
[----:B------:R3:W-:Y:S04]  /*77e0*/  LDGSTS.E [R135+0x24f00], desc[UR26][R10.64], P4 ;  /* 0x24f000000a877fae */ /* 0x0007e8000a1a101a */
[----:B------:R-:W-:Y:S04]  /*77f0*/  STL.64 [R1+0x10], R28 ;  /* 0x0000101c01007387 */ /* 0x000fe80000100a00 */
[----:B------:R3:W-:Y:S04]  /*7800*/  LDGSTS.E [R135+0x25300], desc[UR26][R12.64], P4 ;  /* 0x253000000c877fae */ /* 0x0007e8000a1a101a */
[----:B------:R-:W-:Y:S04]  /*7810*/  STL.64 [R1+0x108], R30 ;  /* 0x0001081e01007387 */ /* 0x000fe80000100a00 */
[----:B------:R3:W-:Y:S04]  /*7820*/  LDGSTS.E [R135+0x25700], desc[UR26][R14.64], P4 ;  /* 0x257000000e877fae */ /* 0x0007e8000a1a101a */
[----:B------:R2:W-:Y:S04]  /*7830*/  STL.64 [R1+0x100], R26 ;  /* 0x0001001a01007387 */ /* 0x0005e80000100a00 */
[----:B------:R3:W-:Y:S04]  /*7840*/  LDGSTS.E [R135+0x25b00], desc[UR26][R16.64], P4 ;  /* 0x25b0000010877fae */ /* 0x0007e8000a1a101a */
[----:B------:R3:W-:Y:S01]  /*7850*/  LDGSTS.E [R135+0x25f00], desc[UR26][R20.64], P4 ;  /* 0x25f0000014877fae */ /* 0x0007e2000a1a101a */
[----:B--2---:R-:W2:Y:S03]  /*7860*/  S2R R26, SR_TID.X ;  /* 0x00000000001a7919 */ /* 0x004ea60000002100 */
[----:B------:R-:W0:Y:S01]  /*7870*/  LDGDEPBAR ;  /* 0x00000000000079af */ /* 0x000e220000000000 */
[----:B-1----:R-:W1:Y:S03]  /*7880*/  S2R R2, SR_TID.X ;  /* 0x0000000000027919 */ /* 0x002e660000002100 */
[----:B------:R3:W-:Y:S04]  /*7890*/  STL.64 [R1+0xf8], R24 ;  /* 0x0000f81801007387 */ /* 0x0007e80000100a00 */
[----:B------:R3:W-:Y:S01]  /*78a0*/  STL.64 [R1+0xf0], R22 ;  /* 0x0000f01601007387 */ /* 0x0007e20000100a00 */
[----:B------:R-:W-:-:S04]  /*78b0*/  DEPBAR.LE SB0, 0x2 ;  /* 0x000080800000791a */ /* 0x000fc80000000000 */
[C---:B--2---:R-:W-:Y:S02]  /*78c0*/  IMAD.SHL.U32 R0, R26.reuse, 0x40, RZ ;  /* 0x000000401a007824 */ /* 0x044fe400078e00ff */
[----:B------:R-:W-:-:S03]  /*78d0*/  IMAD.SHL.U32 R27, R26, 0x4, RZ ;  /* 0x000000041a1b7824 */ /* 0x000fc600078e00ff */
[----:B------:R-:W-:Y:S01]  /*78e0*/  LOP3.LUT R0, R0, 0x600, RZ, 0xc0, !PT ;  /* 0x0000060000007812 */ /* 0x000fe200078ec0ff */
[----:B------:R-:W-:-:S03]  /*78f0*/  IMAD.SHL.U32 R3, R26, 0x10, RZ ;  /* 0x000000101a037824 */ /* 0x000fc600078e00ff */
[----:B------:R-:W-:-:S04]  /*7900*/  LOP3.LUT R0, R0, 0x180, R27, 0xf8, !PT ;  /* 0x0000018000007812 */ /* 0x000fc800078ef81b */
[----:B------:R-:W-:Y:S01]  /*7910*/  LOP3.LUT R0, R0, 0x70, R3, 0xf8, !PT ;  /* 0x0000007000007812 */ /* 0x000fe200078ef803 */
[----:B------:R-:W-:Y:S01]  /*7920*/  BAR.SYNC.DEFER_BLOCKING 0x0 ;  /* 0x0000000000007b1d */ /* 0x000fe20000010000 */
[----:B-1----:R-:W-:-:S05]  /*7930*/  LOP3.LUT R2, R2, 0x7f, RZ, 0xc0, !PT ;  /* 0x0000007f02027812 */ /* 0x002fca00078ec0ff */
[----:B------:R3:W1:Y:S04]  /*7940*/  LDSM.16.M88.4 R68, [R0+UR9] ;  /* 0x000000090044783b */ /* 0x0006680008000200 */
[----:B------:R3:W2:Y:S04]  /*7950*/  LDSM.16.M88.4 R72, [R0+UR9+0x800] ;  /* 0x000800090048783b */ /* 0x0006a80008000200 */
[----:B------:R3:W4:Y:S04]  /*7960*/  LDSM.16.M88.4 R208, [R0+UR9+0x1000] ;  /* 0x0010000900d0783b */ /* 0x0007280008000200 */
[----:B------:R3:W1:Y:S04]  /*7970*/  LDSM.16.M88.4 R76, [R0+UR9+0x1800] ;  /* 0x00180009004c783b */ /* 0x0006680008000200 */
        /* <DEDUP_REMOVED lines=27> */
[----:B------:R3:W1:Y:S01]  /*7b30*/  LDSM.16.M88.4 R148, [R0+UR9+0xf800] ;  /* 0x00f800090094783b */ /* 0x0006620008000200 */
[----:B--2-4-:R-:W-:Y:S05]  /*7b40*/  @!P1 BRA `(.L_x_6) ;  /* 0x0000000800049947 */ /* 0x014fea0003800000 */
[----:B-1-3--:R-:W-:Y:S01]  /*7b50*/  MOV R4, R68 ;  /* 0x0000004400047202 */ /* 0x00afe20000000f00 */
[----:B------:R-:W-:Y:S01]  /*7b60*/  IMAD.MOV.U32 R5, RZ, RZ, R70 ;  /* 0x000000ffff057224 */ /* 0x000fe200078e0046 */
[----:B------:R-:W-:Y:S01]  /*7b70*/  MOV R68, R69 ;  /* 0x0000004500447202 */ /* 0x000fe20000000f00 */
        /* <DEDUP_REMOVED lines=30> */
[----:B------:R-:W-:-:S02]  /*7d60*/  IMAD.MOV.U32 R11, RZ, RZ, R78 ;  /* 0x000000ffff0b7224 */ /* 0x000fc400078e004e */
[----:B------:R-:W-:Y:S02]  /*7d70*/  IMAD.MOV.U32 R15, RZ, RZ, R82 ;  /* 0x000000ffff0f7224 */ /* 0x000fe400078e0052 */
[----:B------:R-:W-:Y:S02]  /*7d80*/  IMAD.MOV.U32 R19, RZ, RZ, R86 ;  /* 0x000000ffff137224 */ /* 0x000fe400078e0056 */
[----:B------:R-:W-:Y:S02]  /*7d90*/  IMAD.MOV.U32 R23, RZ, RZ, R90 ;  /* 0x000000ffff177224 */ /* 0x000fe400078e005a */
[----:B------:R-:W-:Y:S02]  /*7da0*/  IMAD.MOV.U32 R27, RZ, RZ, R94 ;  /* 0x000000ffff1b7224 */ /* 0x000fe400078e005e */
[----:B------:R-:W-:Y:S02]  /*7db0*/  IMAD.MOV.U32 R31, RZ, RZ, R98 ;  /* 0x000000ffff1f7224 */ /* 0x000fe400078e0062 */
        /* <DEDUP_REMOVED lines=88> */
[----:B------:R-:W-:-:S04]  /*8340*/  IMAD.MOV.U32 R131, RZ, RZ, R151 ;  /* 0x000000ffff837224 */ /* 0x000fc800078e0097 */
[----:B------:R2:W-:Y:S03]  /*8350*/  STTM.x128 tmem[UR11+0x80], R4 ;  /* 0x00008004000079ed */ /* 0x0005e600083c000b */
.L_x_6:
[----:B--23--:R-:W-:Y:S01]  /*8360*/  SHF.R.S32.HI R4, RZ, 0x1f, R132 ;  /* 0x0000001fff047819 */ /* 0x00cfe20000011484 */
[----:B------:R-:W2:Y:S01]  /*8370*/  LDL.LU.64 R6, [R1+0xc8] ;  /* 0x0000c80001067983 */ /* 0x000ea20000300a00 */
[C---:B------:R-:W-:Y:S01]  /*8380*/  SHF.L.U32 R3, R132.reuse, 0x2, RZ ;  /* 0x0000000284037819 */ /* 0x040fe200000006ff */
[----:B------:R-:W3:Y:S01]  /*8390*/  LDCU UR5, c[0x0][0x3a0] ;  /* 0x00007400ff0577ac */ /* 0x000ee20008000800 */
[----:B------:R-:W-:Y:S01]  /*83a0*/  SHF.L.U64.HI R132, R132, 0x2, R4 ;  /* 0x0000000284847819 */ /* 0x000fe20000010204 */
[----:B------:R-:W4:Y:S01]  /*83b0*/  LDL.LU.64 R8, [R1+0xd8] ;  /* 0x0000d80001087983 */ /* 0x000f220000300a00 */
[-C--:B------:R-:W-:Y:S02]  /*83c0*/  IADD3 R14, P0, PT, R248, R3.reuse, RZ ;  /* 0x00000003f80e7210 */ /* 0x080fe40007f1e0ff */
[-C--:B------:R-:W-:Y:S01]  /*83d0*/  IADD3 R18, P2, PT, R244, R3.reuse, RZ ;  /* 0x00000003f4127210 */ /* 0x080fe20007f5e0ff */
[----:B------:R-:W3:Y:S01]  /*83e0*/  LDL.LU.64 R10, [R1+0xe0] ;  /* 0x0000e000010a7983 */ /* 0x000ee20000300a00 */
[-C--:B------:R-:W-:Y:S01]  /*83f0*/  IADD3 R16, P4, PT, R242, R3.reuse, RZ ;  /* 0x00000003f2107210 */ /* 0x080fe20007f9e0ff */
[--C-:B------:R-:W-:Y:S01]  /*8400*/  IMAD.X R15, R249, 0x1, R132.reuse, P0 ;  /* 0x00000001f90f7824 */ /* 0x100fe200000e0684 */
[----:B------:R-:W-:Y:S01]  /*8410*/  IADD3 R20, P0, PT, R246, R3, RZ ;  /* 0x00000003f6147210 */ /* 0x000fe20007f1e0ff */
[----:B------:R-:W-:Y:S01]  /*8420*/  STL.64 [R1+0x560], R136 ;  /* 0x0005608801007387 */ /* 0x000fe20000100a00 */
[----:B------:R-:W-:Y:S01]  /*8430*/  IADD3.X R19, PT, PT, R245, R132, RZ, P2, !PT ;  /* 0x00000084f5137210 */ /* 0x000fe200017fe4ff */
[----:B------:R-:W-:-:S02]  /*8440*/  IMAD.X R17, R243, 0x1, R132, P4 ;  /* 0x00000001f3117824 */ /* 0x000fc400020e0684 */
[----:B------:R-:W-:Y:S01]  /*8450*/  IMAD.X R21, R247, 0x1, R132, P0 ;  /* 0x00000001f7157824 */ /* 0x000fe200000e0684 */
[----:B------:R1:W-:Y:S01]  /*8460*/  STL.64 [R1+0x2d8], R14 ;  /* 0x0002d80e01007387 */ /* 0x0003e20000100a00 */
[----:B------:R-:W-:-:S03]  /*8470*/  VIADD R4, R133, 0xffffff7f ;  /* 0xffffff7f85047836 */ /* 0x000fc60000000000 */
[----:B------:R1:W-:Y:S02]  /*8480*/  STL.64 [R1+0x310], R20 ;  /* 0x0003101401007387 */ /* 0x0003e40000100a00 */
[----:B------:R-:W-:Y:S02]  /*8490*/  ISETP.GE.U32.AND P1, PT, R4, 0x7fffff40, PT ;  /* 0x7fffff400400780c */ /* 0x000fe40003f26070 */
[----:B------:R1:W-:Y:S02]  /*84a0*/  STL.64 [R1+0x358], R18 ;  /* 0x0003581201007387 */ /* 0x0003e40000100a00 */
[-C--:B-1----:R-:W-:Y:S02]  /*84b0*/  IADD3 R14, P5, PT, R240, R3.reuse, RZ ;  /* 0x00000003f00e7210 */ /* 0x082fe40007fbe0ff */
[----:B------:R1:W-:Y:S01]  /*84c0*/  STL.64 [R1+0x380], R16 ;  /* 0x0003801001007387 */ /* 0x0003e20000100a00 */
[-C--:B------:R-:W-:Y:S02]  /*84d0*/  IADD3 R20, P2, PT, R232, R3.reuse, RZ ;  /* 0x00000003e8147210 */ /* 0x080fe40007f5e0ff */
[--C-:B------:R-:W-:Y:S01]  /*84e0*/  IMAD.X R15, R241, 0x1, R132.reuse, P5 ;  /* 0x00000001f10f7824 */ /* 0x100fe200028e0684 */
[----:B------:R-:W1:Y:S02]  /*84f0*/  FENCE.VIEW.ASYNC.T ;  /* 0x00000000000073c6 */ /* 0x000e640000000200 */
[----:B-1----:R-:W-:Y:S01]  /*8500*/  BAR.SYNC.DEFER_BLOCKING 0x0 ;  /* 0x0000000000007b1d */ /* 0x002fe20000010000 */
[----:B------:R-:W-:Y:S01]  /*8510*/  IADD3 R18, P4, PT, R236, R3, RZ ;  /* 0x00000003ec127210 */ /* 0x000fe20007f9e0ff */
[----:B------:R-:W-:-:S03]  /*8520*/  IMAD.X R21, R233, 0x1, R132, P2 ;  /* 0x00000001e9157824 */ /* 0x000fc600010e0684 */
[----:B------:R-:W-:Y:S02]  /*8530*/  IADD3.X R19, PT, PT, R237, R132, RZ, P4, !PT ;  /* 0x00000084ed137210 */ /* 0x000fe400027fe4ff */
[-C--:B------:R-:W-:Y:S01]  /*8540*/  IADD3 R16, P5, PT, R238, R3.reuse, RZ ;  /* 0x00000003ee107210 */ /* 0x080fe20007fbe0ff */
[----:B------:R1:W-:Y:S01]  /*8550*/  STL.64 [R1+0x3b8], R14 ;  /* 0x0003b80e01007387 */ /* 0x0003e20000100a00 */
[----:B------:R-:W-:-:S03]  /*8560*/  IADD3 R12, P4, PT, R226, R3, RZ ;  /* 0x00000003e20c7210 */ /* 0x000fc60007f9e0ff */
[----:B------:R-:W-:Y:S01]  /*8570*/  IMAD.X R17, R239, 0x1, R132, P5 ;  /* 0x00000001ef117824 */ /* 0x000fe200028e0684 */
[----:B------:R-:W-:Y:S01]  /*8580*/  STL.64 [R1+0x3f8], R20 ;  /* 0x0003f81401007387 */ /* 0x000fe20000100a00 */
[----:B------:R-:W-:-:S03]  /*8590*/  IADD3 R4, P5, PT, R230, R3, RZ ;  /* 0x00000003e6047210 */ /* 0x000fc60007fbe0ff */
[----:B------:R1:W-:Y:S02]  /*85a0*/  STL.64 [R1+0x458], R16 ;  /* 0x0004581001007387 */ /* 0x0003e40000100a00 */
[-C--:B-1----:R-:W-:Y:S02]  /*85b0*/  IADD3 R14, P0, PT, R228, R3.reuse, RZ ;  /* 0x00000003e40e7210 */ /* 0x082fe40007f1e0ff */
[----:B------:R-:W-:Y:S03]  /*85c0*/  STL.64 [R1+0x428], R18 ;  /* 0x0004281201007387 */ /* 0x000fe60000100a00 */
[----:B------:R-:W-:Y:S01]  /*85d0*/  IMAD.X R15, R229, 0x1, R132, P0 ;  /* 0x00000001e50f7824 */ /* 0x000fe200000e0684 */
[----:B------:R-:W-:-:S04]  /*85e0*/  IADD3 R16, P0, PT, R224, R3, RZ ;  /* 0x00000003e0107210 */ /* 0x000fc80007f1e0ff */
[----:B------:R1:W-:Y:S01]  /*85f0*/  STL.64 [R1+0x2b0], R14 ;  /* 0x0002b00e01007387 */ /* 0x0003e20000100a00 */
[----:B------:R-:W-:-:S03]  /*8600*/  IMAD.X R17, R225, 0x1, R132, P0 ;  /* 0x00000001e1117824 */ /* 0x000fc600000e0684 */
[----:B------:R-:W-:Y:S04]  /*8610*/  STL [R1+0x390], R4 ;  /* 0x0003900401007387 */ /* 0x000fe80000100800 */
[----:B------:R-:W-:Y:S01]  /*8620*/  STL [R1+0x360], R12 ;  /* 0x0003600c01007387 */ /* 0x000fe20000100800 */
[----:B-1----:R-:W-:-:S03]  /*8630*/  IADD3 R14, P2, PT, R222, R3, RZ ;  /* 0x00000003de0e7210 */ /* 0x002fc60007f5e0ff */
[----:B------:R1:W4:Y:S01]  /*8640*/  LDL.64 R224, [R1+0x390] ;  /* 0x0003900001e07983 */ /* 0x0003220000100a00 */
[----:B------:R-:W-:-:S03]  /*8650*/  IADD3.X R15, PT, PT, R223, R132, RZ, P2, !PT ;  /* 0x00000084df0f7210 */ /* 0x000fc600017fe4ff */
[----:B------:R2:W-:Y:S04]  /*8660*/  STL.64 [R1+0x2e0], R16 ;  /* 0x0002e01001007387 */ /* 0x0005e80000100a00 */
[----:B------:R1:W4:Y:S04]  /*8670*/  LDL.64 R222, [R1+0x360] ;  /* 0x0003600001de7983 */ /* 0x0003280000100a00 */
[----:B------:R1:W-:Y:S04]  /*8680*/  STL.64 [R1+0x318], R14 ;  /* 0x0003180e01007387 */ /* 0x0003e80000100a00 */
[----:B------:R-:W4:Y:S04]  /*8690*/  LDL.LU.64 R28, [R1+0x2c0] ;  /* 0x0002c000011c7983 */ /* 0x000f280000300a00 */
[----:B------:R-:W4:Y:S04]  /*86a0*/  LDL.LU.64 R26, [R1+0x2a8] ;  /* 0x0002a800011a7983 */ /* 0x000f280000300a00 */
[----:B------:R-:W4:Y:S01]  /*86b0*/  LDL.LU.64 R24, [R1+0x2c8] ;  /* 0x0002c80001187983 */ /* 0x000f220000300a00 */
[----:B--2---:R-:W-:Y:S01]  /*86c0*/  MOV R16, R6 ;  /* 0x0000000600107202 */ /* 0x004fe20000000f00 */
[----:B------:R-:W-:-:S02]  /*86d0*/  IMAD.MOV.U32 R17, RZ, RZ, R7 ;  /* 0x000000ffff117224 */ /* 0x000fc400078e0007 */
[----:B------:R-:W2:Y:S01]  /*86e0*/  LDL.LU.64 R6, [R1+0x2a0] ;  /* 0x0002a00001067983 */ /* 0x000ea20000300a00 */
[----:B---3--:R-:W-:-:S03]  /*86f0*/  IMAD.MOV.U32 R13, RZ, RZ, R11 ;  /* 0x000000ffff0d7224 */ /* 0x008fc600078e000b */
[----:B------:R-:W3:Y:S01]  /*8700*/  LDL.LU.64 R34, [R1+0x298] ;  /* 0x0002980001227983 */ /* 0x000ee20000300a00 */
[----:B------:R-:W-:Y:S01]  /*8710*/  SHF.R.S32.HI R133, RZ, 0x1f, R134 ;  /* 0x0000001fff857819 */ /* 0x000fe20000011486 */
[----:B----4-:R-:W-:Y:S02]  /*8720*/  IMAD.MOV.U32 R18, RZ, RZ, R8 ;  /* 0x000000ffff127224 */ /* 0x010fe400078e0008 */
[----:B------:R-:W4:Y:S01]  /*8730*/  LDL.LU.64 R32, [R1+0x240] ;  /* 0x0002400001207983 */ /* 0x000f220000300a00 */
[----:B------:R-:W-:-:S03]  /*8740*/  IMAD.MOV.U32 R19, RZ, RZ, R9 ;  /* 0x000000ffff137224 */ /* 0x000fc600078e0009 */
[----:B------:R-:W3:Y:S04]  /*8750*/  LDL.LU.64 R30, [R1+0x238] ;  /* 0x00023800011e7983 */ /* 0x000ee80000300a00 */
[----:B------:R-:W4:Y:S04]  /*8760*/  LDL.LU.64 R20, [R1+0x230] ;  /* 0x0002300001147983 */ /* 0x000f280000300a00 */
[----:B------:R-:W4:Y:S04]  /*8770*/  LDL.LU.64 R22, [R1+0x228] ;  /* 0x0002280001167983 */ /* 0x000f280000300a00 */
[----:B-1----:R-:W4:Y:S01]  /*8780*/  LDL.LU.64 R14, [R1+0x220] ;  /* 0x00022000010e7983 */ /* 0x002f220000300a00 */
[----:B------:R-:W-:Y:S01]  /*8790*/  IADD3 R232, P0, PT, R214, R3, RZ ;  /* 0x00000003d6e87210 */ /* 0x000fe20007f1e0ff */
[----:B------:R-:W-:-:S02]  /*87a0*/  IMAD.X R225, R231, 0x1, R132, P5 ;  /* 0x00000001e7e17824 */ /* 0x000fc400028e0684 */
[----:B------:R-:W-:Y:S02]  /*87b0*/  IMAD.MOV.U32 R224, RZ, RZ, R4 ;  /* 0x000000ffffe07224 */ /* 0x000fe400078e0004 */
[----:B------:R-:W-:Y:S01]  /*87c0*/  IMAD.MOV.U32 R222, RZ, RZ, R12 ;  /* 0x000000ffffde7224 */ /* 0x000fe200078e000c */
[----:B------:R-:W-:Y:S01]  /*87d0*/  MOV R12, R10 ;  /* 0x0000000a000c7202 */ /* 0x000fe20000000f00 */
[--C-:B------:R-:W-:Y:S01]  /*87e0*/  IMAD.X R223, R227, 0x1, R132.reuse, P4 ;  /* 0x00000001e3df7824 */ /* 0x100fe200020e0684 */
[----:B------:R-:W4:Y:S01]  /*87f0*/  LDL.LU.64 R10, [R1+0x218] ;  /* 0x00021800010a7983 */ /* 0x000f220000300a00 */
[-C--:B------:R-:W-:Y:S02]  /*8800*/  IADD3 R228, P2, PT, R144, R3.reuse, RZ ;  /* 0x0000000390e47210 */ /* 0x080fe40007f5e0ff */
[-C--:B------:R-:W-:Y:S01]  /*8810*/  IADD3 R238, P4, PT, R142, R3.reuse, RZ ;  /* 0x000000038eee7210 */ /* 0x080fe20007f9e0ff */
[--C-:B------:R-:W-:Y:S01]  /*8820*/  IMAD.X R233, R215, 0x1, R132.reuse, P0 ;  /* 0x00000001d7e97824 */ /* 0x100fe200000e0684 */
[-C--:B------:R-:W-:Y:S01]  /*8830*/  IADD3 R240, P0, PT, R212, R3.reuse, RZ ;  /* 0x00000003d4f07210 */ /* 0x080fe20007f1e0ff */
[----:B------:R-:W-:Y:S01]  /*8840*/  IMAD.X R229, R145, 0x1, R132, P2 ;  /* 0x0000000191e57824 */ /* 0x000fe200010e0684 */
[----:B------:R-:W-:Y:S01]  /*8850*/  IADD3 R236, P5, PT, R140, R3, RZ ;  /* 0x000000038cec7210 */ /* 0x000fe20007fbe0ff */
[----:B------:R-:W4:Y:S01]  /*8860*/  LDL.LU.64 R8, [R1+0x210] ;  /* 0x0002100001087983 */ /* 0x000f220000300a00 */
[----:B------:R-:W-:-:S02]  /*8870*/  IADD3.X R239, PT, PT, R143, R132, RZ, P4, !PT ;  /* 0x000000848fef7210 */ /* 0x000fc400027fe4ff */
[-C--:B------:R-:W-:Y:S02]  /*8880*/  IADD3 R244, P4, PT, R138, R3.reuse, RZ ;  /* 0x000000038af47210 */ /* 0x080fe40007f9e0ff */
[-C--:B------:R-:W-:Y:S01]  /*8890*/  IADD3 R242, P2, PT, R146, R3.reuse, RZ ;  /* 0x0000000392f27210 */ /* 0x080fe20007f5e0ff */
[----:B------:R-:W-:Y:S01]  /*88a0*/  STL [R1+0x364], R223 ;  /* 0x000364df01007387 */ /* 0x000fe20000100800 */
[--C-:B------:R-:W-:Y:S01]  /*88b0*/  IMAD.X R241, R213, 0x1, R132.reuse, P0 ;  /* 0x00000001d5f17824 */ /* 0x100fe200000e0684 */
[----:B------:R-:W-:Y:S01]  /*88c0*/  SHF.L.U64.HI R133, R134, 0x2, R133 ;  /* 0x0000000286857819 */ /* 0x000fe20000010285 */
[--C-:B------:R-:W-:Y:S01]  /*88d0*/  IMAD.X R237, R141, 0x1, R132.reuse, P5 ;  /* 0x000000018ded7824 */ /* 0x100fe200028e0684 */
[----:B------:R-:W-:Y:S01]  /*88e0*/  STL.64 [R1+0x568], R222 ;  /* 0x000568de01007387 */ /* 0x000fe20000100a00 */
[-C--:B------:R-:W-:Y:S01]  /*88f0*/  IADD3 R246, P0, PT, R220, R3.reuse, RZ ;  /* 0x00000003dcf67210 */ /* 0x080fe20007f1e0ff */
[----:B------:R-:W-:Y:S01]  /*8900*/  IMAD.SHL.U32 R134, R134, 0x4, RZ ;  /* 0x0000000486867824 */ /* 0x000fe200078e00ff */
[----:B------:R-:W-:Y:S01]  /*8910*/  IADD3.X R243, PT, PT, R147, R132, RZ, P2, !PT ;  /* 0x0000008493f37210 */ /* 0x000fe200017fe4ff */
[----:B------:R-:W-:Y:S01]  /*8920*/  STL [R1+0x394], R225 ;  /* 0x000394e101007387 */ /* 0x000fe20000100800 */
[----:B------:R-:W-:Y:S01]  /*8930*/  IMAD.X R245, R139, 0x1, R132, P4 ;  /* 0x000000018bf57824 */ /* 0x000fe200020e0684 */
[----:B------:R-:W-:-:S02]  /*8940*/  IADD3 R248, P2, PT, R218, R3, RZ ;  /* 0x00000003daf87210 */ /* 0x000fc40007f5e0ff */
[----:B------:R-:W-:Y:S01]  /*8950*/  STL.64 [R1+0x570], R224 ;  /* 0x000570e001007387 */ /* 0x000fe20000100a00 */
[----:B------:R-:W-:Y:S01]  /*8960*/  IADD3 R210, P4, PT, R216, R3, RZ ;  /* 0x00000003d8d27210 */ /* 0x000fe20007f9e0ff */
[----:B------:R-:W-:Y:S02]  /*8970*/  IMAD.X R247, R221, 0x1, R132, P0 ;  /* 0x00000001ddf77824 */ /* 0x000fe400000e0684 */
[----:B------:R-:W-:Y:S01]  /*8980*/  STL.64 [R1+0x3c8], R228 ;  /* 0x0003c8e401007387 */ /* 0x000fe20000100a00 */
[----:B------:R-:W-:-:S03]  /*8990*/  IADD3.X R249, PT, PT, R219, R132, RZ, P2, !PT ;  /* 0x00000084dbf97210 */ /* 0x000fc600017fe4ff */
[----:B------:R-:W-:Y:S01]  /*89a0*/  STL.64 [R1+0x400], R238 ;  /* 0x000400ee01007387 */ /* 0x000fe20000100a00 */
[----:B------:R-:W-:-:S03]  /*89b0*/  IMAD.X R211, R217, 0x1, R132, P4 ;  /* 0x00000001d9d37824 */ /* 0x000fc600020e0684 */
[----:B------:R-:W-:Y:S01]  /*89c0*/  STL.64 [R1+0x430], R236 ;  /* 0x000430ec01007387 */ /* 0x000fe20000100a00 */
[----:B------:R-:W-:-:S03]  /*89d0*/  IADD3 R170, P0, PT, R28, R134, RZ ;  /* 0x000000861caa7210 */ /* 0x000fc60007f1e0ff */
[----:B------:R-:W-:Y:S01]  /*89e0*/  STL.64 [R1+0x290], R232 ;  /* 0x000290e801007387 */ /* 0x000fe20000100a00 */
[----:B------:R-:W-:-:S03]  /*89f0*/  IADD3 R140, P4, PT, R24, R134, RZ ;  /* 0x00000086188c7210 */ /* 0x000fc60007f9e0ff */
[----:B------:R-:W-:Y:S01]  /*8a00*/  STL.64 [R1+0x2b8], R240 ;  /* 0x0002b8f001007387 */ /* 0x000fe20000100a00 */
[----:B------:R-:W-:-:S03]  /*8a10*/  IADD3 R138, P2, PT, R26, R134, RZ ;  /* 0x000000861a8a7210 */ /* 0x000fc60007f5e0ff */
[----:B------:R-:W-:Y:S04]  /*8a20*/  STL.64 [R1+0x2f0], R242 ;  /* 0x0002f0f201007387 */ /* 0x000fe80000100a00 */
[----:B------:R-:W-:Y:S04]  /*8a30*/  STL.64 [R1+0x320], R244 ;  /* 0x000320f401007387 */ /* 0x000fe80000100a00 */
[----:B------:R-:W-:Y:S01]  /*8a40*/  STL.64 [R1+0x368], R246 ;  /* 0x000368f601007387 */ /* 0x000fe20000100a00 */
[----:B------:R-:W-:-:S03]  /*8a50*/  IMAD.X R171, R29, 0x1, R133, P0 ;  /* 0x000000011dab7824 */ /* 0x000fc600000e0685 */
[----:B------:R-:W-:Y:S01]  /*8a60*/  STL.64 [R1+0x398], R248 ;  /* 0x000398f801007387 */ /* 0x000fe20000100a00 */
[----:B------:R-:W-:-:S03]  /*8a70*/  IADD3.X R141, PT, PT, R25, R133, RZ, P4, !PT ;  /* 0x00000085198d7210 */ /* 0x000fc600027fe4ff */
[----:B------:R-:W-:Y:S01]  /*8a80*/  STL.64 [R1+0x3d0], R210 ;  /* 0x0003d0d201007387 */ /* 0x000fe20000100a00 */
[----:B------:R-:W-:Y:S01]  /*8a90*/  IMAD.X R139, R27, 0x1, R133, P2 ;  /* 0x000000011b8b7824 */ /* 0x000fe200010e0685 */
[----:B--2---:R-:W-:-:S05]  /*8aa0*/  IADD3 R144, P5, PT, R6, R134, RZ ;  /* 0x0000008606907210 */ /* 0x004fca0007fbe0ff */
[----:B------:R-:W-:Y:S02]  /*8ab0*/  IMAD.X R145, R7, 0x1, R133, P5 ;  /* 0x0000000107917824 */ /* 0x000fe400028e0685 */
[----:B------:R-:W2:Y:S04]  /*8ac0*/  LDL.LU.64 R6, [R1+0x208] ;  /* 0x0002080001067983 */ /* 0x000ea80000300a00 */
[----:B------:R-:W2:Y:S01]  /*8ad0*/  LDL.LU.64 R28, [R1+0x200] ;  /* 0x00020000011c7983 */ /* 0x000ea20000300a00 */
[----:B---3--:R-:W-:-:S03]  /*8ae0*/  IADD3 R156, P4, PT, R30, R134, RZ ;  /* 0x000000861e9c7210 */ /* 0x008fc60007f9e0ff */
[----:B------:R-:W3:Y:S01]  /*8af0*/  LDL.LU.64 R26, [R1+0x1f8] ;  /* 0x0001f800011a7983 */ /* 0x000ee20000300a00 */
[----:B----4-:R-:W-:Y:S01]  /*8b00*/  IADD3 R164, P5, PT, R20, R134, RZ ;  /* 0x0000008614a47210 */ /* 0x010fe20007fbe0ff */
[----:B------:R-:W-:Y:S02]  /*8b10*/  IMAD.MOV.U32 R20, RZ, RZ, R18 ;  /* 0x000000ffff147224 */ /* 0x000fe400078e0012 */
[----:B------:R-:W4:Y:S01]  /*8b20*/  LDL.LU.64 R24, [R1+0x1f0] ;  /* 0x0001f00001187983 */ /* 0x000f220000300a00 */
[----:B------:R-:W-:Y:S01]  /*8b30*/  MOV R18, R12 ;  /* 0x0000000c00127202 */ /* 0x000fe20000000f00 */
[----:B------:R-:W-:Y:S02]  /*8b40*/  IMAD.X R165, R21, 0x1, R133, P5 ;  /* 0x0000000115a57824 */ /* 0x000fe400028e0685 */
[----:B------:R-:W-:Y:S01]  /*8b50*/  IMAD.MOV.U32 R21, RZ, RZ, R19 ;  /* 0x000000ffff157224 */ /* 0x000fe200078e0013 */
[----:B------:R-:W-:Y:S01]  /*8b60*/  IADD3.X R157, PT, PT, R31, R133, RZ, P4, !PT ;  /* 0x000000851f9d7210 */ /* 0x000fe200027fe4ff */
[----:B------:R-:W-:-:S02]  /*8b70*/  IMAD.MOV.U32 R19, RZ, RZ, R13 ;  /* 0x000000ffff137224 */ /* 0x000fc400078e000d */
[----:B------:R-:W4:Y:S04]  /*8b80*/  LDL.LU.64 R12, [R1+0x1e8] ;  /* 0x0001e800010c7983 */ /* 0x000f280000300a00 */
[----:B------:R-:W4:Y:S04]  /*8b90*/  LDL.LU.64 R40, [R1+0x1e0] ;  /* 0x0001e00001287983 */ /* 0x000f280000300a00 */
[----:B------:R-:W4:Y:S04]  /*8ba0*/  LDL.LU.64 R38, [R1+0x1d8] ;  /* 0x0001d80001267983 */ /* 0x000f280000300a00 */
[----:B------:R-:W4:Y:S01]  /*8bb0*/  LDL.LU.64 R36, [R1+0x1d0] ;  /* 0x0001d00001247983 */ /* 0x000f220000300a00 */
[----:B------:R-:W-:-:S04]  /*8bc0*/  IADD3 R178, P4, PT, R10, R134, RZ ;  /* 0x000000860ab27210 */ /* 0x000fc80007f9e0ff */
[----:B------:R-:W-:Y:S02]  /*8bd0*/  IADD3.X R179, PT, PT, R11, R133, RZ, P4, !PT ;  /* 0x000000850bb37210 */ /* 0x000fe400027fe4ff */
[----:B------:R-:W4:Y:S01]  /*8be0*/  LDL.LU.64 R10, [R1+0x1c8] ;  /* 0x0001c800010a7983 */ /* 0x000f220000300a00 */
[-C--:B------:R-:W-:Y:S02]  /*8bf0*/  IADD3 R148, P0, PT, R34, R134.reuse, RZ ;  /* 0x0000008622947210 */ /* 0x080fe40007f1e0ff */
[----:B------:R-:W-:-:S03]  /*8c00*/  IADD3 R152, P2, PT, R32, R134, RZ ;  /* 0x0000008620987210 */ /* 0x000fc60007f5e0ff */
[--C-:B------:R-:W-:Y:S01]  /*8c10*/  IMAD.X R149, R35, 0x1, R133.reuse, P0 ;  /* 0x0000000123957824 */ /* 0x100fe200000e0685 */
[-C--:B------:R-:W-:Y:S01]  /*8c20*/  IADD3 R168, P0, PT, R22, R134.reuse, RZ ;  /* 0x0000008616a87210 */ /* 0x080fe20007f1e0ff */
[--C-:B------:R-:W-:Y:S01]  /*8c30*/  IMAD.X R153, R33, 0x1, R133.reuse, P2 ;  /* 0x0000000121997824 */ /* 0x100fe200010e0685 */
[-C--:B------:R-:W-:Y:S01]  /*8c40*/  IADD3 R174, P2, PT, R14, R134.reuse, RZ ;  /* 0x000000860eae7210 */ /* 0x080fe20007f5e0ff */
[----:B------:R-:W4:Y:S02]  /*8c50*/  LDL.LU.64 R34, [R1+0x1c0] ;  /* 0x0001c00001227983 */ /* 0x000f240000300a00 */
[--C-:B------:R-:W-:Y:S01]  /*8c60*/  IMAD.X R169, R23, 0x1, R133.reuse, P0 ;  /* 0x0000000117a97824 */ /* 0x100fe200000e0685 */
[----:B------:R-:W-:Y:S01]  /*8c70*/  IADD3 R182, P5, PT, R8, R134, RZ ;  /* 0x0000008608b67210 */ /* 0x000fe20007fbe0ff */
[--C-:B------:R-:W-:Y:S01]  /*8c80*/  IMAD.X R175, R15, 0x1, R133.reuse, P2 ;  /* 0x000000010faf7824 */ /* 0x100fe200010e0685 */
[----:B------:R-:W4:Y:S04]  /*8c90*/  LDL.LU.64 R30, [R1+0x1b8] ;  /* 0x0001b800011e7983 */ /* 0x000f280000300a00 */
[----:B------:R-:W4:Y:S01]  /*8ca0*/  LDL.LU.64 R22, [R1+0x1b0] ;  /* 0x0001b00001167983 */ /* 0x000f220000300a00 */
[----:B------:R-:W-:-:S03]  /*8cb0*/  IMAD.X R183, R9, 0x1, R133, P5 ;  /* 0x0000000109b77824 */ /* 0x000fc600028e0685 */
[----:B------:R-:W4:Y:S04]  /*8cc0*/  LDL.LU.64 R32, [R1+0x1a8] ;  /* 0x0001a80001207983 */ /* 0x000f280000300a00 */
[----:B------:R-:W4:Y:S04]  /*8cd0*/  LDL.LU.64 R14, [R1+0x1a0] ;  /* 0x0001a000010e7983 */ /* 0x000f280000300a00 */
[----:B------:R-:W4:Y:S01]  /*8ce0*/  LDL.LU.64 R8, [R1+0x198] ;  /* 0x0001980001087983 */ /* 0x000f220000300a00 */
[-C--:B--2---:R-:W-:Y:S02]  /*8cf0*/  IADD3 R128, P0, PT, R6, R134.reuse, RZ ;  /* 0x0000008606807210 */ /* 0x084fe40007f1e0ff */
[----:B------:R-:W-:-:S03]  /*8d00*/  IADD3 R126, P2, PT, R28, R134, RZ ;  /* 0x000000861c7e7210 */ /* 0x000fc60007f5e0ff */
[--C-:B------:R-:W-:Y:S01]  /*8d10*/  IMAD.X R129, R7, 0x1, R133.reuse, P0 ;  /* 0x0000000107817824 */ /* 0x100fe200000e0685 */
[----:B------:R-:W-:Y:S01]  /*8d20*/  MOV R28, R18 ;  /* 0x00000012001c7202 */ /* 0x000fe20000000f00 */
[----:B------:R-:W2:Y:S01]  /*8d30*/  LDL.LU.64 R6, [R1+0x190] ;  /* 0x0001900001067983 */ /* 0x000ea20000300a00 */
[----:B------:R-:W-:Y:S02]  /*8d40*/  IMAD.X R127, R29, 0x1, R133, P2 ;  /* 0x000000011d7f7824 */ /* 0x000fe400010e0685 */
[----:B------:R-:W-:Y:S01]  /*8d50*/  IMAD.MOV.U32 R29, RZ, RZ, R19 ;  /* 0x000000ffff1d7224 */ /* 0x000fe200078e0013 */
[-C--:B---3--:R-:W-:Y:S01]  /*8d60*/  IADD3 R120, P4, PT, R26, R134.reuse, RZ ;  /* 0x000000861a787210 */ /* 0x088fe20007f9e0ff */
[----:B------:R-:W3:Y:S01]  /*8d70*/  LDL.LU.64 R18, [R1+0x188] ;  /* 0x0001880001127983 */ /* 0x000ee20000300a00 */
[-C--:B----4-:R-:W-:Y:S02]  /*8d80*/  IADD3 R112, P5, PT, R24, R134.reuse, RZ ;  /* 0x0000008618707210 */ /* 0x090fe40007fbe0ff */
[----:B------:R-:W-:-:S03]  /*8d90*/  IADD3 R104, P0, PT, R12, R134, RZ ;  /* 0x000000860c687210 */ /* 0x000fc60007f1e0ff */
[--C-:B------:R-:W-:Y:S01]  /*8da0*/  IMAD.X R113, R25, 0x1, R133.reuse, P5 ;  /* 0x0000000119717824 */ /* 0x100fe200028e0685 */
[----:B------:R-:W-:Y:S01]  /*8db0*/  IADD3.X R121, PT, PT, R27, R133, RZ, P4, !PT ;  /* 0x000000851b797210 */ /* 0x000fe200027fe4ff */
[----:B------:R-:W-:Y:S01]  /*8dc0*/  IMAD.X R105, R13, 0x1, R133, P0 ;  /* 0x000000010d697824 */ /* 0x000fe200000e0685 */
[----:B------:R-:W4:Y:S01]  /*8dd0*/  LDL.LU.64 R24, [R1+0x180] ;  /* 0x0001800001187983 */ /* 0x000f220000300a00 */
[----:B------:R-:W-:Y:S02]  /*8de0*/  IMAD.MOV.U32 R26, RZ, RZ, R20 ;  /* 0x000000ffff1a7224 */ /* 0x000fe400078e0014 */
[----:B------:R-:W-:Y:S02]  /*8df0*/  IMAD.MOV.U32 R27, RZ, RZ, R21 ;  /* 0x000000ffff1b7224 */ /* 0x000fe400078e0015 */
[----:B------:R-:W4:Y:S04]  /*8e00*/  LDL.LU.64 R20, [R1+0x178] ;  /* 0x0001780001147983 */ /* 0x000f280000300a00 */
[----:B------:R-:W4:Y:S01]  /*8e10*/  LDL.LU.64 R12, [R1+0x170] ;  /* 0x00017000010c7983 */ /* 0x000f220000300a00 */
[----:B------:R-:W-:-:S05]  /*8e20*/  IADD3 R72, P0, PT, R10, R134, RZ ;  /* 0x000000860a487210 */ /* 0x000fca0007f1e0ff */
[----:B------:R-:W-:Y:S02]  /*8e30*/  IMAD.X R73, R11, 0x1, R133, P0 ;  /* 0x000000010b497824 */ /* 0x000fe400000e0685 */
[----:B------:R-:W4:Y:S01]  /*8e40*/  LDL.LU.64 R10, [R1+0x168] ;  /* 0x00016800010a7983 */ /* 0x000f220000300a00 */
[----:B------:R-:W-:-:S03]  /*8e50*/  IADD3 R96, P2, PT, R40, R134, RZ ;  /* 0x0000008628607210 */ /* 0x000fc60007f5e0ff */
[----:B------:R-:W4:Y:S04]  /*8e60*/  LDL.LU.64 R62, [R1+0x160] ;  /* 0x00016000013e7983 */ /* 0x000f280000300a00 */
[----:B------:R-:W4:Y:S01]  /*8e70*/  LDL.LU.64 R60, [R1+0x158] ;  /* 0x00015800013c7983 */ /* 0x000f220000300a00 */
[----:B------:R-:W-:-:S03]  /*8e80*/  IMAD.X R97, R41, 0x1, R133, P2 ;  /* 0x0000000129617824 */ /* 0x000fc600010e0685 */
[----:B------:R-:W4:Y:S01]  /*8e90*/  LDL.LU.64 R56, [R1+0x150] ;  /* 0x0001500001387983 */ /* 0x000f220000300a00 */
[-C--:B------:R-:W-:Y:S02]  /*8ea0*/  IADD3 R64, P2, PT, R34, R134.reuse, RZ ;  /* 0x0000008622407210 */ /* 0x080fe40007f5e0ff */
[-C--:B------:R-:W-:Y:S01]  /*8eb0*/  IADD3 R80, P5, PT, R36, R134.reuse, RZ ;  /* 0x0000008624507210 */ /* 0x080fe20007fbe0ff */
[----:B------:R-:W4:Y:S01]  /*8ec0*/  LDL.LU.64 R52, [R1+0xe8] ;  /* 0x0000e80001347983 */ /* 0x000f220000300a00 */
[-C--:B------:R-:W-:Y:S02]  /*8ed0*/  IADD3 R88, P4, PT, R38, R134.reuse, RZ ;  /* 0x0000008626587210 */ /* 0x080fe40007f9e0ff */
[-C--:B------:R-:W-:Y:S01]  /*8ee0*/  IADD3 R46, P0, PT, R32, R134.reuse, RZ ;  /* 0x00000086202e7210 */ /* 0x080fe20007f1e0ff */
[--C-:B------:R-:W-:Y:S01]  /*8ef0*/  IMAD.X R65, R35, 0x1, R133.reuse, P2 ;  /* 0x0000000123417824 */ /* 0x100fe200010e0685 */
[-C--:B------:R-:W-:Y:S01]  /*8f00*/  IADD3.X R89, PT, PT, R39, R133.reuse, RZ, P4, !PT ;  /* 0x0000008527597210 */ /* 0x080fe200027fe4ff */
[--C-:B------:R-:W-:Y:S01]  /*8f10*/  IMAD.X R81, R37, 0x1, R133.reuse, P5 ;  /* 0x0000000125517824 */ /* 0x100fe200028e0685 */
[-C--:B------:R-:W-:Y:S01]  /*8f20*/  IADD3 R38, P2, PT, R14, R134.reuse, RZ ;  /* 0x000000860e267210 */ /* 0x080fe20007f5e0ff */
[--C-:B------:R-:W-:Y:S01]  /*8f30*/  IMAD.X R47, R33, 0x1, R133.reuse, P0 ;  /* 0x00000001212f7824 */ /* 0x100fe200000e0685 */
[-C--:B------:R-:W-:Y:S01]  /*8f40*/  IADD3 R58, P4, PT, R30, R134.reuse, RZ ;  /* 0x000000861e3a7210 */ /* 0x080fe20007f9e0ff */
[----:B------:R-:W4:Y:S01]  /*8f50*/  LDL.LU.64 R42, [R1+0xc0] ;  /* 0x0000c000012a7983 */ /* 0x000f220000300a00 */
[----:B------:R-:W-:Y:S01]  /*8f60*/  IADD3 R54, P5, PT, R22, R134, RZ ;  /* 0x0000008616367210 */ /* 0x000fe20007fbe0ff */
[----:B------:R-:W-:Y:S01]  /*8f70*/  IMAD.X R39, R15, 0x1, R133, P2 ;  /* 0x000000010f277824 */ /* 0x000fe200010e0685 */
[----:B------:R-:W-:-:S02]  /*8f80*/  IADD3.X R59, PT, PT, R31, R133, RZ, P4, !PT ;  /* 0x000000851f3b7210 */ /* 0x000fc400027fe4ff */
[----:B------:R-:W-:Y:S01]  /*8f90*/  IADD3 R30, P4, PT, R8, R134, RZ ;  /* 0x00000086081e7210 */ /* 0x000fe20007f9e0ff */
[--C-:B------:R-:W-:Y:S01]  /*8fa0*/  IMAD.X R55, R23, 0x1, R133.reuse, P5 ;  /* 0x0000000117377824 */ /* 0x100fe200028e0685 */
[----:B------:R-:W-:Y:S01]  /*8fb0*/  MOV R51, R29 ;  /* 0x0000001d00337202 */ /* 0x000fe20000000f00 */
[----:B------:R-:W-:Y:S02]  /*8fc0*/  IMAD.MOV.U32 R50, RZ, RZ, R28 ;  /* 0x000000ffff327224 */ /* 0x000fe400078e001c */
[----:B------:R-:W-:Y:S02]  /*8fd0*/  IMAD.X R31, R9, 0x1, R133, P4 ;  /* 0x00000001091f7824 */ /* 0x000fe400020e0685 */
[----:B------:R-:W-:Y:S02]  /*8fe0*/  IMAD.MOV.U32 R34, RZ, RZ, R16 ;  /* 0x000000ffff227224 */ /* 0x000fe400078e0010 */
[----:B------:R-:W-:Y:S02]  /*8ff0*/  IMAD.MOV.U32 R44, RZ, RZ, R26 ;  /* 0x000000ffff2c7224 */ /* 0x000fe400078e001a */
[----:B------:R-:W-:Y:S01]  /*9000*/  IMAD.MOV.U32 R45, RZ, RZ, R27 ;  /* 0x000000ffff2d7224 */ /* 0x000fe200078e001b */
[----:B------:R-:W-:-:S02]  /*9010*/  MOV R35, R17 ;  /* 0x0000001100237202 */ /* 0x000fc40000000f00 */
[-C--:B--2---:R-:W-:Y:S02]  /*9020*/  IADD3 R22, P5, PT, R6, R134.reuse, RZ ;  /* 0x0000008606167210 */ /* 0x084fe40007fbe0ff */
[----:B---3--:R-:W-:-:S04]  /*9030*/  IADD3 R14, P0, PT, R18, R134, RZ ;  /* 0x00000086120e7210 */ /* 0x008fc80007f1e0ff */
[----:B------:R-:W-:Y:S02]  /*9040*/  IADD3.X R15, PT, PT, R19, R133, RZ, P0, !PT ;  /* 0x00000085130f7210 */ /* 0x000fe400007fe4ff */
[----:B------:R-:W2:Y:S01]  /*9050*/  LDL.LU.64 R18, [R1+0xb8] ;  /* 0x0000b80001127983 */ /* 0x000ea20000300a00 */
[----:B------:R-:W-:-:S03]  /*9060*/  IMAD.X R23, R7, 0x1, R133, P5 ;  /* 0x0000000107177824 */ /* 0x000fc600028e0685 */
[----:B------:R-:W3:Y:S04]  /*9070*/  LDL.LU.64 R36, [R1+0xb0] ;  /* 0x0000b00001247983 */ /* 0x000ee80000300a00 */
[----:B------:R-:W3:Y:S01]  /*9080*/  LDL.LU.64 R28, [R1+0xa8] ;  /* 0x0000a800011c7983 */ /* 0x000ee20000300a00 */
[----:B----4-:R-:W-:-:S03]  /*9090*/  IADD3 R6, P2, PT, R24, R134, RZ ;  /* 0x0000008618067210 */ /* 0x010fc60007f5e0ff */
[----:B------:R-:W4:Y:S01]  /*90a0*/  LDL.LU.64 R26, [R1+0xa0] ;  /* 0x0000a000011a7983 */ /* 0x000f220000300a00 */
[-C--:B------:R-:W-:Y:S01]  /*90b0*/  IADD3 R8, P4, PT, R20, R134.reuse, RZ ;  /* 0x0000008614087210 */ /* 0x080fe20007f9e0ff */
[----:B------:R-:W-:Y:S01]  /*90c0*/  IMAD.X R7, R25, 0x1, R133, P2 ;  /* 0x0000000119077824 */ /* 0x000fe200010e0685 */
[----:B------:R-:W-:-:S03]  /*90d0*/  IADD3 R16, P5, PT, R12, R134, RZ ;  /* 0x000000860c107210 */ /* 0x000fc60007fbe0ff */
[--C-:B------:R-:W-:Y:S02]  /*90e0*/  IMAD.X R9, R21, 0x1, R133.reuse, P4 ;  /* 0x0000000115097824 */ /* 0x100fe400020e0685 */
[----:B------:R-:W-:Y:S01]  /*90f0*/  IMAD.X R17, R13, 0x1, R133, P5 ;  /* 0x000000010d117824 */ /* 0x000fe200028e0685 */
[----:B------:R-:W-:-:S04]  /*9100*/  IADD3 R24, P0, PT, R10, R134, RZ ;  /* 0x000000860a187210 */ /* 0x000fc80007f1e0ff */
[----:B------:R-:W-:Y:S02]  /*9110*/  IADD3.X R25, PT, PT, R11, R133, RZ, P0, !PT ;  /* 0x000000850b197210 */ /* 0x000fe400007fe4ff */
[----:B------:R-:W4:Y:S04]  /*9120*/  LDL.LU.64 R10, [R1+0x98] ;  /* 0x00009800010a7983 */ /* 0x000f280000300a00 */
[----:B------:R-:W4:Y:S04]  /*9130*/  LDL.LU.64 R20, [R1+0x90] ;  /* 0x0000900001147983 */ /* 0x000f280000300a00 */
[----:B------:R-:W4:Y:S01]  /*9140*/  LDL.LU.64 R12, [R1+0x88] ;  /* 0x00008800010c7983 */ /* 0x000f220000300a00 */
[----:B------:R-:W-:-:S02]  /*9150*/  IADD3 R40, P4, PT, R60, R134, RZ ;  /* 0x000000863c287210 */ /* 0x000fc40007f9e0ff */
[-C--:B------:R-:W-:Y:S01]  /*9160*/  IADD3 R48, P5, PT, R56, R134.reuse, RZ ;  /* 0x0000008638307210 */ /* 0x080fe20007fbe0ff */
[----:B------:R-:W4:Y:S01]  /*9170*/  LDL.LU.64 R76, [R1+0x80] ;  /* 0x00008000014c7983 */ /* 0x000f220000300a00 */
[-C--:B------:R-:W-:Y:S01]  /*9180*/  IADD3 R32, P2, PT, R62, R134.reuse, RZ ;  /* 0x000000863e207210 */ /* 0x080fe20007f5e0ff */
[--C-:B------:R-:W-:Y:S02]  /*9190*/  IMAD.X R41, R61, 0x1, R133.reuse, P4 ;  /* 0x000000013d297824 */ /* 0x100fe400020e0685 */
[----:B------:R-:W4:Y:S01]  /*91a0*/  LDL.LU.64 R68, [R1+0x78] ;  /* 0x0000780001447983 */ /* 0x000f220000300a00 */
[--C-:B------:R-:W-:Y:S01]  /*91b0*/  IMAD.X R49, R57, 0x1, R133.reuse, P5 ;  /* 0x0000000139317824 */ /* 0x100fe200028e0685 */
[-C--:B------:R-:W-:Y:S02]  /*91c0*/  IADD3 R86, P5, PT, R34, R134.reuse, RZ ;  /* 0x0000008622567210 */ /* 0x080fe40007fbe0ff */
[----:B------:R-:W4:Y:S01]  /*91d0*/  LDL.LU.64 R60, [R1+0x70] ;  /* 0x00007000013c7983 */ /* 0x000f220000300a00 */
[-C--:B------:R-:W-:Y:S01]  /*91e0*/  IADD3 R62, P0, PT, R52, R134.reuse, RZ ;  /* 0x00000086343e7210 */ /* 0x080fe20007f1e0ff */
[--C-:B------:R-:W-:Y:S01]  /*91f0*/  IMAD.X R33, R63, 0x1, R133.reuse, P2 ;  /* 0x000000013f217824 */ /* 0x100fe200010e0685 */
[-C--:B------:R-:W-:Y:S01]  /*9200*/  IADD3 R70, P2, PT, R50, R134.reuse, RZ ;  /* 0x0000008632467210 */ /* 0x080fe20007f5e0ff */
[----:B------:R-:W-:Y:S01]  /*9210*/  IMAD.X R87, R35, 0x1, R133, P5 ;  /* 0x0000000123577824 */ /* 0x000fe200028e0685 */
[----:B------:R-:W-:Y:S01]  /*9220*/  IADD3 R78, P4, PT, R44, R134, RZ ;  /* 0x000000862c4e7210 */ /* 0x000fe20007f9e0ff */
[----:B------:R-:W4:Y:S01]  /*9230*/  LDL.LU.64 R34, [R1+0x68] ;  /* 0x0000680001227983 */ /* 0x000f220000300a00 */
[----:B------:R-:W-:-:S02]  /*9240*/  IADD3.X R63, PT, PT, R53, R133, RZ, P0, !PT ;  /* 0x00000085353f7210 */ /* 0x000fc400007fe4ff */
[-C--:B------:R-:W-:Y:S01]  /*9250*/  IADD3 R94, P0, PT, R42, R134.reuse, RZ ;  /* 0x000000862a5e7210 */ /* 0x080fe20007f1e0ff */
[--C-:B------:R-:W-:Y:S01]  /*9260*/  IMAD.X R71, R51, 0x1, R133.reuse, P2 ;  /* 0x0000000133477824 */ /* 0x100fe200010e0685 */
[----:B------:R-:W4:Y:S01]  /*9270*/  LDL.LU.64 R56, [R1+0x60] ;  /* 0x0000600001387983 */ /* 0x000f220000300a00 */
[----:B------:R-:W-:Y:S01]  /*9280*/  IMAD.X R79, R45, 0x1, R133, P4 ;  /* 0x000000012d4f7824 */ /* 0x000fe200020e0685 */
[----:B------:R-:W-:Y:S02]  /*9290*/  IADD3.X R95, PT, PT, R43, R133, RZ, P0, !PT ;  /* 0x000000852b5f7210 */ /* 0x000fe400007fe4ff */
[----:B------:R-:W4:Y:S04]  /*92a0*/  LDL.LU.64 R44, [R1+0x58] ;  /* 0x00005800012c7983 */ /* 0x000f280000300a00 */
[----:B------:R-:W4:Y:S01]  /*92b0*/  LDL.LU.64 R42, [R1+0x50] ;  /* 0x00005000012a7983 */ /* 0x000f220000300a00 */
[----:B--2---:R-:W-:-:S02]  /*92c0*/  IADD3 R102, P2, PT, R18, R134, RZ ;  /* 0x0000008612667210 */ /* 0x004fc40007f5e0ff */
[----:B---3--:R-:W-:-:S03]  /*92d0*/  IADD3 R110, P4, PT, R36, R134, RZ ;  /* 0x00000086246e7210 */ /* 0x008fc60007f9e0ff */
[--C-:B------:R-:W-:Y:S02]  /*92e0*/  IMAD.X R103, R19, 0x1, R133.reuse, P2 ;  /* 0x0000000113677824 */ /* 0x100fe400010e0685 */
[----:B------:R-:W2:Y:S01]  /*92f0*/  LDL.LU.64 R18, [R1+0x48] ;  /* 0x0000480001127983 */ /* 0x000ea20000300a00 */
[-C--:B------:R-:W-:Y:S01]  /*9300*/  IADD3 R118, P5, PT, R28, R134.reuse, RZ ;  /* 0x000000861c767210 */ /* 0x080fe20007fbe0ff */
[--C-:B------:R-:W-:Y:S02]  /*9310*/  IMAD.X R111, R37, 0x1, R133.reuse, P4 ;  /* 0x00000001256f7824 */ /* 0x100fe400020e0685 */
[----:B------:R-:W3:Y:S01]  /*9320*/  LDL.LU.64 R52, [R1+0x40] ;  /* 0x0000400001347983 */ /* 0x000ee20000300a00 */
[----:B----4-:R-:W-:Y:S01]  /*9330*/  IADD3 R162, P0, PT, R26, R134, RZ ;  /* 0x000000861aa27210 */ /* 0x010fe20007f1e0ff */
[----:B------:R-:W-:Y:S02]  /*9340*/  IMAD.X R119, R29, 0x1, R133, P5 ;  /* 0x000000011d777824 */ /* 0x000fe400028e0685 */
[----:B------:R-:W4:Y:S01]  /*9350*/  LDL.LU.64 R36, [R1+0x38] ;  /* 0x0000380001247983 */ /* 0x000f220000300a00 */
[----:B------:R-:W-:-:S03]  /*9360*/  IADD3.X R163, PT, PT, R27, R133, RZ, P0, !PT ;  /* 0x000000851ba37210 */ /* 0x000fc600007fe4ff */
[----:B------:R-:W4:Y:S01]  /*9370*/  LDL.LU.64 R26, [R1+0x30] ;  /* 0x00003000011a7983 */ /* 0x000f220000300a00 */
[-C--:B------:R-:W-:Y:S02]  /*9380*/  IADD3 R192, P2, PT, R10, R134.reuse, RZ ;  /* 0x000000860ac07210 */ /* 0x080fe40007f5e0ff */
[----:B------:R-:W-:-:S03]  /*9390*/  IADD3 R196, P4, PT, R20, R134, RZ ;  /* 0x0000008614c47210 */ /* 0x000fc60007f9e0ff */
[--C-:B------:R-:W-:Y:S02]  /*93a0*/  IMAD.X R193, R11, 0x1, R133.reuse, P2 ;  /* 0x000000010bc17824 */ /* 0x100fe400010e0685 */
[----:B------:R-:W4:Y:S01]  /*93b0*/  LDL.LU.64 R10, [R1+0x28] ;  /* 0x00002800010a7983 */ /* 0x000f220000300a00 */
[-C--:B------:R-:W-:Y:S01]  /*93c0*/  IADD3 R4, P5, PT, R12, R134.reuse, RZ ;  /* 0x000000860c047210 */ /* 0x080fe20007fbe0ff */
[--C-:B------:R-:W-:Y:S02]  /*93d0*/  IMAD.X R197, R21, 0x1, R133.reuse, P4 ;  /* 0x0000000115c57824 */ /* 0x100fe400020e0685 */
[----:B------:R-:W4:Y:S02]  /*93e0*/  LDL.LU.64 R28, [R1+0x20] ;  /* 0x00002000011c7983 */ /* 0x000f240000300a00 */
[----:B------:R-:W-:Y:S02]  /*93f0*/  IMAD.X R5, R13, 0x1, R133, P5 ;  /* 0x000000010d057824 */ /* 0x000fe400028e0685 */
[----:B------:R-:W4:Y:S04]  /*9400*/  LDL.LU.64 R20, [R1+0x18] ;  /* 0x0000180001147983 */ /* 0x000f280000300a00 */
[----:B------:R-:W4:Y:S01]  /*9410*/  LDL.LU.64 R12, [R1+0x10] ;  /* 0x00001000010c7983 */ /* 0x000f220000300a00 */
[----:B------:R-:W-:-:S02]  /*9420*/  IADD3 R74, P0, PT, R76, R134, RZ ;  /* 0x000000864c4a7210 */ /* 0x000fc40007f1e0ff */
[-C--:B------:R-:W-:Y:S02]  /*9430*/  IADD3 R50, P4, PT, R60, R134.reuse, RZ ;  /* 0x000000863c327210 */ /* 0x080fe40007f9e0ff */
[----:B------:R-:W-:Y:S01]  /*9440*/  IADD3.X R75, PT, PT, R77, R133, RZ, P0, !PT ;  /* 0x000000854d4b7210 */ /* 0x000fe200007fe4ff */
[----:B------:R1:W-:Y:S01]  /*9450*/  STL.64 [R1+0x130], R4 ;  /* 0x0001300401007387 */ /* 0x0003e20000100a00 */
[-C--:B------:R-:W-:Y:S01]  /*9460*/  IADD3 R66, P2, PT, R68, R134.reuse, RZ ;  /* 0x0000008644427210 */ /* 0x080fe20007f5e0ff */
[----:B------:R-:W-:Y:S02]  /*9470*/  IMAD.X R51, R61, 0x1, R133, P4 ;  /* 0x000000013d337824 */ /* 0x000fe400020e0685 */
[----:B------:R-:W-:Y:S04]  /*9480*/  STL.64 [R1+0x110], R192 ;  /* 0x000110c001007387 */ /* 0x000fe80000100a00 */
[----:B------:R-:W-:Y:S01]  /*9490*/  STL.64 [R1+0x120], R196 ;  /* 0x000120c401007387 */ /* 0x000fe20000100a00 */
[----:B-1----:R-:W-:-:S03]  /*94a0*/  IADD3 R4, P5, PT, R34, R134, RZ ;  /* 0x0000008622047210 */ /* 0x002fc60007fbe0ff */
[----:B------:R-:W-:Y:S01]  /*94b0*/  STL.64 [R1+0x140], R74 ;  /* 0x0001404a01007387 */ /* 0x000fe20000100a00 */
[----:B------:R-:W-:-:S03]  /*94c0*/  IMAD.X R67, R69, 0x1, R133, P2 ;  /* 0x0000000145437824 */ /* 0x000fc600010e0685 */
[----:B------:R1:W-:Y:S01]  /*94d0*/  STL.64 [R1+0x160], R50 ;  /* 0x0001603201007387 */ /* 0x0003e20000100a00 */
[--C-:B------:R-:W-:Y:S01]  /*94e0*/  IMAD.X R5, R35, 0x1, R133.reuse, P5 ;  /* 0x0000000123057824 */ /* 0x100fe200028e0685 */
[-C--:B------:R-:W-:Y:S02]  /*94f0*/  IADD3 R34, P4, PT, R42, R134.reuse, RZ ;  /* 0x000000862a227210 */ /* 0x080fe40007f9e0ff */
[----:B------:R-:W-:Y:S01]  /*9500*/  STL.64 [R1+0x150], R66 ;  /* 0x0001504201007387 */ /* 0x000fe20000100a00 */
[-C--:B------:R-:W-:Y:S02]  /*9510*/  IADD3 R226, P2, PT, R44, R134.reuse, RZ ;  /* 0x000000862ce27210 */ /* 0x080fe40007f5e0ff */
[----:B-1----:R-:W-:Y:S01]  /*9520*/  IADD3 R50, P0, PT, R56, R134, RZ ;  /* 0x0000008638327210 */ /* 0x002fe20007f1e0ff */
[----:B------:R-:W-:Y:S03]  /*9530*/  STL.64 [R1+0x170], R4 ;  /* 0x0001700401007387 */ /* 0x000fe60000100a00 */
[----:B------:R-:W-:Y:S01]  /*9540*/  IADD3.X R51, PT, PT, R57, R133, RZ, P0, !PT ;  /* 0x0000008539337210 */ /* 0x000fe200007fe4ff */
[----:B------:R-:W-:-:S04]  /*9550*/  IMAD.X R35, R43, 0x1, R133, P4 ;  /* 0x000000012b237824 */ /* 0x000fc800020e0685 */
[----:B------:R1:W-:Y:S01]  /*9560*/  STL.64 [R1+0x180], R50 ;  /* 0x0001803201007387 */ /* 0x0003e20000100a00 */
[----:B------:R-:W-:-:S03]  /*9570*/  IMAD.X R227, R45, 0x1, R133, P2 ;  /* 0x000000012de37824 */ /* 0x000fc600010e0685 */
[----:B------:R-:W4:Y:S04]  /*9580*/  LDL.LU.64 R56, [R1+0x548] ;  /* 0x0005480001387983 */ /* 0x000f280000300a00 */
[----:B-1----:R-:W4:Y:S04]  /*9590*/  LDL.LU.64 R50, [R1+0x540] ;  /* 0x0005400001327983 */ /* 0x002f280000300a00 */
[----:B------:R4:W-:Y:S04]  /*95a0*/  STL.64 [R1+0x1a0], R34 ;  /* 0x0001a02201007387 */ /* 0x0009e80000100a00 */
[----:B------:R-:W4:Y:S01]  /*95b0*/  LDL.LU.64 R42, [R1+0x538] ;  /* 0x00053800012a7983 */ /* 0x000f220000300a00 */
[----:B--2---:R-:W-:-:S02]  /*95c0*/  IADD3 R4, P5, PT, R18, R134, RZ ;  /* 0x0000008612047210 */ /* 0x004fc40007fbe0ff */
[----:B---3--:R-:W-:-:S03]  /*95d0*/  IADD3 R44, P0, PT, R52, R134, RZ ;  /* 0x00000086342c7210 */ /* 0x008fc60007f1e0ff */
[--C-:B------:R-:W-:Y:S01]  /*95e0*/  IMAD.X R5, R19, 0x1, R133.reuse, P5 ;  /* 0x0000000113057824 */ /* 0x100fe200028e0685 */
[-C--:B----4-:R-:W-:Y:S02]  /*95f0*/  IADD3 R34, P2, PT, R36, R134.reuse, RZ ;  /* 0x0000008624227210 */ /* 0x090fe40007f5e0ff */
[----:B------:R-:W-:Y:S02]  /*9600*/  IADD3 R18, P4, PT, R26, R134, RZ ;  /* 0x000000861a127210 */ /* 0x000fe40007f9e0ff */
[----:B------:R-:W-:Y:S01]  /*9610*/  STL.64 [R1+0x1b0], R4 ;  /* 0x0001b00401007387 */ /* 0x000fe20000100a00 */
[----:B------:R-:W-:Y:S01]  /*9620*/  IADD3.X R45, PT, PT, R53, R133, RZ, P0, !PT ;  /* 0x00000085352d7210 */ /* 0x000fe200007fe4ff */
[--C-:B------:R-:W-:Y:S02]  /*9630*/  IMAD.X R35, R37, 0x1, R133.reuse, P2 ;  /* 0x0000000125237824 */ /* 0x100fe400010e0685 */
[----:B------:R-:W-:Y:S01]  /*9640*/  STL.64 [R1+0x190], R226 ;  /* 0x000190e201007387 */ /* 0x000fe20000100a00 */
[----:B------:R-:W-:-:S03]  /*9650*/  IMAD.X R19, R27, 0x1, R133, P4 ;  /* 0x000000011b137824 */ /* 0x000fc600020e0685 */
[----:B------:R-:W2:Y:S04]  /*9660*/  LDL.LU.64 R36, [R1+0x530] ;  /* 0x0005300001247983 */ /* 0x000ea80000300a00 */
[----:B------:R-:W-:Y:S04]  /*9670*/  STL.64 [R1+0x1c0], R44 ;  /* 0x0001c02c01007387 */ /* 0x000fe80000100a00 */
[----:B------:R1:W-:Y:S04]  /*9680*/  STL.64 [R1+0x1d0], R34 ;  /* 0x0001d02201007387 */ /* 0x0003e80000100a00 */
[----:B-1----:R-:W3:Y:S04]  /*9690*/  LDL.LU.64 R34, [R1+0x528] ;  /* 0x0005280001227983 */ /* 0x002ee80000300a00 */
[----:B------:R-:W4:Y:S04]  /*96a0*/  LDL.LU.64 R26, [R1+0x520] ;  /* 0x00052000011a7983 */ /* 0x000f280000300a00 */
[----:B------:R1:W-:Y:S04]  /*96b0*/  STL.64 [R1+0x1e0], R18 ;  /* 0x0001e01201007387 */ /* 0x0003e80000100a00 */
[----:B-1----:R-:W4:Y:S01]  /*96c0*/  LDL.LU.64 R18, [R1+0x518] ;  /* 0x0005180001127983 */ /* 0x002f220000300a00 */
[----:B------:R-:W-:-:S05]  /*96d0*/  IADD3 R4, P5, PT, R10, R134, RZ ;  /* 0x000000860a047210 */ /* 0x000fca0007fbe0ff */
[----:B------:R-:W-:Y:S01]  /*96e0*/  IMAD.X R5, R11, 0x1, R133, P5 ;  /* 0x000000010b057824 */ /* 0x000fe200028e0685 */
[----:B------:R-:W-:-:S04]  /*96f0*/  IADD3 R10, P4, PT, R12, R134, RZ ;  /* 0x000000860c0a7210 */ /* 0x000fc80007f9e0ff */
[----:B------:R-:W-:Y:S01]  /*9700*/  STL.64 [R1+0x1f0], R4 ;  /* 0x0001f00401007387 */ /* 0x000fe20000100a00 */
[----:B------:R-:W-:-:S05]  /*9710*/  IMAD.X R11, R13, 0x1, R133, P4 ;  /* 0x000000010d0b7824 */ /* 0x000fca00020e0685 */
[----:B------:R1:W-:Y:S04]  /*9720*/  STL.64 [R1+0x220], R10 ;  /* 0x0002200a01007387 */ /* 0x0003e80000100a00 */
[----:B-1----:R-:W4:Y:S01]  /*9730*/  LDL.LU.64 R10, [R1+0x510] ;  /* 0x00051000010a7983 */ /* 0x002f220000300a00 */
[-C--:B------:R-:W-:Y:S02]  /*9740*/  IADD3 R216, P0, PT, R28, R134.reuse, RZ ;  /* 0x000000861cd87210 */ /* 0x080fe40007f1e0ff */
[-C--:B------:R-:W-:Y:S01]  /*9750*/  IADD3 R4, P5, PT, R250, R134.reuse, RZ ;  /* 0x00000086fa047210 */ /* 0x080fe20007fbe0ff */
[----:B------:R-:W4:Y:S01]  /*9760*/  LDL.LU.64 R66, [R1+0x508] ;  /* 0x0005080001427983 */ /* 0x000f220000300a00 */
[----:B------:R-:W-:Y:S02]  /*9770*/  IADD3 R212, P2, PT, R20, R134, RZ ;  /* 0x0000008614d47210 */ /* 0x000fe40007f5e0ff */
[----:B------:R-:W-:Y:S01]  /*9780*/  IADD3.X R217, PT, PT, R29, R133, RZ, P0, !PT ;  /* 0x000000851dd97210 */ /* 0x000fe200007fe4ff */
[--C-:B------:R-:W-:Y:S01]  /*9790*/  IMAD.X R5, R251, 0x1, R133.reuse, P5 ;  /* 0x00000001fb057824 */ /* 0x100fe200028e0685 */
[----:B------:R-:W4:Y:S01]  /*97a0*/  LDL.LU.64 R28, [R1+0x500] ;  /* 0x00050000011c7983 */ /* 0x000f220000300a00 */
[----:B------:R-:W-:-:S03]  /*97b0*/  IMAD.X R213, R21, 0x1, R133, P2 ;  /* 0x0000000115d57824 */ /* 0x000fc600010e0685 */
[----:B------:R-:W4:Y:S04]  /*97c0*/  LDL.LU.64 R20, [R1+0x4f8] ;  /* 0x0004f80001147983 */ /* 0x000f280000300a00 */
[----:B------:R-:W-:Y:S04]  /*97d0*/  STL.64 [R1+0x200], R216 ;  /* 0x000200d801007387 */ /* 0x000fe80000100a00 */
[----:B------:R1:W-:Y:S01]  /*97e0*/  STL.64 [R1+0x230], R4 ;  /* 0x0002300401007387 */ /* 0x0003e20000100a00 */
[----:B------:R-:W-:-:S03]  /*97f0*/  IADD3 R142, P0, PT, R56, R134, RZ ;  /* 0x00000086388e7210 */ /* 0x000fc60007f1e0ff */
[----:B------:R-:W-:Y:S04]  /*9800*/  STL.64 [R1+0x210], R212 ;  /* 0x000210d401007387 */ /* 0x000fe80000100a00 */
[----:B------:R-:W4:Y:S01]  /*9810*/  LDL.LU.64 R12, [R1+0x4f0] ;  /* 0x0004f000010c7983 */ /* 0x000f220000300a00 */
[-C--:B-1----:R-:W-:Y:S01]  /*9820*/  IADD3 R4, P5, PT, R234, R134.reuse, RZ ;  /* 0x00000086ea047210 */ /* 0x082fe20007fbe0ff */
[----:B------:R-:W-:Y:S01]  /*9830*/  IMAD.X R143, R57, 0x1, R133, P0 ;  /* 0x00000001398f7824 */ /* 0x000fe200000e0685 */
[----:B------:R-:W-:Y:S01]  /*9840*/  IADD3 R146, P2, PT, R50, R134, RZ ;  /* 0x0000008632927210 */ /* 0x000fe20007f5e0ff */
[----:B------:R-:W4:Y:S01]  /*9850*/  LDL.LU.64 R60, [R1+0x4e8] ;  /* 0x0004e800013c7983 */ /* 0x000f220000300a00 */
[----:B------:R-:W-:-:S03]  /*9860*/  IADD3.X R5, PT, PT, R235, R133, RZ, P5, !PT ;  /* 0x00000085eb057210 */ /* 0x000fc60002ffe4ff */
[----:B------:R-:W4:Y:S01]  /*9870*/  LDL.LU.64 R52, [R1+0x4e0] ;  /* 0x0004e00001347983 */ /* 0x000f220000300a00 */
[----:B------:R-:W-:-:S03]  /*9880*/  IADD3 R150, P4, PT, R42, R134, RZ ;  /* 0x000000862a967210 */ /* 0x000fc60007f9e0ff */
[----:B------:R1:W-:Y:S01]  /*9890*/  STL.64 [R1+0x240], R4 ;  /* 0x0002400401007387 */ /* 0x0003e20000100a00 */
[----:B------:R-:W-:-:S03]  /*98a0*/  IMAD.X R147, R51, 0x1, R133, P2 ;  /* 0x0000000133937824 */ /* 0x000fc600010e0685 */
[----:B------:R-:W4:Y:S01]  /*98b0*/  LDL.LU.64 R44, [R1+0x4d8] ;  /* 0x0004d800012c7983 */ /* 0x000f220000300a00 */
[----:B------:R-:W-:Y:S01]  /*98c0*/  IMAD.X R151, R43, 0x1, R133, P4 ;  /* 0x000000012b977824 */ /* 0x000fe200020e0685 */
[----:B--2---:R-:W-:-:S04]  /*98d0*/  IADD3 R154, P0, PT, R36, R134, RZ ;  /* 0x00000086249a7210 */ /* 0x004fc80007f1e0ff */
[----:B------:R-:W-:Y:S02]  /*98e0*/  IADD3.X R155, PT, PT, R37, R133, RZ, P0, !PT ;  /* 0x00000085259b7210 */ /* 0x000fe400007fe4ff */
[----:B------:R-:W2:Y:S04]  /*98f0*/  LDL.LU.64 R36, [R1+0x4d0] ;  /* 0x0004d00001247983 */ /* 0x000ea80000300a00 */
[----:B------:R-:W2:Y:S04]  /*9900*/  LDL.LU.64 R56, [R1+0x4c8] ;  /* 0x0004c80001387983 */ /* 0x000ea80000300a00 */
[----:B------:R-:W2:Y:S04]  /*9910*/  LDL.LU.64 R50, [R1+0x4c0] ;  /* 0x0004c00001327983 */ /* 0x000ea80000300a00 */
[----:B------:R-:W2:Y:S01]  /*9920*/  LDL.LU.64 R42, [R1+0x4b8] ;  /* 0x0004b800012a7983 */ /* 0x000ea20000300a00 */
[----:B---3--:R-:W-:-:S02]  /*9930*/  IADD3 R158, P2, PT, R34, R134, RZ ;  /* 0x00000086229e7210 */ /* 0x008fc40007f5e0ff */
[----:B----4-:R-:W-:-:S03]  /*9940*/  IADD3 R166, P4, PT, R26, R134, RZ ;  /* 0x000000861aa67210 */ /* 0x010fc60007f9e0ff */
[--C-:B------:R-:W-:Y:S02]  /*9950*/  IMAD.X R159, R35, 0x1, R133.reuse, P2 ;  /* 0x00000001239f7824 */ /* 0x100fe400010e0685 */
[----:B------:R-:W3:Y:S01]  /*9960*/  LDL.LU.64 R34, [R1+0x4b0] ;  /* 0x0004b00001227983 */ /* 0x000ee20000300a00 */
[----:B------:R-:W-:-:S03]  /*9970*/  IMAD.X R167, R27, 0x1, R133, P4 ;  /* 0x000000011ba77824 */ /* 0x000fc600020e0685 */
[----:B------:R-:W4:Y:S01]  /*9980*/  LDL.LU.64 R26, [R1+0x4a8] ;  /* 0x0004a800011a7983 */ /* 0x000f220000300a00 */
[----:B------:R-:W-:-:S05]  /*9990*/  IADD3 R172, P5, PT, R18, R134, RZ ;  /* 0x0000008612ac7210 */ /* 0x000fca0007fbe0ff */
[----:B------:R-:W-:Y:S02]  /*99a0*/  IMAD.X R173, R19, 0x1, R133, P5 ;  /* 0x0000000113ad7824 */ /* 0x000fe400028e0685 */
[----:B------:R-:W4:Y:S01]  /*99b0*/  LDL.LU.64 R18, [R1+0x4a0] ;  /* 0x0004a00001127983 */ /* 0x000f220000300a00 */
[----:B------:R-:W-:-:S04]  /*99c0*/  IADD3 R176, P0, PT, R10, R134, RZ ;  /* 0x000000860ab07210 */ /* 0x000fc80007f1e0ff */
[----:B------:R-:W-:Y:S02]  /*99d0*/  IADD3.X R177, PT, PT, R11, R133, RZ, P0, !PT ;  /* 0x000000850bb17210 */ /* 0x000fe400007fe4ff */
[----:B------:R-:W4:Y:S04]  /*99e0*/  LDL.LU.64 R10, [R1+0x498] ;  /* 0x00049800010a7983 */ /* 0x000f280000300a00 */
[----:B------:R-:W4:Y:S01]  /*99f0*/  LDL.LU.64 R106, [R1+0x490] ;  /* 0x00049000016a7983 */ /* 0x000f220000300a00 */
[-C--:B------:R-:W-:Y:S02]  /*9a00*/  IADD3 R184, P4, PT, R28, R134.reuse, RZ ;  /* 0x000000861cb87210 */ /* 0x080fe40007f9e0ff */
[-C--:B------:R-:W-:Y:S02]  /*9a10*/  IADD3 R160, P5, PT, R20, R134.reuse, RZ ;  /* 0x0000008614a07210 */ /* 0x080fe40007fbe0ff */
[----:B------:R-:W-:Y:S01]  /*9a20*/  IADD3 R180, P2, PT, R66, R134, RZ ;  /* 0x0000008642b47210 */ /* 0x000fe20007f5e0ff */
[----:B------:R-:W-:-:S02]  /*9a30*/  IMAD.X R185, R29, 0x1, R133, P4 ;  /* 0x000000011db97824 */ /* 0x000fc400020e0685 */
[--C-:B------:R-:W-:Y:S01]  /*9a40*/  IMAD.X R161, R21, 0x1, R133.reuse, P5 ;  /* 0x0000000115a17824 */ /* 0x100fe200028e0685 */
[----:B------:R-:W4:Y:S01]  /*9a50*/  LDL.LU.64 R28, [R1+0x488] ;  /* 0x00048800011c7983 */ /* 0x000f220000300a00 */
[----:B------:R-:W-:-:S03]  /*9a60*/  IMAD.X R181, R67, 0x1, R133, P2 ;  /* 0x0000000143b57824 */ /* 0x000fc600010e0685 */
[----:B------:R-:W4:Y:S01]  /*9a70*/  LDL.LU.64 R20, [R1+0x480] ;  /* 0x0004800001147983 */ /* 0x000f220000300a00 */
[----:B------:R-:W-:-:S04]  /*9a80*/  IADD3 R124, P0, PT, R12, R134, RZ ;  /* 0x000000860c7c7210 */ /* 0x000fc80007f1e0ff */
[----:B------:R-:W-:Y:S02]  /*9a90*/  IADD3.X R125, PT, PT, R13, R133, RZ, P0, !PT ;  /* 0x000000850d7d7210 */ /* 0x000fe400007fe4ff */
[----:B------:R-:W4:Y:S01]  /*9aa0*/  LDL.LU.64 R12, [R1+0x478] ;  /* 0x00047800010c7983 */ /* 0x000f220000300a00 */
[----:B------:R-:W-:-:S03]  /*9ab0*/  IADD3 R108, P4, PT, R52, R134, RZ ;  /* 0x00000086346c7210 */ /* 0x000fc60007f9e0ff */
[----:B------:R-:W1:Y:S01]  /*9ac0*/  LDL.LU.64 R66, [R1+0x470] ;  /* 0x0004700001427983 */ /* 0x000e620000300a00 */
[-C--:B------:R-:W-:Y:S01]  /*9ad0*/  IADD3 R100, P5, PT, R44, R134.reuse, RZ ;  /* 0x000000862c647210 */ /* 0x080fe20007fbe0ff */
[--C-:B------:R-:W-:Y:S02]  /*9ae0*/  IMAD.X R109, R53, 0x1, R133.reuse, P4 ;  /* 0x00000001356d7824 */ /* 0x100fe400020e0685 */
[----:B------:R-:W4:Y:S02]  /*9af0*/  LDL.LU.64 R52, [R1+0x468] ;  /* 0x0004680001347983 */ /* 0x000f240000300a00 */
[--C-:B------:R-:W-:Y:S01]  /*9b00*/  IMAD.X R101, R45, 0x1, R133.reuse, P5 ;  /* 0x000000012d657824 */ /* 0x100fe200028e0685 */
[-C--:B------:R-:W-:Y:S01]  /*9b10*/  IADD3 R116, P2, PT, R60, R134.reuse, RZ ;  /* 0x000000863c747210 */ /* 0x080fe20007f5e0ff */
[----:B------:R-:W4:Y:S04]  /*9b20*/  LDL.LU.64 R44, [R1+0x460] ;  /* 0x00046000012c7983 */ /* 0x000f280000300a00 */
[----:B------:R-:W-:Y:S01]  /*9b30*/  IMAD.X R117, R61, 0x1, R133, P2 ;  /* 0x000000013d757824 */ /* 0x000fe200010e0685 */
[----:B--2---:R-:W-:-:S04]  /*9b40*/  IADD3 R92, P0, PT, R36, R134, RZ ;  /* 0x00000086245c7210 */ /* 0x004fc80007f1e0ff */
[----:B------:R-:W-:Y:S02]  /*9b50*/  IADD3.X R93, PT, PT, R37, R133, RZ, P0, !PT ;  /* 0x00000085255d7210 */ /* 0x000fe400007fe4ff */
[----:B------:R-:W2:Y:S04]  /*9b60*/  LDL.LU.64 R36, [R1+0x450] ;  /* 0x0004500001247983 */ /* 0x000ea80000300a00 */
[----:B------:R-:W2:Y:S04]  /*9b70*/  LDL.LU.64 R98, [R1+0x448] ;  /* 0x0004480001627983 */ /* 0x000ea80000300a00 */
[----:B------:R-:W2:Y:S04]  /*9b80*/  LDL.LU.64 R90, [R1+0x440] ;  /* 0x00044000015a7983 */ /* 0x000ea80000300a00 */
[----:B------:R-:W2:Y:S01]  /*9b90*/  LDL.LU.64 R82, [R1+0x438] ;  /* 0x0004380001527983 */ /* 0x000ea20000300a00 */
[----:B---3--:R-:W-:-:S03]  /*9ba0*/  IADD3 R60, P0, PT, R34, R134, RZ ;  /* 0x00000086223c7210 */ /* 0x008fc60007f1e0ff */
[----:B------:R-:W3:Y:S01]  /*9bb0*/  LDL.LU.64 R74, [R1+0x420] ;  /* 0x00042000014a7983 */ /* 0x000ee20000300a00 */
[----:B------:R-:W-:-:S03]  /*9bc0*/  IADD3.X R61, PT, PT, R35, R133, RZ, P0, !PT ;  /* 0x00000085233d7210 */ /* 0x000fc600007fe4ff */
[----:B------:R-:W3:Y:S04]  /*9bd0*/  LDL.LU.64 R130, [R1+0x418] ;  /* 0x0004180001827983 */ /* 0x000ee80000300a00 */
[----:B------:R-:W3:Y:S04]  /*9be0*/  LDL.LU.64 R122, [R1+0x410] ;  /* 0x00041000017a7983 */ /* 0x000ee80000300a00 */
[----:B------:R-:W3:Y:S01]  /*9bf0*/  LDL.LU.64 R114, [R1+0x408] ;  /* 0x0004080001727983 */ /* 0x000ee20000300a00 */
[----:B----4-:R-:W-:-:S04]  /*9c00*/  IADD3 R34, P0, PT, R106, R134, RZ ;  /* 0x000000866a227210 */ /* 0x010fc80007f1e0ff */
[----:B------:R-:W-:Y:S02]  /*9c10*/  IADD3.X R35, PT, PT, R107, R133, RZ, P0, !PT ;  /* 0x000000856b237210 */ /* 0x000fe400007fe4ff */
[----:B------:R-:W4:Y:S04]  /*9c20*/  LDL.LU.64 R106, [R1+0x3f0] ;  /* 0x0003f000016a7983 */ /* 0x000f280000300a00 */
[----:B------:R-:W4:Y:S01]  /*9c30*/  LDL.LU.64 R204, [R1+0x3e8] ;  /* 0x0003e80001cc7983 */ /* 0x000f220000300a00 */
[----:B------:R-:W-:-:S03]  /*9c40*/  IADD3 R68, P5, PT, R42, R134, RZ ;  /* 0x000000862a447210 */ /* 0x000fc60007fbe0ff */
[----:B------:R-:W4:Y:S04]  /*9c50*/  LDL.LU.64 R198, [R1+0x3e0] ;  /* 0x0003e00001c67983 */ /* 0x000f280000300a00 */
[----:B------:R-:W4:Y:S01]  /*9c60*/  LDL.LU.64 R194, [R1+0x3d8] ;  /* 0x0003d80001c27983 */ /* 0x000f220000300a00 */
[-C--:B------:R-:W-:Y:S01]  /*9c70*/  IADD3 R84, P2, PT, R56, R134.reuse, RZ ;  /* 0x0000008638547210 */ /* 0x080fe20007f5e0ff */
[----:B------:R-:W-:Y:S02]  /*9c80*/  IMAD.X R69, R43, 0x1, R133, P5 ;  /* 0x000000012b457824 */ /* 0x000fe400028e0685 */
[----:B------:R-:W4:Y:S01]  /*9c90*/  LDL.LU.64 R188, [R1+0x3c0] ;  /* 0x0003c00001bc7983 */ /* 0x000f220000300a00 */
[----:B------:R-:W-:-:S03]  /*9ca0*/  IADD3 R42, P5, PT, R10, R134, RZ ;  /* 0x000000860a2a7210 */ /* 0x000fc60007fbe0ff */
[----:B------:R-:W4:Y:S04]  /*9cb0*/  LDL.LU.64 R230, [R1+0x3b0] ;  /* 0x0003b00001e67983 */ /* 0x000f280000300a00 */
[----:B------:R-:W4:Y:S01]  /*9cc0*/  LDL.LU.64 R200, [R1+0x3a8] ;  /* 0x0003a80001c87983 */ /* 0x000f220000300a00 */
[----:B------:R-:W-:-:S03]  /*9cd0*/  IMAD.X R85, R57, 0x1, R133, P2 ;  /* 0x0000000139557824 */ /* 0x000fc600010e0685 */
[----:B------:R-:W4:Y:S01]  /*9ce0*/  LDL.LU.64 R190, [R1+0x3a0] ;  /* 0x0003a00001be7983 */ /* 0x000f220000300a00 */
[-C--:B------:R-:W-:Y:S01]  /*9cf0*/  IADD3 R56, P2, PT, R26, R134.reuse, RZ ;  /* 0x000000861a387210 */ /* 0x080fe20007f5e0ff */
[--C-:B------:R-:W-:Y:S01]  /*9d00*/  IMAD.X R43, R11, 0x1, R133.reuse, P5 ;  /* 0x000000010b2b7824 */ /* 0x100fe200028e0685 */
[-C--:B------:R-:W-:Y:S01]  /*9d10*/  IADD3 R10, P5, PT, R12, R134.reuse, RZ ;  /* 0x000000860c0a7210 */ /* 0x080fe20007fbe0ff */
[----:B------:R-:W4:Y:S01]  /*9d20*/  LDL.LU.64 R202, [R1+0x388] ;  /* 0x0003880001ca7983 */ /* 0x000f220000300a00 */
[-C--:B-1----:R-:W-:Y:S01]  /*9d30*/  IADD3 R4, P0, PT, R66, R134.reuse, RZ ;  /* 0x0000008642047210 */ /* 0x082fe20007f1e0ff */
[--C-:B------:R-:W-:Y:S01]  /*9d40*/  IMAD.X R57, R27, 0x1, R133.reuse, P2 ;  /* 0x000000011b397824 */ /* 0x100fe200010e0685 */
[----:B------:R-:W-:Y:S01]  /*9d50*/  IADD3 R26, P2, PT, R28, R134, RZ ;  /* 0x000000861c1a7210 */ /* 0x000fe20007f5e0ff */
[--C-:B------:R-:W-:Y:S01]  /*9d60*/  IMAD.X R11, R13, 0x1, R133.reuse, P5 ;  /* 0x000000010d0b7824 */ /* 0x100fe200028e0685 */
[----:B------:R-:W-:Y:S01]  /*9d70*/  IADD3.X R5, PT, PT, R67, R133, RZ, P0, !PT ;  /* 0x0000008543057210 */ /* 0x000fe200007fe4ff */
[----:B------:R-:W4:Y:S02]  /*9d80*/  LDL.LU.64 R224, [R1+0x378] ;  /* 0x0003780001e07983 */ /* 0x000f240000300a00 */
[----:B------:R-:W-:-:S02]  /*9d90*/  IMAD.X R27, R29, 0x1, R133, P2 ;  /* 0x000000011d1b7824 */ /* 0x000fc400010e0685 */
[----:B------:R-:W4:Y:S04]  /*9da0*/  LDL.LU.64 R208, [R1+0x370] ;  /* 0x0003700001d07983 */ /* 0x000f280000300a00 */
[----:B------:R-:W4:Y:S04]  /*9db0*/  LDL.LU.64 R206, [R1+0x350] ;  /* 0x0003500001ce7983 */ /* 0x000f280000300a00 */
[----:B------:R-:W4:Y:S04]  /*9dc0*/  LDL.LU.64 R186, [R1+0x340] ;  /* 0x0003400001ba7983 */ /* 0x000f280000300a00 */
[----:B------:R-:W4:Y:S01]  /*9dd0*/  LDL.LU.64 R250, [R1+0x338] ;  /* 0x0003380001fa7983 */ /* 0x000f220000300a00 */
[----:B--2---:R-:W-:-:S02]  /*9de0*/  IADD3 R28, P5, PT, R36, R134, RZ ;  /* 0x00000086241c7210 */ /* 0x004fc40007fbe0ff */
[----:B------:R-:W-:-:S03]  /*9df0*/  IADD3 R36, P0, PT, R98, R134, RZ ;  /* 0x0000008662247210 */ /* 0x000fc60007f1e0ff */
[----:B------:R-:W-:Y:S01]  /*9e00*/  IMAD.X R29, R37, 0x1, R133, P5 ;  /* 0x00000001251d7824 */ /* 0x000fe200028e0685 */
[----:B------:R-:W-:Y:S02]  /*9e10*/  IADD3.X R37, PT, PT, R99, R133, RZ, P0, !PT ;  /* 0x0000008563257210 */ /* 0x000fe400007fe4ff */
[-C--:B---3--:R-:W-:Y:S02]  /*9e20*/  IADD3 R66, P5, PT, R74, R134.reuse, RZ ;  /* 0x000000864a427210 */ /* 0x088fe40007fbe0ff */
[----:B------:R-:W-:-:S03]  /*9e30*/  IADD3 R74, P0, PT, R130, R134, RZ ;  /* 0x00000086824a7210 */ /* 0x000fc60007f1e0ff */
[----:B------:R-:W-:Y:S01]  /*9e40*/  IMAD.X R67, R75, 0x1, R133, P5 ;  /* 0x000000014b437824 */ /* 0x000fe200028e0685 */
[----:B------:R-:W-:Y:S02]  /*9e50*/  IADD3.X R75, PT, PT, R131, R133, RZ, P0, !PT ;  /* 0x00000085834b7210 */ /* 0x000fe400007fe4ff */
[-C--:B----4-:R-:W-:Y:S02]  /*9e60*/  IADD3 R98, P5, PT, R106, R134.reuse, RZ ;  /* 0x000000866a627210 */ /* 0x090fe40007fbe0ff */
[----:B------:R-:W-:-:S03]  /*9e70*/  IADD3 R106, P0, PT, R204, R134, RZ ;  /* 0x00000086cc6a7210 */ /* 0x000fc60007f1e0ff */
[--C-:B------:R-:W-:Y:S01]  /*9e80*/  IMAD.X R99, R107, 0x1, R133.reuse, P5 ;  /* 0x000000016b637824 */ /* 0x100fe200028e0685 */
[----:B------:R-:W-:Y:S02]  /*9e90*/  IADD3.X R107, PT, PT, R205, R133, RZ, P0, !PT ;  /* 0x00000085cd6b7210 */ /* 0x000fe400007fe4ff */
[----:B------:R-:W2:Y:S01]  /*9ea0*/  LDL.LU.64 R204, [R1+0x330] ;  /* 0x0003300001cc7983 */ /* 0x000ea20000300a00 */
[-C--:B------:R-:W-:Y:S02]  /*9eb0*/  IADD3 R76, P4, PT, R50, R134.reuse, RZ ;  /* 0x00000086324c7210 */ /* 0x080fe40007f9e0ff */
[-C--:B------:R-:W-:Y:S01]  /*9ec0*/  IADD3 R12, P2, PT, R52, R134.reuse, RZ ;  /* 0x00000086340c7210 */ /* 0x080fe20007f5e0ff */
[----:B------:R-:W3:Y:S02]  /*9ed0*/  LDL.LU.64 R220, [R1+0x328] ;  /* 0x0003280001dc7983 */ /* 0x000ee40000300a00 */
[--C-:B------:R-:W-:Y:S01]  /*9ee0*/  IMAD.X R77, R51, 0x1, R133.reuse, P4 ;  /* 0x00000001334d7824 */ /* 0x100fe200020e0685 */
[-C--:B------:R-:W-:Y:S01]  /*9ef0*/  IADD3 R50, P4, PT, R18, R134.reuse, RZ ;  /* 0x0000008612327210 */ /* 0x080fe20007f9e0ff */
[--C-:B------:R-:W-:Y:S01]  /*9f00*/  IMAD.X R13, R53, 0x1, R133.reuse, P2 ;  /* 0x00000001350d7824 */ /* 0x100fe200010e0685 */
[-C--:B------:R-:W-:Y:S01]  /*9f10*/  IADD3 R130, P5, PT, R188, R134.reuse, RZ ;  /* 0x00000086bc827210 */ /* 0x080fe20007fbe0ff */
[----:B------:R-:W4:Y:S02]  /*9f20*/  LDL.LU.64 R222, [R1+0x308] ;  /* 0x0003080001de7983 */ /* 0x000f240000300a00 */
[----:B------:R-:W-:Y:S01]  /*9f30*/  IMAD.X R51, R19, 0x1, R133, P4 ;  /* 0x0000000113337824 */ /* 0x000fe200020e0685 */
[----:B------:R-:W-:-:S05]  /*9f40*/  IADD3 R18, P4, PT, R20, R134, RZ ;  /* 0x0000008614127210 */ /* 0x000fca0007f9e0ff */
[----:B------:R-:W-:Y:S01]  /*9f50*/  IMAD.X R19, R21, 0x1, R133, P4 ;  /* 0x0000000115137824 */ /* 0x000fe200020e0685 */
[-C--:B------:R-:W-:Y:S02]  /*9f60*/  IADD3 R20, P4, PT, R44, R134.reuse, RZ ;  /* 0x000000862c147210 */ /* 0x080fe40007f9e0ff */
[----:B------:R-:W-:-:S03]  /*9f70*/  IADD3 R44, P2, PT, R90, R134, RZ ;  /* 0x000000865a2c7210 */ /* 0x000fc60007f5e0ff */
[--C-:B------:R-:W-:Y:S01]  /*9f80*/  IMAD.X R21, R45, 0x1, R133.reuse, P4 ;  /* 0x000000012d157824 */ /* 0x100fe200020e0685 */
[-C--:B------:R-:W-:Y:S01]  /*9f90*/  IADD3 R52, P4, PT, R82, R134.reuse, RZ ;  /* 0x0000008652347210 */ /* 0x080fe20007f9e0ff */
[----:B------:R-:W-:Y:S01]  /*9fa0*/  IMAD.X R45, R91, 0x1, R133, P2 ;  /* 0x000000015b2d7824 */ /* 0x000fe200010e0685 */
        /* <DEDUP_REMOVED lines=11> */
[--C-:B------:R-:W-:Y:S01]  /*a060*/  IMAD.X R131, R189, 0x1, R133.reuse, P5 ;  /* 0x00000001bd837824 */ /* 0x100fe200028e0685 */
[-C--:B------:R-:W-:Y:S02]  /*a070*/  IADD3 R198, P2, PT, R200, R134.reuse, RZ ;  /* 0x00000086c8c67210 */ /* 0x080fe40007f5e0ff */
[----:B------:R-:W-:Y:S01]  /*a080*/  IADD3 R136, P5, PT, R202, R134, RZ ;  /* 0x00000086ca887210 */ /* 0x000fe20007fbe0ff */
[--C-:B------:R-:W-:Y:S01]  /*a090*/  IMAD.X R189, R191, 0x1, R133.reuse, P4 ;  /* 0x00000001bfbd7824 */ /* 0x100fe200020e0685 */
[----:B------:R-:W-:Y:S01]  /*a0a0*/  IADD3.X R195, PT, PT, R231, R133, RZ, P0, !PT ;  /* 0x00000085e7c37210 */ /* 0x000fe200007fe4ff */
[--C-:B------:R-:W-:Y:S01]  /*a0b0*/  IMAD.X R199, R201, 0x1, R133.reuse, P2 ;  /* 0x00000001c9c77824 */ /* 0x100fe200010e0685 */
[----:B------:R-:W3:Y:S01]  /*a0c0*/  LDL.LU.64 R230, [R1+0x300] ;  /* 0x0003000001e67983 */ /* 0x000ee20000300a00 */
[----:B------:R-:W-:-:S03]  /*a0d0*/  IMAD.X R137, R203, 0x1, R133, P5 ;  /* 0x00000001cb897824 */ /* 0x000fc600028e0685 */
[----:B------:R-:W3:Y:S04]  /*a0e0*/  LDL.LU.64 R200, [R1+0x2f8] ;  /* 0x0002f80001c87983 */ /* 0x000ee80000300a00 */
[----:B------:R-:W3:Y:S04]  /*a0f0*/  LDL.LU.64 R190, [R1+0x2e8] ;  /* 0x0002e80001be7983 */ /* 0x000ee80000300a00 */
[----:B------:R1:W-:Y:S01]  /*a100*/  STL.64 [R1+0x138], R188 ;  /* 0x000138bc01007387 */ /* 0x0003e20000100a00 */
[-C--:B------:R-:W-:Y:S02]  /*a110*/  IADD3 R214, P0, PT, R224, R134.reuse, RZ ;  /* 0x00000086e0d67210 */ /* 0x080fe40007f1e0ff */
[----:B------:R-:W-:Y:S01]  /*a120*/  IADD3 R202, P4, PT, R206, R134, RZ ;  /* 0x00000086ceca7210 */ /* 0x000fe20007f9e0ff */
[----:B-1----:R-:W3:Y:S04]  /*a130*/  LDL.LU.64 R188, [R1+0x2d0] ;  /* 0x0002d00001bc7983 */ /* 0x002ee80000300a00 */
[----:B------:R-:W-:Y:S04]  /*a140*/  STL.64 [R1+0x118], R194 ;  /* 0x000118c201007387 */ /* 0x000fe80000100a00 */
[----:B------:R-:W-:Y:S04]  /*a150*/  STL.64 [R1+0x128], R198 ;  /* 0x000128c601007387 */ /* 0x000fe80000100a00 */
[----:B------:R1:W-:Y:S01]  /*a160*/  STL.64 [R1+0x148], R136 ;  /* 0x0001488801007387 */ /* 0x0003e20000100a00 */
[----:B------:R-:W-:Y:S01]  /*a170*/  IADD3.X R215, PT, PT, R225, R133, RZ, P0, !PT ;  /* 0x00000085e1d77210 */ /* 0x000fe200007fe4ff */
[----:B------:R-:W-:-:S02]  /*a180*/  IMAD.X R203, R207, 0x1, R133, P4 ;  /* 0x00000001cfcb7824 */ /* 0x000fc400020e0685 */
[----:B------:R-:W3:Y:S01]  /*a190*/  LDL.LU.64 R224, [R1+0x108] ;  /* 0x0001080001e07983 */ /* 0x000ee20000300a00 */
[----:B-1----:R-:W-:-:S05]  /*a1a0*/  IADD3 R136, P2, PT, R208, R134, RZ ;  /* 0x00000086d0887210 */ /* 0x002fca0007f5e0ff */
[--C-:B------:R-:W-:Y:S01]  /*a1b0*/  IMAD.X R137, R209, 0x1, R133.reuse, P2 ;  /* 0x00000001d1897824 */ /* 0x100fe200010e0685 */
[-C--:B------:R-:W-:Y:S02]  /*a1c0*/  IADD3 R234, P5, PT, R186, R134.reuse, RZ ;  /* 0x00000086baea7210 */ /* 0x080fe40007fbe0ff */
[-C--:B------:R-:W-:Y:S01]  /*a1d0*/  IADD3 R218, P0, PT, R250, R134.reuse, RZ ;  /* 0x00000086fada7210 */ /* 0x080fe20007f1e0ff */
[----:B------:R-:W1:Y:S01]  /*a1e0*/  LDC R186, c[0x0][0x3a0] ;  /* 0x0000e800ffba7b82 */ /* 0x000e620000000800 */
[----:B------:R1:W-:Y:S04]  /*a1f0*/  STL.64 [R1+0x168], R136 ;  /* 0x0001688801007387 */ /* 0x0003e80000100a00 */
[----:B------:R-:W-:Y:S01]  /*a200*/  STL.64 [R1+0x158], R214 ;  /* 0x000158d601007387 */ /* 0x000fe20000100a00 */
[----:B------:R-:W-:Y:S01]  /*a210*/  IMAD.X R235, R187, 0x1, R133, P5 ;  /* 0x00000001bbeb7824 */ /* 0x000fe200028e0685 */
[----:B------:R-:W-:Y:S01]  /*a220*/  IADD3.X R219, PT, PT, R251, R133, RZ, P0, !PT ;  /* 0x00000085fbdb7210 */ /* 0x000fe200007fe4ff */
[----:B------:R-:W2:Y:S01]  /*a230*/  LDC R187, c[0x0][0x3a0] ;  /* 0x0000e800ffbb7b82 */ /* 0x000ea20000000800 */
[----:B-1----:R-:W3:Y:S04]  /*a240*/  LDL.LU.64 R136, [R1+0x100] ;  /* 0x0001000001887983 */ /* 0x002ee80000300a00 */
[----:B------:R-:W3:Y:S04]  /*a250*/  LDL.LU.64 R208, [R1+0xf8] ;  /* 0x0000f80001d07983 */ /* 0x000ee80000300a00 */
[----:B------:R2:W-:Y:S04]  /*a260*/  STL.64 [R1+0x178], R202 ;  /* 0x000178ca01007387 */ /* 0x0005e80000100a00 */
[----:B------:R-:W-:Y:S01]  /*a270*/  STL.64 [R1+0x188], R234 ;  /* 0x000188ea01007387 */ /* 0x000fe20000100a00 */
[----:B--2---:R-:W-:-:S05]  /*a280*/  IADD3 R202, P2, PT, R204, R134, RZ ;  /* 0x00000086ccca7210 */ /* 0x004fca0007f5e0ff */
[----:B------:R-:W-:Y:S02]  /*a290*/  IMAD.X R203, R205, 0x1, R133, P2 ;  /* 0x00000001cdcb7824 */ /* 0x000fe400010e0685 */
[----:B------:R-:W2:Y:S04]  /*a2a0*/  LDL.LU.64 R204, [R1+0x248] ;  /* 0x0002480001cc7983 */ /* 0x000ea80000300a00 */
[----:B------:R1:W-:Y:S04]  /*a2b0*/  STL.64 [R1+0x1a8], R202 ;  /* 0x0001a8ca01007387 */ /* 0x0003e80000100a00 */
[----:B-1----:R-:W2:Y:S01]  /*a2c0*/  LDL.LU.64 R202, [R1+0xf0] ;  /* 0x0000f00001ca7983 */ /* 0x002ea20000300a00 */
[----:B----4-:R-:W-:-:S02]  /*a2d0*/  IADD3 R206, P5, PT, R222, R134, RZ ;  /* 0x00000086dece7210 */ /* 0x010fc40007fbe0ff */
[----:B---3--:R-:W-:-:S03]  /*a2e0*/  IADD3 R214, P4, PT, R220, R134, RZ ;  /* 0x00000086dcd67210 */ /* 0x008fc60007f9e0ff */
[--C-:B------:R-:W-:Y:S01]  /*a2f0*/  IMAD.X R207, R223, 0x1, R133.reuse, P5 ;  /* 0x00000001dfcf7824 */ /* 0x100fe200028e0685 */
[----:B------:R-:W-:Y:S01]  /*a300*/  STL.64 [R1+0x198], R218 ;  /* 0x000198da01007387 */ /* 0x000fe20000100a00 */
[----:B------:R-:W-:-:S03]  /*a310*/  IMAD.X R215, R221, 0x1, R133, P4 ;  /* 0x00000001ddd77824 */ /* 0x000fc600020e0685 */
[----:B------:R1:W-:Y:S04]  /*a320*/  STL.64 [R1+0x1c8], R206 ;  /* 0x0001c8ce01007387 */ /* 0x0003e80000100a00 */
[----:B------:R3:W-:Y:S01]  /*a330*/  STL.64 [R1+0x1b8], R214 ;  /* 0x0001b8d601007387 */ /* 0x0007e20000100a00 */
[-C--:B-1----:R-:W-:Y:S02]  /*a340*/  IADD3 R206, P0, PT, R230, R134.reuse, RZ ;  /* 0x00000086e6ce7210 */ /* 0x082fe40007f1e0ff */
[-C--:B------:R-:W-:Y:S02]  /*a350*/  IADD3 R250, P2, PT, R200, R134.reuse, RZ ;  /* 0x00000086c8fa7210 */ /* 0x080fe40007f5e0ff */
[----:B------:R-:W-:Y:S02]  /*a360*/  IADD3.X R207, PT, PT, R231, R133, RZ, P0, !PT ;  /* 0x00000085e7cf7210 */ /* 0x000fe400007fe4ff */
[----:B------:R-:W-:Y:S01]  /*a370*/  IADD3 R220, P4, PT, R190, R134, RZ ;  /* 0x00000086bedc7210 */ /* 0x000fe20007f9e0ff */
[--C-:B------:R-:W-:Y:S01]  /*a380*/  IMAD.X R251, R201, 0x1, R133.reuse, P2 ;  /* 0x00000001c9fb7824 */ /* 0x100fe200010e0685 */
[----:B------:R-:W1:Y:S01]  /*a390*/  LDC R231, c[0x0][0x3a0] ;  /* 0x0000e800ffe77b82 */ /* 0x000e620000000800 */
[----:B------:R-:W-:Y:S02]  /*a3a0*/  STL.64 [R1+0x1d8], R206 ;  /* 0x0001d8ce01007387 */ /* 0x000fe40000100a00 */
[----:B------:R-:W-:-:S02]  /*a3b0*/  IMAD.X R221, R191, 0x1, R133, P4 ;  /* 0x00000001bfdd7824 */ /* 0x000fc400020e0685 */
[----:B------:R-:W-:Y:S03]  /*a3c0*/  STL.64 [R1+0x1e8], R250 ;  /* 0x0001e8fa01007387 */ /* 0x000fe60000100a00 */
[----:B------:R-:W4:Y:S01]  /*a3d0*/  LDC R190, c[0x0][0x3a0] ;  /* 0x0000e800ffbe7b82 */ /* 0x000f220000000800 */
[-C--:B---3--:R-:W-:Y:S01]  /*a3e0*/  IADD3 R214, P5, PT, R188, R134.reuse, RZ ;  /* 0x00000086bcd67210 */ /* 0x088fe20007fbe0ff */
[----:B------:R-:W-:Y:S04]  /*a3f0*/  STL.64 [R1+0x1f8], R220 ;  /* 0x0001f8dc01007387 */ /* 0x000fe80000100a00 */
[----:B------:R-:W-:Y:S02]  /*a400*/  IMAD.X R215, R189, 0x1, R133, P5 ;  /* 0x00000001bdd77824 */ /* 0x000fe400028e0685 */
[----:B------:R-:W3:Y:S01]  /*a410*/  LDC R189, c[0x0][0x3a0] ;  /* 0x0000e800ffbd7b82 */ /* 0x000ee20000000800 */
[----:B------:R-:W-:-:S02]  /*a420*/  IADD3 R222, P0, PT, R224, R134, RZ ;  /* 0x00000086e0de7210 */ /* 0x000fc40007f1e0ff */
[----:B------:R-:W-:Y:S02]  /*a430*/  STL.64 [R1+0x208], R214 ;  /* 0x000208d601007387 */ /* 0x000fe40000100a00 */
[----:B------:R-:W-:Y:S02]  /*a440*/  IADD3.X R223, PT, PT, R225, R133, RZ, P0, !PT ;  /* 0x00000085e1df7210 */ /* 0x000fe400007fe4ff */
[----:B------:R1:W5:Y:S04]  /*a450*/  LDL.LU.64 R224, [R1+0x570] ;  /* 0x0005700001e07983 */ /* 0x0003680000300a00 */
[----:B------:R1:W-:Y:S04]  /*a460*/  STL.64 [R1+0x218], R222 ;  /* 0x000218de01007387 */ /* 0x0003e80000100a00 */
[----:B-1----:R1:W5:Y:S01]  /*a470*/  LDL.LU.64 R222, [R1+0x568] ;  /* 0x0005680001de7983 */ /* 0x0023620000300a00 */
[----:B------:R-:W-:-:S02]  /*a480*/  IADD3 R206, P2, PT, R136, R134, RZ ;  /* 0x0000008688ce7210 */ /* 0x000fc40007f5e0ff */
[----:B------:R-:W-:-:S03]  /*a490*/  IADD3 R200, P4, PT, R208, R134, RZ ;  /* 0x00000086d0c87210 */ /* 0x000fc60007f9e0ff */
[--C-:B------:R-:W-:Y:S02]  /*a4a0*/  IMAD.X R207, R137, 0x1, R133.reuse, P2 ;  /* 0x0000000189cf7824 */ /* 0x100fe400010e0685 */
[----:B------:R1:W5:Y:S01]  /*a4b0*/  LDL.LU.64 R136, [R1+0x560] ;  /* 0x0005600001887983 */ /* 0x0003620000300a00 */
[----:B------:R-:W-:-:S03]  /*a4c0*/  IMAD.X R201, R209, 0x1, R133, P4 ;  /* 0x00000001d1c97824 */ /* 0x000fc600020e0685 */
[----:B------:R1:W-:Y:S04]  /*a4d0*/  STL.64 [R1+0x228], R206 ;  /* 0x000228ce01007387 */ /* 0x0003e80000100a00 */
[----:B------:R2:W-:Y:S01]  /*a4e0*/  STL.64 [R1+0x238], R200 ;  /* 0x000238c801007387 */ /* 0x0005e20000100a00 */
[----:B------:R-:W-:Y:S01]  /*a4f0*/  ISETP.NE.U32.AND P0, PT, RZ, UR12, PT ;  /* 0x0000000cff007c0c */ /* 0x000fe2000bf05070 */
[----:B-1----:R-:W-:-:S05]  /*a500*/  VIADD R206, R231, 0x3f ;  /* 0x0000003fe7ce7836 */ /* 0x002fca0000000000 */
[----:B------:R-:W-:Y:S01]  /*a510*/  ISETP.LT.OR P4, PT, R206, 0x40, P0 ;  /* 0x00000040ce00780c */ /* 0x000fe20000781670 */
[----:B------:R-:W-:Y:S01]  /*a520*/  UIADD3 UR12, UPT, UPT, UR10, 0x80, URZ ;  /* 0x000000800a0c7890 */ /* 0x000fe2000fffe0ff */
[----:B------:R-:W-:-:S04]  /*a530*/  IADD3 R186, PT, PT, R186, -0x82, RZ ;  /* 0xffffff7ebaba7810 */ /* 0x000fc80007ffe0ff */
[----:B------:R-:W-:Y:S02]  /*a540*/  ISETP.GE.U32.AND P2, PT, R186, 0x7fffff3f, PT ;  /* 0x7fffff3fba00780c */ /* 0x000fe40003f46070 */
[----:B--2---:R-:W-:-:S05]  /*a550*/  IADD3 R208, P6, PT, R204, R3, RZ ;  /* 0x00000003ccd07210 */ /* 0x004fca0007fde0ff */
[----:B------:R-:W-:Y:S01]  /*a560*/  IMAD.X R209, R205, 0x1, R132, P6 ;  /* 0x00000001cdd17824 */ /* 0x000fe200030e0684 */
[----:B------:R-:W-:-:S04]  /*a570*/  IADD3 R200, P5, PT, R202, R134, RZ ;  /* 0x00000086cac87210 */ /* 0x000fc80007fbe0ff */
[----:B------:R1:W-:Y:S01]  /*a580*/  STL.64 [R1+0x340], R208 ;  /* 0x000340d001007387 */ /* 0x0003e20000100a00 */
[----:B------:R-:W-:-:S05]  /*a590*/  IMAD.X R201, R203, 0x1, R133, P5 ;  /* 0x00000001cbc97824 */ /* 0x000fca00028e0685 */
[----:B------:R1:W-:Y:S01]  /*a5a0*/  STL.64 [R1+0x248], R200 ;  /* 0x000248c801007387 */ /* 0x0003e20000100a00 */
[----:B---34-:R-:W-:Y:S05]  /*a5b0*/  @P4 BRA `(.L_x_7) ;  /* 0x0000000400544947 */ /* 0x018fea0003800000 */
[----:B------:R-:W-:Y:S01]  /*a5c0*/  UIADD3 UR34, UPT, UPT, UR9, 0x20000, URZ ;  /* 0x0002000009227890 */ /* 0x000fe2000fffe0ff */
[----:B------:R-:W-:Y:S01]  /*a5d0*/  UMOV UR37, URZ ;  /* 0x000000ff00257c82 */ /* 0x000fe20008000000 */
[----:B------:R-:W-:Y:S02]  /*a5e0*/  UIADD3 UR56, UPT, UPT, UR10, 0x88, URZ ;  /* 0x000000880a387890 */ /* 0x000fe4000fffe0ff */
[----:B------:R-:W-:Y:S02]  /*a5f0*/  USHF.R.U32.HI UR36, URZ, 0x4, UR34 ;  /* 0x00000004ff247899 */ /* 0x000fe40008011622 */
[----:B------:R-:W-:Y:S02]  /*a600*/  UIADD3 UR75, UPT, UPT, UR10, 0x90, URZ ;  /* 0x000000900a4b7890 */ /* 0x000fe4000fffe0ff */
[----:B------:R-:W-:Y:S01]  /*a610*/  USGXT.U32 UR36, UR36, 0xe ;  /* 0x0000000e2424789a */ /* 0x000fe20008000000 */
[----:B------:R-:W-:Y:S01]  /*a620*/  UMOV UR64, 0x0 ;  /* 0x0000000000407882 */ /* 0x000fe20000000000 */
[----:B------:R-:W-:-:S02]  /*a630*/  UMOV UR65, 0x8100910 ;  /* 0x0810091000417882 */ /* 0x000fc40000000000 */
[----:B------:R-:W-:Y:S02]  /*a640*/  UIADD3 UR40, UP1, UPT, UR36, 0x2, URZ ;  /* 0x0000000224287890 */ /* 0x000fe4000ff3e0ff */
[----:B------:R-:W-:Y:S02]  /*a650*/  UIADD3 UR13, UPT, UPT, UR10, 0x98, URZ ;  /* 0x000000980a0d7890 */ /* 0x000fe4000fffe0ff */
[----:B------:R-:W-:Y:S01]  /*a660*/  UIADD3.X UR41, UPT, UPT, UR37, 0x40004040, URZ, UP1, !UPT ;  /* 0x4000404025297890 */ /* 0x000fe20008ffe4ff */
[----:B------:R-:W-:Y:S02]  /*a670*/  UMOV UR62, 0x0 ;  /* 0x00000000003e7882 */ /* 0x000fe40000000000 */
[----:B------:R-:W-:Y:S01]  /*a680*/  UMOV UR37, 0x40004040 ;  /* 0x4000404000257882 */ /* 0x000fe20000000000 */
[----:B------:R-:W-:Y:S01]  /*a690*/  UIADD3.64 UR46, UPT, UPT, UR40, 0x2, URZ ;  /* 0x00000002282e7897 */ /* 0x000fe2000fffe0ff */
[----:B------:R-:W-:Y:S01]  /*a6a0*/  UTCHMMA tmem[UR12], gdesc[UR36], tmem[UR10], tmem[UR64], idesc[UR65], !UPT ;  /* 0x00ff40240c0079ea */ /* 0x000fe2000f80000a */
[----:B------:R-:W-:Y:S01]  /*a6b0*/  UIADD3.64 UR48, UPT, UPT, UR40, 0x4, URZ ;  /* 0x0000000428307897 */ /* 0x000fe2000fffe0ff */
[----:B------:R-:W-:Y:S01]  /*a6c0*/  UMOV UR63, 0x8100910 ;  /* 0x08100910003f7882 */ /* 0x000fe20000000000 */
[----:B------:R-:W-:-:S02]  /*a6d0*/  UIADD3 UR8, UPT, UPT, UR10, 0xa0, URZ ;  /* 0x000000a00a087890 */ /* 0x000fc4000fffe0ff */
[----:B------:R2:W-:Y:S01]  /*a6e0*/  UTCHMMA tmem[UR56], gdesc[UR40], tmem[UR10], tmem[UR62], idesc[UR63], UPT ;  /* 0x00ff3e28380079ea */ /* 0x0005e2000b80000a */
[----:B------:R-:W-:Y:S02]  /*a6f0*/  UIADD3.64 UR50, UPT, UPT, UR40, 0x1fe, URZ ;  /* 0x000001fe28327897 */ /* 0x000fe4000fffe0ff */
[----:B------:R-:W-:Y:S02]  /*a700*/  UIADD3 UR14, UPT, UPT, UR10, 0xa8, URZ ;  /* 0x000000a80a0e7890 */ /* 0x000fe4000fffe0ff */
[----:B------:R-:W-:Y:S02]  /*a710*/  UIADD3.64 UR52, UPT, UPT, UR40, 0x200, URZ ;  /* 0x0000020028347897 */ /* 0x000fe4000fffe0ff */
[----:B------:R-:W-:Y:S02]  /*a720*/  UIADD3 UR15, UPT, UPT, UR10, 0xb0, URZ ;  /* 0x000000b00a0f7890 */ /* 0x000fe4000fffe0ff */
[----:B------:R-:W-:Y:S02]  /*a730*/  UIADD3.64 UR54, UPT, UPT, UR40, 0x202, URZ ;  /* 0x0000020228367897 */ /* 0x000fe4000fffe0ff */
[----:B------:R-:W-:-:S02]  /*a740*/  UIADD3 UR16, UPT, UPT, UR10, 0xb8, URZ ;  /* 0x000000b80a107890 */ /* 0x000fc4000fffe0ff */
[----:B--2---:R-:W-:Y:S02]  /*a750*/  UIADD3.64 UR56, UPT, UPT, UR40, 0x204, URZ ;  /* 0x0000020428387897 */ /* 0x004fe4000fffe0ff */
[----:B------:R-:W-:Y:S02]  /*a760*/  UIADD3 UR17, UPT, UPT, UR10, 0x40, URZ ;  /* 0x000000400a117890 */ /* 0x000fe4000fffe0ff */
[----:B------:R-:W-:Y:S01]  /*a770*/  UIADD3 UR18, UPT, UPT, UR10, 0xc0, URZ ;  /* 0x000000c00a127890 */ /* 0x000fe2000fffe0ff */
[----:B------:R-:W-:Y:S01]  /*a780*/  UMOV UR6, 0x0 ;  /* 0x0000000000067882 */ /* 0x000fe20000000000 */
[----:B------:R-:W-:Y:S01]  /*a790*/  UMOV UR7, 0x8100910 ;  /* 0x0810091000077882 */ /* 0x000fe20000000000 */
[----:B------:R-:W-:Y:S02]  /*a7a0*/  UIADD3 UR19, UPT, UPT, UR10, 0x40, URZ ;  /* 0x000000400a137890 */ /* 0x000fe4000fffe0ff */
[----:B------:R2:W-:Y:S01]  /*a7b0*/  UTCHMMA tmem[UR75], gdesc[UR46], tmem[UR10], tmem[UR6], idesc[UR7], UPT ;  /* 0x00ff062e4b0079ea */ /* 0x0005e2000b80000a */
[----:B------:R-:W-:-:S02]  /*a7c0*/  UIADD3 UR20, UPT, UPT, UR10, 0xc8, URZ ;  /* 0x000000c80a147890 */ /* 0x000fc4000fffe0ff */
[----:B------:R3:W-:Y:S01]  /*a7d0*/  UTCHMMA tmem[UR13], gdesc[UR48], tmem[UR10], tmem[UR62], idesc[UR63], UPT ;  /* 0x00ff3e300d0079ea */ /* 0x0007e2000b80000a */
[----:B------:R-:W-:Y:S02]  /*a7e0*/  UIADD3 UR21, UPT, UPT, UR10, 0x40, URZ ;  /* 0x000000400a157890 */ /* 0x000fe4000fffe0ff */
[----:B------:R3:W-:Y:S01]  /*a7f0*/  UTCHMMA tmem[UR8], gdesc[UR50], tmem[UR10], tmem[UR64], idesc[UR65], UPT ;  /* 0x00ff4032080079ea */ /* 0x0007e2000b80000a */
[----:B------:R-:W-:Y:S02]  /*a800*/  UIADD3 UR60, UPT, UPT, UR10, 0xd0, URZ ;  /* 0x000000d00a3c7890 */ /* 0x000fe4000fffe0ff */
[----:B------:R-:W-:Y:S02]  /*a810*/  UIADD3 UR61, UPT, UPT, UR10, 0x40, URZ ;  /* 0x000000400a3d7890 */ /* 0x000fe4000fffe0ff */
[----:B------:R-:W-:Y:S01]  /*a820*/  UIADD3 UR66, UPT, UPT, UR10, 0xd8, URZ ;  /* 0x000000d80a427890 */ /* 0x000fe2000fffe0ff */
[----:B------:R-:W-:Y:S01]  /*a830*/  UMOV UR76, 0x0 ;  /* 0x00000000004c7882 */ /* 0x000fe20000000000 */
[----:B------:R-:W-:Y:S01]  /*a840*/  UMOV UR77, 0x8100910 ;  /* 0x08100910004d7882 */ /* 0x000fe20000000000 */
[----:B------:R-:W-:-:S02]  /*a850*/  UIADD3 UR67, UPT, UPT, UR10, 0x40, URZ ;  /* 0x000000400a437890 */ /* 0x000fc4000fffe0ff */
[----:B------:R3:W-:Y:S01]  /*a860*/  UTCHMMA tmem[UR14], gdesc[UR52], tmem[UR10], tmem[UR76], idesc[UR77], UPT ;  /* 0x00ff4c340e0079ea */ /* 0x0007e2000b80000a */
[----:B------:R-:W-:Y:S01]  /*a870*/  UIADD3 UR68, UPT, UPT, UR10, 0xe0, URZ ;  /* 0x000000e00a447890 */ /* 0x000fe2000fffe0ff */
[----:B------:R-:W-:Y:S01]  /*a880*/  UMOV UR22, 0x0 ;  /* 0x0000000000167882 */ /* 0x000fe20000000000 */
[----:B------:R-:W-:Y:S01]  /*a890*/  UMOV UR23, 0x8100910 ;  /* 0x0810091000177882 */ /* 0x000fe20000000000 */
[----:B------:R-:W-:Y:S02]  /*a8a0*/  UIADD3 UR69, UPT, UPT, UR10, 0x40, URZ ;  /* 0x000000400a457890 */ /* 0x000fe4000fffe0ff */
[----:B------:R3:W-:Y:S01]  /*a8b0*/  UTCHMMA tmem[UR15], gdesc[UR54], tmem[UR10], tmem[UR22], idesc[UR23], UPT ;  /* 0x00ff16360f0079ea */ /* 0x0007e2000b80000a */
        /* <DEDUP_REMOVED lines=8> */
[----:B------:R-:W-:Y:S01]  /*a940*/  UIADD3 UR73, UPT, UPT, UR10, 0x40, URZ ;  /* 0x000000400a497890 */ /* 0x000fe2000fffe0ff */
[----:B------:R3:W-:Y:S01]  /*a950*/  UTCHMMA tmem[UR18], gdesc[UR36], tmem[UR17], tmem[UR28], idesc[UR29], !UPT ;  /* 0x00ff1c24120079ea */ /* 0x0007e2000f800011 */
[----:B------:R-:W-:Y:S01]  /*a960*/  UIADD3 UR74, UPT, UPT, UR10, 0xf8, URZ ;  /* 0x000000f80a4a7890 */ /* 0x000fe2000fffe0ff */
[----:B------:R-:W-:Y:S01]  /*a970*/  UMOV UR30, 0x0 ;  /* 0x00000000001e7882 */ /* 0x000fe20000000000 */
[----:B------:R-:W-:Y:S01]  /*a980*/  UMOV UR31, 0x8100910 ;  /* 0x08100910001f7882 */ /* 0x000fe20000000000 */
[----:B------:R-:W-:Y:S01]  /*a990*/  UMOV UR32, 0x0 ;  /* 0x0000000000207882 */ /* 0x000fe20000000000 */
[----:B------:R-:W-:Y:S01]  /*a9a0*/  UMOV UR33, 0x8100910 ;  /* 0x0810091000217882 */ /* 0x000fe20000000000 */
[----:B------:R-:W-:Y:S01]  /*a9b0*/  UMOV UR34, 0x0 ;  /* 0x0000000000227882 */ /* 0x000fe20000000000 */
[----:B------:R-:W-:Y:S01]  /*a9c0*/  UMOV UR35, 0x8100910 ;  /* 0x0810091000237882 */ /* 0x000fe20000000000 */
[----:B------:R3:W-:Y:S01]  /*a9d0*/  UTCHMMA tmem[UR20], gdesc[UR40], tmem[UR19], tmem[UR30], idesc[UR31], UPT ;  /* 0x00ff1e28140079ea */ /* 0x0007e2000b800013 */
        /* <DEDUP_REMOVED lines=8> */
[----:B--2---:R-:W-:Y:S01]  /*aa60*/  UMOV UR6, UR4 ;  /* 0x0000000400067c82 */ /* 0x004fe20008000000 */
[----:B------:R-:W-:Y:S01]  /*aa70*/  UMOV UR7, URZ ;  /* 0x000000ff00077c82 */ /* 0x000fe20008000000 */
[----:B------:R3:W-:Y:S01]  /*aa80*/  UTCHMMA tmem[UR68], gdesc[UR50], tmem[UR67], tmem[UR38], idesc[UR39], UPT ;  /* 0x00ff2632440079ea */ /* 0x0007e2000b800043 */
[----:B------:R-:W-:Y:S01]  /*aa90*/  UMOV UR58, 0x0 ;  /* 0x00000000003a7882 */ /* 0x000fe20000000000 */
[----:B------:R-:W-:Y:S01]  /*aaa0*/  UMOV UR59, 0x8100910 ;  /* 0x08100910003b7882 */ /* 0x000fe20000000000 */
[----:B------:R3:W-:Y:S01]  /*aab0*/  UTCHMMA tmem[UR70], gdesc[UR52], tmem[UR69], tmem[UR42], idesc[UR43], UPT ;  /* 0x00ff2a34460079ea */ /* 0x0007e2000b800045 */
[----:B------:R-:W-:Y:S01]  /*aac0*/  UMOV UR6, UR6 ;  /* 0x0000000600067c82 */ /* 0x000fe20008000000 */
[----:B------:R3:W-:Y:S01]  /*aad0*/  UTCHMMA tmem[UR72], gdesc[UR54], tmem[UR71], tmem[UR44], idesc[UR45], UPT ;  /* 0x00ff2c36480079ea */ /* 0x0007e2000b800047 */
[----:B------:R3:W-:Y:S01]  /*aae0*/  UTCHMMA tmem[UR74], gdesc[UR56], tmem[UR73], tmem[UR58], idesc[UR59], UPT ;  /* 0x00ff3a384a0079ea */ /* 0x0007e2000b800049 */
[----:B------:R3:W-:Y:S01]  /*aaf0*/  UTCBAR [UR6], URZ ;  /* 0x000000ff060073e9 */ /* 0x0007e200080000ff */
[----:B------:R-:W-:Y:S01]  /*ab00*/  NOP ;  /* 0x0000000000007918 */ /* 0x000fe20000000000 */
.L_x_7:
[----:B------:R-:W-:Y:S01]  /*ab10*/  BAR.SYNC.DEFER_BLOCKING 0x0 ;  /* 0x0000000000007b1d */ /* 0x000fe20000010000 */
[----:B------:R-:W-:Y:S01]  /*ab20*/  VIADD R186, R187, 0xffffff7d ;  /* 0xffffff7dbbba7836 */ /* 0x000fe20000000000 */
[----:B---3--:R-:W-:-:S06]  /*ab30*/  UIADD3 UR17, UPT, UPT, UR5, -0x93, URZ ;  /* 0xffffff6d05117890 */ /* 0x008fcc000fffe0ff */
[----:B------:R-:W2:Y:S01]  /*ab40*/  LDC R188, c[0x0][0x3a0] ;  /* 0x0000e800ffbc7b82 */ /* 0x000ea20000000800 */
[----:B------:R-:W3:Y:S01]  /*ab50*/  LDCU UR20, c[0x0][0x3a0] ;  /* 0x00007400ff1477ac */ /* 0x000ee20008000800 */
[----:B------:R4:W-:Y:S01]  /*ab60*/  STL.64 [R1+0x598], R240 ;  /* 0x000598f001007387 */ /* 0x0009e20000100a00 */
[----:B------:R-:W1:Y:S03]  /*ab70*/  LDCU UR14, c[0x0][0x3a0] ;  /* 0x00007400ff0e77ac */ /* 0x000e660008000800 */
[----:B------:R3:W-:Y:S02]  /*ab80*/  STL.64 [R1+0x590], R242 ;  /* 0x000590f201007387 */ /* 0x0007e40000100a00 */
[----:B------:R-:W1:Y:S01]  /*ab90*/  LDC R187, c[0x0][0x3a0] ;  /* 0x0000e800ffbb7b82 */ /* 0x000e620000000800 */
[----:B------:R-:W1:Y:S01]  /*aba0*/  LDCU UR18, c[0x0][0x3a0] ;  /* 0x00007400ff1277ac */ /* 0x000e620008000800 */
[----:B------:R3:W-:Y:S01]  /*abb0*/  STL.64 [R1+0x588], R244 ;  /* 0x000588f401007387 */ /* 0x0007e20000100a00 */
[----:B------:R-:W1:Y:S03]  /*abc0*/  LDCU UR8, c[0x0][0x3a0] ;  /* 0x00007400ff0877ac */ /* 0x000e660008000800 */
[----:B------:R1:W-:Y:S01]  /*abd0*/  STL.64 [R1+0x580], R246 ;  /* 0x000580f601007387 */ /* 0x0003e20000100a00 */
[----:B----4-:R-:W-:Y:S01]  /*abe0*/  IMAD.MOV.U32 R240, RZ, RZ, R198 ;  /* 0x000000fffff07224 */ /* 0x010fe200078e00c6 */
[----:B------:R-:W4:Y:S01]  /*abf0*/  LDC R191, c[0x0][0x3a0] ;  /* 0x0000e800ffbf7b82 */ /* 0x000f220000000800 */
[----:B------:R-:W1:Y:S01]  /*ac00*/  LDCU UR7, c[0x0][0x3a0] ;  /* 0x00007400ff0777ac */ /* 0x000e620008000800 */
[----:B------:R-:W-:Y:S01]  /*ac10*/  @!PT LDS RZ, [RZ] ;  /* 0x00000000fffff984 */ /* 0x000fe20000000800 */
[----:B------:R-:W-:Y:S01]  /*ac20*/  @!PT LDS RZ, [RZ] ;  /* 0x00000000fffff984 */ /* 0x000fe20000000800 */
[----:B------:R-:W-:Y:S01]  /*ac30*/  @!PT LDS RZ, [RZ] ;  /* 0x00000000fffff984 */ /* 0x000fe20000000800 */
[----:B------:R-:W-:Y:S01]  /*ac40*/  LDGSTS.E [R252], desc[UR26][R170.64], !P1 ;  /* 0x00000000aafc7fae */ /* 0x000fe2000c9a101a */
[----:B---3--:R-:W-:Y:S01]  /*ac50*/  MOV R243, R195 ;  /* 0x000000c300f37202 */ /* 0x008fe20000000f00 */
[----:B------:R-:W-:Y:S01]  /*ac60*/  IMAD.MOV.U32 R242, RZ, RZ, R194 ;  /* 0x000000fffff27224 */ /* 0x000fe200078e00c2 */
[----:B------:R-:W3:Y:S01]  /*ac70*/  LDCU UR13, c[0x0][0x3a0] ;  /* 0x00007400ff0d77ac */ /* 0x000ee20008000800 */
[----:B------:R-:W-:Y:S01]  /*ac80*/  LDGSTS.E [R252+0x200], desc[UR26][R138.64], !P1 ;  /* 0x002000008afc7fae */ /* 0x000fe2000c9a101a */
[----:B------:R-:W-:Y:S01]  /*ac90*/  ISETP.GE.U32.AND P1, PT, R186, 0x7fffff3e, PT ;  /* 0x7fffff3eba00780c */ /* 0x000fe20003f26070 */
[----:B------:R-:W-:Y:S01]  /*aca0*/  IMAD.MOV.U32 R245, RZ, RZ, R193 ;  /* 0x000000fffff57224 */ /* 0x000fe200078e00c1 */
[----:B------:R-:W-:Y:S01]  /*acb0*/  IADD3 R186, PT, PT, R189, -0x84, RZ ;  /* 0xffffff7cbdba7810 */ /* 0x000fe20007ffe0ff */
[----:B------:R-:W-:Y:S01]  /*acc0*/  LDGSTS.E [R252+0x400], desc[UR26][R140.64], !P2 ;  /* 0x004000008cfc7fae */ /* 0x000fe2000d1a101a */
[----:B------:R-:W3:Y:S01]  /*acd0*/  LDC R189, c[0x0][0x3a0] ;  /* 0x0000e800ffbd7b82 */ /* 0x000ee20000000800 */
[----:B------:R-:W1:Y:S01]  /*ace0*/  LDCU UR16, c[0x0][0x3a0] ;  /* 0x00007400ff1077ac */ /* 0x000e620008000800 */
[----:B------:R-:W-:Y:S01]  /*acf0*/  ISETP.GE.U32.AND P4, PT, R186, 0x7fffff3d, PT ;  /* 0x7fffff3dba00780c */ /* 0x000fe20003f86070 */
[----:B------:R-:W-:Y:S01]  /*ad00*/  VIADD R186, R190, 0xffffff7b ;  /* 0xffffff7bbeba7836 */ /* 0x000fe20000000000 */
[----:B------:R-:W-:Y:S01]  /*ad10*/  LDGSTS.E [R252+0x600], desc[UR26][R142.64], !P2 ;  /* 0x006000008efc7fae */ /* 0x000fe2000d1a101a */
[----:B------:R-:W-:Y:S01]  /*ad20*/  UIADD3 UR20, UPT, UPT, UR20, -0x92, URZ ;  /* 0xffffff6e14147890 */ /* 0x000fe2000fffe0ff */
[----:B------:R-:W-:Y:S01]  /*ad30*/  IMAD.MOV.U32 R244, RZ, RZ, R192 ;  /* 0x000000fffff47224 */ /* 0x000fe200078e00c0 */
[----:B------:R-:W1:Y:S01]  /*ad40*/  LDCU UR6, c[0x0][0x3a0] ;  /* 0x00007400ff0677ac */ /* 0x000e620008000800 */
[----:B------:R-:W-:Y:S01]  /*ad50*/  ISETP.GE.U32.AND P2, PT, R186, 0x7fffff3c, PT ;  /* 0x7fffff3cba00780c */ /* 0x000fe20003f46070 */
[----:B--2---:R-:W-:Y:S01]  /*ad60*/  VIADD R186, R188, 0xffffff7a ;  /* 0xffffff7abcba7836 */ /* 0x004fe20000000000 */
[----:B------:R-:W-:Y:S01]  /*ad70*/  LDGSTS.E [R252+0x800], desc[UR26][R144.64], !P1 ;  /* 0x0080000090fc7fae */ /* 0x000fe2000c9a101a */
[----:B------:R-:W2:Y:S01]  /*ad80*/  LDC R188, c[0x0][0x3a0] ;  /* 0x0000e800ffbc7b82 */ /* 0x000ea20000000800 */
[----:B-1----:R-:W-:Y:S01]  /*ad90*/  UIADD3 UR14, UPT, UPT, UR14, -0x98, URZ ;  /* 0xffffff680e0e7890 */ /* 0x002fe2000fffe0ff */
[----:B------:R-:W-:Y:S01]  /*ada0*/  IMAD.MOV.U32 R246, RZ, RZ, R196 ;  /* 0x000000fffff67224 */ /* 0x000fe200078e00c4 */
[----:B------:R-:W-:Y:S01]  /*adb0*/  LDGSTS.E [R252+0xa00], desc[UR26][R146.64], !P1 ;  /* 0x00a0000092fc7fae */ /* 0x000fe2000c9a101a */
[----:B------:R-:W-:Y:S01]  /*adc0*/  ISETP.GE.U32.AND P1, PT, R186, 0x7fffff3b, PT ;  /* 0x7fffff3bba00780c */ /* 0x000fe20003f26070 */
[----:B------:R-:W-:Y:S01]  /*add0*/  VIADD R186, R187, 0xffffff79 ;  /* 0xffffff79bbba7836 */ /* 0x000fe20000000000 */
[----:B------:R-:W-:Y:S01]  /*ade0*/  UISETP.GE.U32.AND UP6, UPT, UR17, 0x7fffff2e, UPT ;  /* 0x7fffff2e1100788c */ /* 0x000fe2000bfc6070 */
[----:B------:R-:W-:Y:S01]  /*adf0*/  LDGSTS.E [R252+0xc00], desc[UR26][R148.64], !P4 ;  /* 0x00c0000094fc7fae */ /* 0x000fe2000e1a101a */
[----:B------:R-:W1:Y:S01]  /*ae00*/  LDC R187, c[0x0][0x3a0] ;  /* 0x0000e800ffbb7b82 */ /* 0x000e620000000800 */
[----:B------:R-:W-:Y:S01]  /*ae10*/  UIADD3 UR18, UPT, UPT, UR18, -0x94, URZ ;  /* 0xffffff6c12127890 */ /* 0x000fe2000fffe0ff */
[----:B------:R-:W-:Y:S01]  /*ae20*/  MOV R241, R199 ;  /* 0x000000c700f17202 */ /* 0x000fe20000000f00 */
[----:B------:R-:W-:Y:S01]  /*ae30*/  LDGSTS.E [R252+0xe00], desc[UR26][R150.64], !P4 ;  /* 0x00e0000096fc7fae */ /* 0x000fe2000e1a101a */
[----:B------:R-:W-:Y:S01]  /*ae40*/  ISETP.GE.U32.AND P4, PT, R186, 0x7fffff3a, PT ;  /* 0x7fffff3aba00780c */ /* 0x000fe20003f86070 */
[----:B------:R-:W-:Y:S01]  /*ae50*/  UIADD3 UR8, UPT, UPT, UR8, -0x9c, URZ ;  /* 0xffffff6408087890 */ /* 0x000fe2000fffe0ff */
[----:B---3--:R-:W-:Y:S01]  /*ae60*/  IADD3 R186, PT, PT, R189, -0x88, RZ ;  /* 0xffffff78bdba7810 */ /* 0x008fe20007ffe0ff */
[----:B------:R-:W-:Y:S01]  /*ae70*/  LDGSTS.E [R252+0x1000], desc[UR26][R152.64], !P2 ;  /* 0x0100000098fc7fae */ /* 0x000fe2000d1a101a */
[----:B------:R-:W3:Y:S01]  /*ae80*/  LDC R189, c[0x0][0x3a0] ;  /* 0x0000e800ffbd7b82 */ /* 0x000ee20000000800 */
[----:B------:R-:W-:Y:S01]  /*ae90*/  UISETP.GE.U32.AND UP5, UPT, UR20, 0x7fffff2f, UPT ;  /* 0x7fffff2f1400788c */ /* 0x000fe2000bfa6070 */
[----:B------:R-:W-:Y:S01]  /*aea0*/  IMAD.MOV.U32 R247, RZ, RZ, R197 ;  /* 0x000000fffff77224 */ /* 0x000fe200078e00c5 */
[----:B------:R-:W-:Y:S01]  /*aeb0*/  LDGSTS.E [R252+0x1200], desc[UR26][R154.64], !P2 ;  /* 0x012000009afc7fae */ /* 0x000fe2000d1a101a */
[----:B------:R-:W-:Y:S01]  /*aec0*/  ISETP.GE.U32.AND P2, PT, R186, 0x7fffff39, PT ;  /* 0x7fffff39ba00780c */ /* 0x000fe20003f46070 */
[----:B------:R-:W1:Y:S02]  /*aed0*/  LDCU UR19, c[0x0][0x3a0] ;  /* 0x00007400ff1377ac */ /* 0x000e640008000800 */
[----:B------:R1:W-:Y:S01]  /*aee0*/  STL.64 [R1+0x578], R248 ;  /* 0x000578f801007387 */ /* 0x0003e20000100a00 */
[----:B--2---:R-:W-:Y:S01]  /*aef0*/  VIADD R186, R188, 0xffffff77 ;  /* 0xffffff77bcba7836 */ /* 0x004fe20000000000 */
[----:B------:R-:W2:Y:S01]  /*af00*/  LDC R190, c[0x0][0x3a0] ;  /* 0x0000e800ffbe7b82 */ /* 0x000ea20000000800 */
[----:B------:R-:W-:Y:S01]  /*af10*/  UIADD3 UR7, UPT, UPT, UR7, -0x9b, URZ ;  /* 0xffffff6507077890 */ /* 0x000fe2000fffe0ff */
[----:B------:R-:W-:Y:S01]  /*af20*/  STL.64 [R1+0x570], R210 ;  /* 0x000570d201007387 */ /* 0x000fe20000100a00 */
[----:B------:R-:W-:-:S02]  /*af30*/  UISETP.GE.U32.AND UP1, UPT, UR14, 0x7fffff29, UPT ;  /* 0x7fffff290e00788c */ /* 0x000fc4000bf26070 */
[----:B------:R-:W-:Y:S01]  /*af40*/  UIADD3 UR13, UPT, UPT, UR13, -0x97, URZ ;  /* 0xffffff690d0d7890 */ /* 0x000fe2000fffe0ff */
[----:B------:R-:W-:Y:S01]  /*af50*/  STL.64 [R1+0x568], R208 ;  /* 0x000568d001007387 */ /* 0x000fe20000100a00 */
[----:B------:R-:W-:Y:S01]  /*af60*/  USEL UR14, URZ, 0x1fffe, UP6 ;  /* 0x0001fffeff0e7887 */ /* 0x000fe2000b000000 */
[----:B------:R-:W2:Y:S01]  /*af70*/  LDC R188, c[0x0][0x3a0] ;  /* 0x0000e800ffbc7b82 */ /* 0x000ea20000000800 */
[----:B------:R-:W-:Y:S01]  /*af80*/  UISETP.GE.U32.AND UP3, UPT, UR18, 0x7fffff2d, UPT ;  /* 0x7fffff2d1200788c */ /* 0x000fe2000bf66070 */
[----:B------:R2:W-:Y:S01]  /*af90*/  STL.64 [R1+0x560], R134 ;  /* 0x0005608601007387 */ /* 0x0005e20000100a00 */
[----:B------:R-:W-:Y:S01]  /*afa0*/  UISETP.GE.U32.AND UP6, UPT, UR8, 0x7fffff25, UPT ;  /* 0x7fffff250800788c */ /* 0x000fe2000bfc6070 */
[----:B------:R-:W2:Y:S02]  /*afb0*/  LDCU UR15, c[0x0][0x3a0] ;  /* 0x00007400ff0f77ac */ /* 0x000ea40008000800 */
[----:B------:R-:W-:Y:S02]  /*afc0*/  LDGSTS.E [R252+0x1400], desc[UR26][R156.64], !P1 ;  /* 0x014000009cfc7fae */ /* 0x000fe4000c9a101a */
[----:B------:R-:W4:Y:S01]  /*afd0*/  LDC R193, c[0x0][0x3a0] ;  /* 0x0000e800ffc17b82 */ /* 0x000f220000000800 */
[----:B------:R-:W-:Y:S01]  /*afe0*/  UIADD3 UR16, UPT, UPT, UR16, -0x96, URZ ;  /* 0xffffff6a10107890 */ /* 0x000fe2000fffe0ff */
[----:B------:R-:W-:Y:S01]  /*aff0*/  LDGSTS.E [R252+0x1600], desc[UR26][R158.64], !P1 ;  /* 0x016000009efc7fae */ /* 0x000fe2000c9a101a */
[----:B------:R-:W-:Y:S01]  /*b000*/  ISETP.GE.U32.AND P1, PT, R186, 0x7fffff38, PT ;  /* 0x7fffff38ba00780c */ /* 0x000fe20003f26070 */
[----:B-1----:R-:W-:Y:S01]  /*b010*/  VIADD R186, R187, 0xffffff76 ;  /* 0xffffff76bbba7836 */ /* 0x002fe20000000000 */
[----:B------:R-:W-:Y:S01]  /*b020*/  USEL UR8, URZ, 0x4, UP5 ;  /* 0x00000004ff087887 */ /* 0x000fe2000a800000 */
[----:B------:R-:W4:Y:S01]  /*b030*/  LDL.LU.64 R248, [R1+0x268] ;  /* 0x0002680001f87983 */ /* 0x000f220000300a00 */
[----:B------:R-:W-:Y:S01]  /*b040*/  UISETP.GE.U32.AND UP5, UPT, UR7, 0x7fffff26, UPT ;  /* 0x7fffff260700788c */ /* 0x000fe2000bfa6070 */
[----:B------:R-:W1:Y:S01]  /*b050*/  LDC R187, c[0x0][0x3a0] ;  /* 0x0000e800ffbb7b82 */ /* 0x000e620000000800 */
[----:B------:R-:W1:Y:S01]  /*b060*/  LDCU UR21, c[0x0][0x3a0] ;  /* 0x00007400ff1577ac */ /* 0x000e620008000800 */
[----:B------:R-:W-:Y:S01]  /*b070*/  LDGSTS.E [R252+0x1800], desc[UR26][R164.64], !P4 ;  /* 0x01800000a4fc7fae */ /* 0x000fe2000e1a101a */
[----:B------:R-:W-:-:S03]  /*b080*/  UISETP.GE.U32.AND UP2, UPT, UR13, 0x7fffff2a, UPT ;  /* 0x7fffff2a0d00788c */ /* 0x000fc6000bf46070 */
[----:B------:R-:W-:Y:S01]  /*b090*/  LDGSTS.E [R252+0x1a00], desc[UR26][R166.64], !P4 ;  /* 0x01a00000a6fc7fae */ /* 0x000fe2000e1a101a */
[----:B------:R-:W-:Y:S01]  /*b0a0*/  USEL UR13, URZ, 0x1, UP3 ;  /* 0x00000001ff0d7887 */ /* 0x000fe20009800000 */
[----:B------:R-:W4:Y:S01]  /*b0b0*/  LDC R192, c[0x0][0x3a0] ;  /* 0x0000e800ffc07b82 */ /* 0x000f220000000800 */
[----:B------:R-:W-:Y:S01]  /*b0c0*/  UISETP.GE.U32.AND UP3, UPT, UR16, 0x7fffff2b, UPT ;  /* 0x7fffff2b1000788c */ /* 0x000fe2000bf66070 */
[----:B------:R-:W-:Y:S01]  /*b0d0*/  LDGSTS.E [R252+0x1c00], desc[UR26][R168.64], !P2 ;  /* 0x01c00000a8fc7fae */ /* 0x000fe2000d1a101a */
[----:B------:R-:W-:Y:S02]  /*b0e0*/  USEL UR7, URZ, 0x1, UP6 ;  /* 0x00000001ff077887 */ /* 0x000fe4000b000000 */
[----:B------:R-:W-:Y:S01]  /*b0f0*/  USEL UR16, URZ, 0x1fffe, UP5 ;  /* 0x0001fffeff107887 */ /* 0x000fe2000a800000 */
[----:B------:R-:W-:Y:S01]  /*b100*/  LDGSTS.E [R252+0x1e00], desc[UR26][R172.64], !P2 ;  /* 0x01e00000acfc7fae */ /* 0x000fe2000d1a101a */
[----:B------:R-:W-:Y:S01]  /*b110*/  ISETP.GE.U32.AND P2, PT, R186, 0x7fffff37, PT ;  /* 0x7fffff37ba00780c */ /* 0x000fe20003f46070 */
[----:B---3--:R-:W-:Y:S01]  /*b120*/  VIADD R186, R189, 0xffffff75 ;  /* 0xffffff75bdba7836 */ /* 0x008fe20000000000 */
[----:B------:R-:W-:Y:S01]  /*b130*/  UIADD3 UR7, UPT, UPT, UR7, UR16, URZ ;  /* 0x0000001007077290 */ /* 0x000fe2000fffe0ff */
[----:B------:R-:W3:Y:S01]  /*b140*/  LDC R189, c[0x0][0x3a0] ;  /* 0x0000e800ffbd7b82 */ /* 0x000ee20000000800 */
[----:B------:R-:W-:Y:S01]  /*b150*/  LDGSTS.E [R252+0x2000], desc[UR26][R174.64], !P1 ;  /* 0x02000000aefc7fae */ /* 0x000fe2000c9a101a */
[----:B------:R-:W-:-:S02]  /*b160*/  UIADD3 UR5, UPT, UPT, UR6, -0x9f, URZ ;  /* 0xffffff6106057890 */ /* 0x000fc4000fffe0ff */
[----:B------:R-:W-:Y:S01]  /*b170*/  ULOP3.LUT UR7, UR7, 0x3, URZ, 0xc0, !UPT ;  /* 0x0000000307077892 */ /* 0x000fe2000f8ec0ff */
[----:B------:R-:W-:Y:S01]  /*b180*/  LDGSTS.E [R252+0x2200], desc[UR26][R176.64], !P1 ;  /* 0x02200000b0fc7fae */ /* 0x000fe2000c9a101a */
[----:B------:R-:W-:Y:S01]  /*b190*/  ISETP.GE.U32.AND P1, PT, R186, 0x7fffff36, PT ;  /* 0x7fffff36ba00780c */ /* 0x000fe20003f26070 */
[----:B------:R-:W-:Y:S01]  /*b1a0*/  UIADD3 UR19, UPT, UPT, UR19, -0x91, URZ ;  /* 0xffffff6f13137890 */ /* 0x000fe2000fffe0ff */
[----:B--2---:R-:W-:Y:S01]  /*b1b0*/  IADD3 R186, PT, PT, R188, -0x8c, RZ ;  /* 0xffffff74bcba7810 */ /* 0x004fe20007ffe0ff */
[----:B------:R-:W-:Y:S01]  /*b1c0*/  UISETP.GE.U32.AND UP6, UPT, UR5, 0x7fffff22, UPT ;  /* 0x7fffff220500788c */ /* 0x000fe2000bfc6070 */
[----:B------:R-:W-:Y:S01]  /*b1d0*/  LDGSTS.E [R252+0x2400], desc[UR26][R178.64], !P2 ;  /* 0x02400000b2fc7fae */ /* 0x000fe2000d1a101a */
[----:B------:R-:W-:Y:S01]  /*b1e0*/  UIADD3 UR15, UPT, UPT, UR15, -0x95, URZ ;  /* 0xffffff6b0f0f7890 */ /* 0x000fe2000fffe0ff */
[----:B------:R-:W2:Y:S01]  /*b1f0*/  LDC R195, c[0x0][0x3a0] ;  /* 0x0000e800ffc37b82 */ /* 0x000ea20000000800 */
[----:B------:R-:W-:Y:S01]  /*b200*/  UISETP.GE.U32.AND UP4, UPT, UR19, 0x7fffff30, UPT ;  /* 0x7fffff301300788c */ /* 0x000fe2000bf86070 */
[----:B------:R-:W-:Y:S01]  /*b210*/  LDGSTS.E [R252+0x2600], desc[UR26][R180.64], !P2 ;  /* 0x02600000b4fc7fae */ /* 0x000fe2000d1a101a */
[----:B------:R-:W-:Y:S01]  /*b220*/  ISETP.GE.U32.AND P2, PT, R186, 0x7fffff35, PT ;  /* 0x7fffff35ba00780c */ /* 0x000fe20003f46070 */
[----:B-1----:R-:W-:Y:S01]  /*b230*/  VIADD R186, R187, 0xffffff66 ;  /* 0xffffff66bbba7836 */ /* 0x002fe20000000000 */
[----:B------:R-:W-:Y:S01]  /*b240*/  USEL UR17, URZ, 0x1fffe, UP6 ;  /* 0x0001fffeff117887 */ /* 0x000fe2000b000000 */
[----:B------:R-:W4:Y:S01]  /*b250*/  LDL.64 R134, [R1+0x148] ;  /* 0x0001480001867983 */ /* 0x000f220000100a00 */
[----:B------:R-:W-:Y:S01]  /*b260*/  UIADD3 UR6, UPT, UPT, UR21, -0x9d, URZ ;  /* 0xffffff6315067890 */ /* 0x000fe2000fffe0ff */
[----:B------:R-:W1:Y:S01]  /*b270*/  LDC R194, c[0x0][0x3a0] ;  /* 0x0000e800ffc27b82 */ /* 0x000e620000000800 */
[----:B------:R-:W-:Y:S01]  /*b280*/  UISETP.GE.U32.AND UP5, UPT, UR15, 0x7fffff2c, UPT ;  /* 0x7fffff2c0f00788c */ /* 0x000fe2000bfa6070 */
[----:B------:R-:W-:Y:S01]  /*b290*/  LDGSTS.E [R252+0x2800], desc[UR26][R182.64], !P1 ;  /* 0x02800000b6fc7fae */ /* 0x000fe2000c9a101a */
[----:B------:R-:W-:Y:S01]  /*b2a0*/  USEL UR5, URZ, 0x7fff8, UP4 ;  /* 0x0007fff8ff057887 */ /* 0x000fe2000a000000 */
[----:B---3--:R-:W-:Y:S01]  /*b2b0*/  VIADD R187, R189, 0xffffff67 ;  /* 0xffffff67bdbb7836 */ /* 0x008fe20000000000 */
[----:B------:R-:W-:Y:S01]  /*b2c0*/  USEL UR15, URZ, 0x1, UP1 ;  /* 0x00000001ff0f7887 */ /* 0x000fe20008800000 */
[----:B------:R-:W-:Y:S01]  /*b2d0*/  LDGSTS.E [R252+0x2a00], desc[UR26][R184.64], !P1 ;  /* 0x02a00000b8fc7fae */ /* 0x000fe2000c9a101a */
[----:B------:R-:W-:Y:S01]  /*b2e0*/  ISETP.GE.U32.AND P1, PT, R186, 0x7fffff27, PT ;  /* 0x7fffff27ba00780c */ /* 0x000fe20003f26070 */
[----:B------:R-:W-:Y:S01]  /*b2f0*/  VIADD R189, R190, 0xffffff60 ;  /* 0xffffff60bebd7836 */ /* 0x000fe20000000000 */
[----:B------:R-:W-:Y:S01]  /*b300*/  ISETP.GE.U32.AND P4, PT, R187, 0x7fffff28, PT ;  /* 0x7fffff28bb00780c */ /* 0x000fe20003f86070 */
[----:B------:R-:W-:Y:S01]  /*b310*/  USEL UR16, URZ, 0x1fffe, UP2 ;  /* 0x0001fffeff107887 */ /* 0x000fe20009000000 */
[----:B------:R-:W-:Y:S01]  /*b320*/  SEL R187, RZ, 0x4, P1 ;  /* 0x00000004ffbb7807 */ /* 0x000fe20000800000 */
[----:B------:R-:W-:Y:S01]  /*b330*/  UISETP.GE.U32.AND UP4, UPT, UR6, 0x7fffff24, UPT ;  /* 0x7fffff240600788c */ /* 0x000fe2000bf86070 */
[----:B------:R-:W-:Y:S01]  /*b340*/  SEL R186, RZ, 0x7fff8, P4 ;  /* 0x0007fff8ffba7807 */ /* 0x000fe20002000000 */
[----:B------:R-:W-:Y:S01]  /*b350*/  UIADD3 UR15, UPT, UPT, UR15, UR16, URZ ;  /* 0x000000100f0f7290 */ /* 0x000fe2000fffe0ff */
[----:B------:R-:W-:Y:S01]  /*b360*/  ISETP.GE.U32.AND P1, PT, R189, 0x7fffff21, PT ;  /* 0x7fffff21bd00780c */ /* 0x000fe20003f26070 */
[----:B------:R-:W-:Y:S01]  /*b370*/  USEL UR16, URZ, 0x7fff8, UP4 ;  /* 0x0007fff8ff107887 */ /* 0x000fe2000a000000 */
[----:B------:R-:W-:Y:S01]  /*b380*/  IADD3 R188, PT, PT, R186, UR7, R187 ;  /* 0x00000007babc7c10 */ /* 0x000fe2000fffe0bb */
[----:B------:R-:W3:Y:S01]  /*b390*/  LDC R189, c[0x0][0x3a0] ;  /* 0x0000e800ffbd7b82 */ /* 0x000ee20000000800 */
[----:B------:R-:W-:Y:S01]  /*b3a0*/  SEL R186, RZ, 0x1, P1 ;  /* 0x00000001ffba7807 */ /* 0x000fe20000800000 */
[----:B------:R-:W-:Y:S01]  /*b3b0*/  USEL UR6, URZ, 0x4, UP3 ;  /* 0x00000004ff067887 */ /* 0x000fe20009800000 */
[----:B----4-:R-:W-:Y:S01]  /*b3c0*/  IADD3 R187, PT, PT, R191, -0x9e, RZ ;  /* 0xffffff62bfbb7810 */ /* 0x010fe20007ffe0ff */
[----:B------:R-:W-:Y:S01]  /*b3d0*/  USEL UR7, URZ, 0x7fff8, UP5 ;  /* 0x0007fff8ff077887 */ /* 0x000fe2000a800000 */
[----:B------:R-:W-:Y:S01]  /*b3e0*/  LDGSTS.E [R252+0x2c00], desc[UR26][R128.64], !P2 ;  /* 0x02c0000080fc7fae */ /* 0x000fe2000d1a101a */
[----:B------:R-:W-:Y:S01]  /*b3f0*/  VIADD R186, R186, UR17 ;  /* 0x00000011baba7c36 */ /* 0x000fe20008000000 */
[----:B------:R-:W-:Y:S01]  /*b400*/  ISETP.GE.U32.AND P4, PT, R187, 0x7fffff23, PT ;  /* 0x7fffff23bb00780c */ /* 0x000fe20003f86070 */
[----:B------:R-:W-:Y:S01]  /*b410*/  ULOP3.LUT UR15, UR15, 0x3, URZ, 0xc0, !UPT ;  /* 0x000000030f0f7892 */ /* 0x000fe2000f8ec0ff */
[----:B------:R-:W4:Y:S01]  /*b420*/  LDC R190, c[0x0][0x3a0] ;  /* 0x0000e800ffbe7b82 */ /* 0x000f220000000800 */
[----:B------:R-:W-:Y:S01]  /*b430*/  UIADD3 UR13, UPT, UPT, UR13, UR14, URZ ;  /* 0x0000000e0d0d7290 */ /* 0x000fe2000fffe0ff */
[----:B------:R-:W-:Y:S01]  /*b440*/  SEL R187, RZ, 0x4, P4 ;  /* 0x00000004ffbb7807 */ /* 0x000fe20002000000 */
[----:B------:R-:W-:Y:S01]  /*b450*/  UIADD3 UR6, UPT, UPT, UR15, UR7, UR6 ;  /* 0x000000070f067290 */ /* 0x000fe2000fffe006 */
[----:B------:R-:W-:Y:S01]  /*b460*/  LOP3.LUT R186, R186, 0x3, RZ, 0xc0, !PT ;  /* 0x00000003baba7812 */ /* 0x000fe200078ec0ff */
[----:B------:R-:W-:Y:S01]  /*b470*/  ULOP3.LUT UR13, UR13, 0x3, URZ, 0xc0, !UPT ;  /* 0x000000030d0d7892 */ /* 0x000fe2000f8ec0ff */
[----:B------:R-:W-:Y:S01]  /*b480*/  LDGSTS.E [R252+0x2e00], desc[UR26][R160.64], !P2 ;  /* 0x02e00000a0fc7fae */ /* 0x000fe2000d1a101a */
[----:B------:R-:W-:Y:S01]  /*b490*/  USHF.L.U32 UR6, UR6, 0x8, URZ ;  /* 0x0000000806067899 */ /* 0x000fe200080006ff */
[----:B------:R-:W-:Y:S01]  /*b4a0*/  IADD3 R186, PT, PT, R186, UR16, R187 ;  /* 0x00000010baba7c10 */ /* 0x000fe2000fffe0bb */
[----:B------:R-:W-:Y:S01]  /*b4b0*/  VIADD R187, R193, 0xffffff73 ;  /* 0xffffff73c1bb7836 */ /* 0x000fe20000000000 */
[----:B------:R-:W-:Y:S01]  /*b4c0*/  UIADD3 UR5, UPT, UPT, UR13, UR5, UR8 ;  /* 0x000000050d057290 */ /* 0x000fe2000fffe008 */
[----:B------:R-:W1:Y:S01]  /*b4d0*/  LDC R191, c[0x0][0x3a0] ;  /* 0x0000e800ffbf7b82 */ /* 0x000e620000000800 */
[----:B------:R-:W-:Y:S01]  /*b4e0*/  LOP3.LUT R186, R186, 0xf, RZ, 0xc0, !PT ;  /* 0x0000000fbaba7812 */ /* 0x000fe200078ec0ff */
[----:B------:R-:W-:Y:S01]  /*b4f0*/  ULOP3.LUT UR6, UR6, 0xf00, URZ, 0xe2, !UPT ;  /* 0x00000f0006067892 */ /* 0x000fe2000f8ee2ff */
[----:B------:R-:W-:Y:S01]  /*b500*/  ISETP.GE.U32.AND P5, PT, R187, 0x7fffff34, PT ;  /* 0x7fffff34bb00780c */ /* 0x000fe20003fa6070 */
[----:B------:R-:W1:Y:S01]  /*b510*/  LDCU UR22, c[0x0][0x3a0] ;  /* 0x00007400ff1677ac */ /* 0x000e620008000800 */
[----:B------:R-:W-:Y:S01]  /*b520*/  IADD3 R187, PT, PT, R192, -0x8e, RZ ;  /* 0xffffff72c0bb7810 */ /* 0x000fe20007ffe0ff */
[----:B------:R-:W-:Y:S01]  /*b530*/  IMAD R186, R188, 0x10, R186 ;  /* 0x00000010bcba7824 */ /* 0x000fe200078e02ba */
[----:B------:R-:W4:Y:S01]  /*b540*/  LDL.64 R208, [R1+0x150] ;  /* 0x0001500001d07983 */ /* 0x000f220000100a00 */
[----:B------:R-:W-:Y:S01]  /*b550*/  ULEA UR5, UR5, UR6, 0xc ;  /* 0x0000000605057291 */ /* 0x000fe2000f8e60ff */
[----:B------:R-:W-:Y:S01]  /*b560*/  ISETP.GE.U32.AND P4, PT, R187, 0x7fffff33, PT ;  /* 0x7fffff33bb00780c */ /* 0x000fe20003f86070 */
[----:B---3--:R-:W-:Y:S01]  /*b570*/  VIADD R187, R189, 0xffffff71 ;  /* 0xffffff71bdbb7836 */ /* 0x008fe20000000000 */
[----:B------:R-:W-:Y:S01]  /*b580*/  LOP3.LUT R186, R186, 0xff, RZ, 0xc0, !PT ;  /* 0x000000ffbaba7812 */ /* 0x000fe200078ec0ff */
[----:B------:R-:W3:Y:S01]  /*b590*/  LDC R188, c[0x0][0x3a0] ;  /* 0x0000e800ffbc7b82 */ /* 0x000ee20000000800 */
[----:B------:R-:W1:Y:S01]  /*b5a0*/  LDCU UR21, c[0x0][0x3a0] ;  /* 0x00007400ff1577ac */ /* 0x000e620008000800 */
[----:B------:R-:W4:Y:S01]  /*b5b0*/  LDL.64 R210, [R1+0x158] ;  /* 0x0001580001d27983 */ /* 0x000f220000100a00 */
[----:B------:R-:W-:Y:S01]  /*b5c0*/  ISETP.GE.U32.AND P2, PT, R187, 0x7fffff32, PT ;  /* 0x7fffff32bb00780c */ /* 0x000fe20003f46070 */
[----:B------:R-:W-:Y:S01]  /*b5d0*/  VIADD R186, R186, UR5 ;  /* 0x00000005baba7c36 */ /* 0x000fe20008000000 */
[----:B------:R-:W1:Y:S01]  /*b5e0*/  LDCU UR17, c[0x0][0x3a0] ;  /* 0x00007400ff1177ac */ /* 0x000e620008000800 */
[----:B----4-:R-:W-:Y:S01]  /*b5f0*/  VIADD R187, R190, 0xffffff70 ;  /* 0xffffff70bebb7836 */ /* 0x010fe20000000000 */
[----:B------:R-:W-:Y:S01]  /*b600*/  LDGSTS.E [R252+0x3000], desc[UR26][R126.64], !P5 ;  /* 0x030000007efc7fae */ /* 0x000fe2000e9a101a */
[----:B------:R-:W4:Y:S01]  /*b610*/  LDC R189, c[0x0][0x3a0] ;  /* 0x0000e800ffbd7b82 */ /* 0x000f220000000800 */
[----:B------:R-:W-:Y:S01]  /*b620*/  LOP3.LUT R186, R186, 0xffff, RZ, 0xc0, !PT ;  /* 0x0000ffffbaba7812 */ /* 0x000fe200078ec0ff */
[----:B------:R-:W1:Y:S01]  /*b630*/  LDCU UR20, c[0x0][0x3a0] ;  /* 0x00007400ff1477ac */ /* 0x000e620008000800 */
[----:B------:R-:W-:Y:S01]  /*b640*/  LDGSTS.E [R252+0x3200], desc[UR26][R124.64], !P5 ;  /* 0x032000007cfc7fae */ /* 0x000fe2000e9a101a */
[----:B------:R-:W-:-:S02]  /*b650*/  ISETP.GE.U32.AND P5, PT, R187, 0x7fffff31, PT ;  /* 0x7fffff31bb00780c */ /* 0x000fc40003fa6070 */
[--C-:B------:R-:W-:Y:S01]  /*b660*/  SHF.R.U32.HI R187, RZ, 0xf, R186.reuse ;  /* 0x0000000fffbb7819 */ /* 0x100fe200000116ba */
[----:B------:R-:W-:Y:S01]  /*b670*/  LDGSTS.E [R252+0x3400], desc[UR26][R120.64], !P4 ;  /* 0x0340000078fc7fae */ /* 0x000fe2000e1a101a */
[----:B------:R-:W2:Y:S01]  /*b680*/  LDC R190, c[0x0][0x3a0] ;  /* 0x0000e800ffbe7b82 */ /* 0x000ea20000000800 */
[----:B------:R-:W1:Y:S02]  /*b690*/  LDCU UR14, c[0x0][0x3a0] ;  /* 0x00007400ff0e77ac */ /* 0x000e640008000800 */
[----:B------:R-:W-:Y:S01]  /*b6a0*/  LDGSTS.E [R252+0x3600], desc[UR26][R116.64], !P4 ;  /* 0x0360000074fc7fae */ /* 0x000fe2000e1a101a */
[----:B------:R-:W-:Y:S01]  /*b6b0*/  LOP3.LUT P4, RZ, R187, 0x1, RZ, 0xc0, !PT ;  /* 0x00000001bbff7812 */ /* 0x000fe2000788c0ff */
[----:B------:R-:W1:Y:S01]  /*b6c0*/  LDCU UR19, c[0x0][0x3a0] ;  /* 0x00007400ff1377ac */ /* 0x000e620008000800 */
        /* <DEDUP_REMOVED lines=13> */
[----:B------:R-:W2:Y:S01]  /*b7a0*/  LDCU UR5, c[0x0][0x3a0] ;  /* 0x00007400ff0577ac */ /* 0x000ea20008000800 */
[--C-:B------:R-:W-:Y:S01]  /*b7b0*/  SHF.R.U32.HI R187, RZ, 0xc, R186.reuse ;  /* 0x0000000cffbb7819 */ /* 0x100fe200000116ba */
[----:B------:R-:W-:Y:S01]  /*b7c0*/  LDGSTS.E [R252+0x4000], desc[UR26][R96.64], P4 ;  /* 0x0400000060fc7fae */ /* 0x000fe2000a1a101a */
[----:B------:R-:W2:Y:S01]  /*b7d0*/  LDC R196, c[0x0][0x3a0] ;  /* 0x0000e800ffc47b82 */ /* 0x000ea20000000800 */
[----:B------:R-:W2:Y:S02]  /*b7e0*/  LDCU UR16, c[0x0][0x3a0] ;  /* 0x00007400ff1077ac */ /* 0x000ea40008000800 */
[----:B------:R-:W-:Y:S01]  /*b7f0*/  LDGSTS.E [R252+0x4200], desc[UR26][R92.64], P4 ;  /* 0x042000005cfc7fae */ /* 0x000fe2000a1a101a */
        /* <DEDUP_REMOVED lines=8> */
[----:B-1----:R-:W-:Y:S01]  /*b880*/  UIADD3 UR22, UPT, UPT, UR22, -0xa4, URZ ;  /* 0xffffff5c16167890 */ /* 0x002fe2000fffe0ff */
[--C-:B------:R-:W-:Y:S01]  /*b890*/  SHF.R.U32.HI R187, RZ, 0xa, R186.reuse ;  /* 0x0000000affbb7819 */ /* 0x100fe200000116ba */
[----:B------:R-:W-:Y:S01]  /*b8a0*/  LDGSTS.E [R252+0x4800], desc[UR26][R80.64], P5 ;  /* 0x0480000050fc7fae */ /* 0x000fe2000a9a101a */
[----:B------:R-:W1:Y:S01]  /*b8b0*/  LDC R199, c[0x0][0x3a0] ;  /* 0x0000e800ffc77b82 */ /* 0x000e620000000800 */
[----:B------:R-:W1:Y:S02]  /*b8c0*/  LDCU UR7, c[0x0][0x3a0] ;  /* 0x00007400ff0777ac */ /* 0x000e640008000800 */
[----:B------:R-:W-:Y:S01]  /*b8d0*/  LDGSTS.E [R252+0x4a00], desc[UR26][R76.64], P5 ;  /* 0x04a000004cfc7fae */ /* 0x000fe2000a9a101a */
[----:B------:R-:W-:Y:S01]  /*b8e0*/  LOP3.LUT P5, RZ, R187, 0x1, RZ, 0xc0, !PT ;  /* 0x00000001bbff7812 */ /* 0x000fe200078ac0ff */
[----:B------:R-:W-:Y:S01]  /*b8f0*/  UIADD3 UR21, UPT, UPT, UR21, -0xa3, URZ ;  /* 0xffffff5d15157890 */ /* 0x000fe2000fffe0ff */
[----:B------:R-:W-:Y:S01]  /*b900*/  SHF.R.U32.HI R187, RZ, 0x9, R186 ;  /* 0x00000009ffbb7819 */ /* 0x000fe200000116ba */
[----:B------:R-:W-:Y:S01]  /*b910*/  LDGSTS.E [R252+0x4c00], desc[UR26][R72.64], P4 ;  /* 0x04c0000048fc7fae */ /* 0x000fe2000a1a101a */
[----:B------:R-:W1:Y:S01]  /*b920*/  LDC R197, c[0x0][0x3a0] ;  /* 0x0000e800ffc57b82 */ /* 0x000e620000000800 */
[----:B------:R-:W-:-:S02]  /*b930*/  UIADD3 UR17, UPT, UPT, UR17, -0xa7, URZ ;  /* 0xffffff5911117890 */ /* 0x000fc4000fffe0ff */
[----:B------:R-:W-:Y:S01]  /*b940*/  LDGSTS.E [R252+0x4e00], desc[UR26][R68.64], P4 ;  /* 0x04e0000044fc7fae */ /* 0x000fe2000a1a101a */
[----:B------:R-:W-:Y:S01]  /*b950*/  LOP3.LUT P4, RZ, R187, 0x1, RZ, 0xc0, !PT ;  /* 0x00000001bbff7812 */ /* 0x000fe2000788c0ff */
[----:B------:R-:W-:Y:S01]  /*b960*/  UIADD3 UR20, UPT, UPT, UR20, -0xa6, URZ ;  /* 0xffffff5a14147890 */ /* 0x000fe2000fffe0ff */
[--C-:B------:R-:W-:Y:S01]  /*b970*/  SHF.R.U32.HI R187, RZ, 0x8, R186.reuse ;  /* 0x00000008ffbb7819 */ /* 0x100fe200000116ba */
[----:B------:R-:W-:Y:S01]  /*b980*/  LDGSTS.E [R252+0x5000], desc[UR26][R64.64], P2 ;  /* 0x0500000040fc7fae */ /* 0x000fe200091a101a */
[----:B------:R-:W1:Y:S01]  /*b990*/  LDC R200, c[0x0][0x3a0] ;  /* 0x0000e800ffc87b82 */ /* 0x000e620000000800 */
[----:B------:R-:W-:Y:S01]  /*b9a0*/  UISETP.GE.U32.AND UP3, UPT, UR22, 0x7fffff1d, UPT ;  /* 0x7fffff1d1600788c */ /* 0x000fe2000bf66070 */
[----:B------:R-:W-:Y:S01]  /*b9b0*/  LOP3.LUT P6, RZ, R187, 0x1, RZ, 0xc0, !PT ;  /* 0x00000001bbff7812 */ /* 0x000fe200078cc0ff */
[----:B------:R-:W-:Y:S01]  /*b9c0*/  LDGSTS.E [R252+0x5200], desc[UR26][R60.64], P2 ;  /* 0x052000003cfc7fae */ /* 0x000fe200091a101a */
[----:B------:R-:W-:Y:S01]  /*b9d0*/  SHF.R.U32.HI R187, RZ, 0x7, R186 ;  /* 0x00000007ffbb7819 */ /* 0x000fe200000116ba */
[----:B------:R-:W-:-:S02]  /*b9e0*/  UIADD3 UR14, UPT, UPT, UR14, -0xac, URZ ;  /* 0xffffff540e0e7890 */ /* 0x000fc4000fffe0ff */
[----:B------:R-:W-:Y:S01]  /*b9f0*/  LDGSTS.E [R252+0x5400], desc[UR26][R58.64], P5 ;  /* 0x054000003afc7fae */ /* 0x000fe2000a9a101a */
[----:B------:R-:W-:Y:S01]  /*ba00*/  LOP3.LUT P2, RZ, R187, 0x1, RZ, 0xc0, !PT ;  /* 0x00000001bbff7812 */ /* 0x000fe2000784c0ff */
[----:B------:R-:W1:Y:S01]  /*ba10*/  LDC R204, c[0x0][0x3a0] ;  /* 0x0000e800ffcc7b82 */ /* 0x000e620000000800 */
[--C-:B------:R-:W-:Y:S01]  /*ba20*/  SHF.R.U32.HI R187, RZ, 0x6, R186.reuse ;  /* 0x00000006ffbb7819 */ /* 0x100fe200000116ba */
[----:B------:R-:W-:Y:S01]  /*ba30*/  LDGSTS.E [R252+0x5600], desc[UR26][R56.64], P5 ;  /* 0x0560000038fc7fae */ /* 0x000fe2000a9a101a */
[----:B------:R-:W-:Y:S02]  /*ba40*/  UIADD3 UR19, UPT, UPT, UR19, -0xa5, URZ ;  /* 0xffffff5b13137890 */ /* 0x000fe4000fffe0ff */
[----:B------:R-:W-:Y:S01]  /*ba50*/  LOP3.LUT P5, RZ, R187, 0x1, RZ, 0xc0, !PT ;  /* 0x00000001bbff7812 */ /* 0x000fe200078ac0ff */
[----:B------:R-:W-:Y:S01]  /*ba60*/  LDGSTS.E [R252+0x5800], desc[UR26][R54.64], P4 ;  /* 0x0580000036fc7fae */ /* 0x000fe2000a1a101a */
[--C-:B------:R-:W-:Y:S01]  /*ba70*/  SHF.R.U32.HI R187, RZ, 0x5, R186.reuse ;  /* 0x00000005ffbb7819 */ /* 0x100fe200000116ba */
[----:B------:R-:W1:Y:S01]  /*ba80*/  LDC R202, c[0x0][0x3a0] ;  /* 0x0000e800ffca7b82 */ /* 0x000e620000000800 */
[----:B------:R-:W-:Y:S01]  /*ba90*/  UISETP.GE.U32.AND UP4, UPT, UR21, 0x7fffff1e, UPT ;  /* 0x7fffff1e1500788c */ /* 0x000fe2000bf86070 */
[----:B------:R-:W-:Y:S01]  /*baa0*/  LDGSTS.E [R252+0x5a00], desc[UR26][R50.64], P4 ;  /* 0x05a0000032fc7fae */ /* 0x000fe2000a1a101a */
[----:B------:R-:W-:Y:S01]  /*bab0*/  LOP3.LUT P4, RZ, R187, 0x1, RZ, 0xc0, !PT ;  /* 0x00000001bbff7812 */ /* 0x000fe2000788c0ff */
[----:B------:R-:W-:Y:S01]  /*bac0*/  UIADD3 UR18, UPT, UPT, UR18, -0xa8, URZ ;  /* 0xffffff5812127890 */ /* 0x000fe2000fffe0ff */
[----:B------:R-:W-:Y:S01]  /*bad0*/  SHF.R.U32.HI R187, RZ, 0x4, R186 ;  /* 0x00000004ffbb7819 */ /* 0x000fe200000116ba */
[----:B------:R-:W-:Y:S01]  /*bae0*/  LDGSTS.E [R252+0x5c00], desc[UR26][R46.64], P6 ;  /* 0x05c000002efc7fae */ /* 0x000fe2000b1a101a */
[----:B------:R-:W-:Y:S01]  /*baf0*/  UIADD3 UR13, UPT, UPT, UR13, -0xab, URZ ;  /* 0xffffff550d0d7890 */ /* 0x000fe2000fffe0ff */
[----:B------:R-:W4:Y:S01]  /*bb00*/  LDC R203, c[0x0][0x3a0] ;  /* 0x0000e800ffcb7b82 */ /* 0x000f220000000800 */
[----:B------:R-:W-:Y:S01]  /*bb10*/  UISETP.GE.U32.AND UP6, UPT, UR17, 0x7fffff1a, UPT ;  /* 0x7fffff1a1100788c */ /* 0x000fe2000bfc6070 */
[----:B------:R-:W-:Y:S01]  /*bb20*/  LDGSTS.E [R252+0x5e00], desc[UR26][R42.64], P6 ;  /* 0x05e000002afc7fae */ /* 0x000fe2000b1a101a */
[----:B------:R-:W-:-:S02]  /*bb30*/  UISETP.GE.U32.AND UP1, UPT, UR20, 0x7fffff1b, UPT ;  /* 0x7fffff1b1400788c */ /* 0x000fc4000bf26070 */
[----:B------:R-:W-:Y:S01]  /*bb40*/  USEL UR17, URZ, 0x1, UP3 ;  /* 0x00000001ff117887 */ /* 0x000fe20009800000 */
[----:B------:R-:W-:Y:S01]  /*bb50*/  LDGSTS.E [R252+0x6000], desc[UR26][R38.64], P2 ;  /* 0x0600000026fc7fae */ /* 0x000fe200091a101a */
[----:B------:R-:W-:Y:S01]  /*bb60*/  UIADD3 UR6, UPT, UPT, UR6, -0xb0, URZ ;  /* 0xffffff5006067890 */ /* 0x000fe2000fffe0ff */
[----:B------:R-:W4:Y:S01]  /*bb70*/  LDC R205, c[0x0][0x3a0] ;  /* 0x0000e800ffcd7b82 */ /* 0x000f220000000800 */
[----:B------:R-:W-:Y:S01]  /*bb80*/  UISETP.GE.U32.AND UP3, UPT, UR14, 0x7fffff15, UPT ;  /* 0x7fffff150e00788c */ /* 0x000fe2000bf66070 */
[----:B------:R-:W-:Y:S01]  /*bb90*/  LDGSTS.E [R252+0x6200], desc[UR26][R34.64], P2 ;  /* 0x0620000022fc7fae */ /* 0x000fe200091a101a */
[----:B------:R-:W-:Y:S01]  /*bba0*/  LOP3.LUT P2, RZ, R187, 0x1, RZ, 0xc0, !PT ;  /* 0x00000001bbff7812 */ /* 0x000fe2000784c0ff */
[----:B------:R-:W-:Y:S01]  /*bbb0*/  UISETP.GE.U32.AND UP2, UPT, UR19, 0x7fffff1c, UPT ;  /* 0x7fffff1c1300788c */ /* 0x000fe2000bf46070 */
[--C-:B------:R-:W-:Y:S01]  /*bbc0*/  SHF.R.U32.HI R187, RZ, 0x3, R186.reuse ;  /* 0x00000003ffbb7819 */ /* 0x100fe200000116ba */
[----:B------:R-:W-:Y:S01]  /*bbd0*/  LDGSTS.E [R252+0x6400], desc[UR26][R30.64], P5 ;  /* 0x064000001efc7fae */ /* 0x000fe2000a9a101a */
[----:B------:R-:W-:Y:S01]  /*bbe0*/  USEL UR14, URZ, 0x1fffe, UP4 ;  /* 0x0001fffeff0e7887 */ /* 0x000fe2000a000000 */
[----:B-1----:R-:W-:Y:S01]  /*bbf0*/  VIADD R202, R202, 0xffffff43 ;  /* 0xffffff43caca7836 */ /* 0x002fe20000000000 */
[----:B--2---:R-:W-:Y:S01]  /*bc00*/  UIADD3 UR5, UPT, UPT, UR5, -0xaf, URZ ;  /* 0xffffff5105057890 */ /* 0x004fe2000fffe0ff */
[----:B------:R-:W-:Y:S01]  /*bc10*/  LDGSTS.E [R252+0x6600], desc[UR26][R26.64], P5 ;  /* 0x066000001afc7fae */ /* 0x000fe2000a9a101a */
[----:B------:R-:W-:Y:S01]  /*bc20*/  LOP3.LUT P5, RZ, R187, 0x1, RZ, 0xc0, !PT ;  /* 0x00000001bbff7812 */ /* 0x000fe200078ac0ff */
[----:B------:R-:W-:Y:S01]  /*bc30*/  UISETP.GE.U32.AND UP5, UPT, UR18, 0x7fffff19, UPT ;  /* 0x7fffff191200788c */ /* 0x000fe2000bfa6070 */
[----:B---3--:R-:W-:Y:S01]  /*bc40*/  IADD3 R187, PT, PT, R188, -0xb4, RZ ;  /* 0xffffff4cbcbb7810 */ /* 0x008fe20007ffe0ff */
[----:B------:R-:W-:Y:S01]  /*bc50*/  LDGSTS.E [R252+0x6800], desc[UR26][R22.64], P4 ;  /* 0x0680000016fc7fae */ /* 0x000fe2000a1a101a */
[----:B------:R-:W-:Y:S01]  /*bc60*/  VIADD R188, R190, 0xffffff4d ;  /* 0xffffff4dbebc7836 */ /* 0x000fe20000000000 */
[----:B------:R-:W-:Y:S01]  /*bc70*/  UISETP.GE.U32.AND UP4, UPT, UR13, 0x7fffff16, UPT ;  /* 0x7fffff160d00788c */ /* 0x000fe2000bf86070 */
[----:B------:R-:W-:Y:S01]  /*bc80*/  VIADD R190, R191, 0xffffff4f ;  /* 0xffffff4fbfbe7836 */ /* 0x000fe20000000000 */
[----:B------:R-:W-:Y:S01]  /*bc90*/  LDGSTS.E [R252+0x6a00], desc[UR26][R18.64], P4 ;  /* 0x06a0000012fc7fae */ /* 0x000fe2000a1a101a */
[----:B------:R-:W-:Y:S01]  /*bca0*/  UIADD3 UR16, UPT, UPT, UR16, -0xaa, URZ ;  /* 0xffffff5610107890 */ /* 0x000fe2000fffe0ff */
[----:B------:R-:W-:Y:S01]  /*bcb0*/  ISETP.GE.U32.AND P4, PT, R188, 0x7fffff0e, PT ;  /* 0x7fffff0ebc00780c */ /* 0x000fe20003f86070 */
[----:B------:R-:W-:Y:S01]  /*bcc0*/  USEL UR13, URZ, 0x4, UP1 ;  /* 0x00000004ff0d7887 */ /* 0x000fe20008800000 */
[----:B------:R-:W-:Y:S01]  /*bcd0*/  LDGSTS.E [R252+0x6c00], desc[UR26][R14.64], P2 ;  /* 0x06c000000efc7fae */ /* 0x000fe200091a101a */
[----:B------:R-:W-:Y:S01]  /*bce0*/  UISETP.GE.U32.AND UP1, UPT, UR6, 0x7fffff11, UPT ;  /* 0x7fffff110600788c */ /* 0x000fe2000bf26070 */
[----:B------:R-:W-:Y:S01]  /*bcf0*/  SEL R188, RZ, 0x1fffe, P4 ;  /* 0x0001fffeffbc7807 */ /* 0x000fe20002000000 */
[----:B------:R-:W-:Y:S01]  /*bd00*/  UIADD3 UR15, UPT, UPT, UR15, -0xa9, URZ ;  /* 0xffffff570f0f7890 */ /* 0x000fe2000fffe0ff */
[----:B------:R-:W-:Y:S01]  /*bd10*/  LDGSTS.E [R252+0x6e00], desc[UR26][R10.64], P2 ;  /* 0x06e000000afc7fae */ /* 0x000fe200091a101a */
[----:B------:R-:W-:Y:S01]  /*bd20*/  ISETP.GE.U32.AND P2, PT, R187, 0x7fffff0d, PT ;  /* 0x7fffff0dbb00780c */ /* 0x000fe20003f46070 */
[----:B----4-:R-:W-:Y:S01]  /*bd30*/  VIADD R187, R189, 0xffffff4e ;  /* 0xffffff4ebdbb7836 */ /* 0x010fe20000000000 */
[----:B------:R-:W-:Y:S01]  /*bd40*/  ISETP.GE.U32.AND P4, PT, R190, 0x7fffff10, PT ;  /* 0x7fffff10be00780c */ /* 0x000fe20003f86070 */
[----:B------:R-:W-:Y:S01]  /*bd50*/  VIADD R190, R195, 0xffffff4a ;  /* 0xffffff4ac3be7836 */ /* 0x000fe20000000000 */
[----:B------:R-:W-:Y:S01]  /*bd60*/  SEL R189, RZ, 0x1, P2 ;  /* 0x00000001ffbd7807 */ /* 0x000fe20001000000 */
[----:B------:R-:W-:Y:S01]  /*bd70*/  USEL UR6, URZ, 0x7fff8, UP2 ;  /* 0x0007fff8ff067887 */ /* 0x000fe20009000000 */
[----:B------:R-:W-:Y:S01]  /*bd80*/  ISETP.GE.U32.AND P2, PT, R187, 0x7fffff0f, PT ;  /* 0x7fffff0fbb00780c */ /* 0x000fe20003f46070 */
[----:B------:R-:W-:Y:S01]  /*bd90*/  USEL UR18, URZ, 0x1, UP5 ;  /* 0x00000001ff127887 */ /* 0x000fe2000a800000 */
[----:B------:R-:W-:Y:S01]  /*bda0*/  IADD3 R187, PT, PT, R193, -0xb8, RZ ;  /* 0xffffff48c1bb7810 */ /* 0x000fe20007ffe0ff */
[----:B------:R-:W-:Y:S01]  /*bdb0*/  UISETP.GE.U32.AND UP2, UPT, UR5, 0x7fffff12, UPT ;  /* 0x7fffff120500788c */ /* 0x000fe2000bf46070 */
[----:B------:R-:W-:Y:S01]  /*bdc0*/  SEL R193, RZ, 0x4, P2 ;  /* 0x00000004ffc17807 */ /* 0x000fe20001000000 */
[----:B------:R-:W-:Y:S01]  /*bdd0*/  UIADD3 UR8, UPT, UPT, UR8, -0xae, URZ ;  /* 0xffffff5208087890 */ /* 0x000fe2000fffe0ff */
[----:B------:R-:W-:Y:S01]  /*bde0*/  ISETP.GE.U32.AND P2, PT, R187, 0x7fffff09, PT ;  /* 0x7fffff09bb00780c */ /* 0x000fe20003f46070 */
[----:B------:R-:W-:Y:S01]  /*bdf0*/  VIADD R187, R192, 0xffffff49 ;  /* 0xffffff49c0bb7836 */ /* 0x000fe20000000000 */
[----:B------:R-:W-:Y:S01]  /*be00*/  SEL R192, RZ, 0x7fff8, P4 ;  /* 0x0007fff8ffc07807 */ /* 0x000fe20002000000 */
[----:B------:R-:W-:Y:S01]  /*be10*/  UISETP.GE.U32.AND UP5, UPT, UR16, 0x7fffff17, UPT ;  /* 0x7fffff171000788c */ /* 0x000fe2000bfa6070 */
[----:B------:R-:W-:Y:S01]  /*be20*/  SEL R191, RZ, 0x1, P2 ;  /* 0x00000001ffbf7807 */ /* 0x000fe20001000000 */
[----:B------:R-:W-:Y:S01]  /*be30*/  USEL UR16, URZ, 0x1fffe, UP6 ;  /* 0x0001fffeff107887 */ /* 0x000fe2000b000000 */
[----:B------:R-:W-:Y:S01]  /*be40*/  ISETP.GE.U32.AND P4, PT, R187, 0x7fffff0a, PT ;  /* 0x7fffff0abb00780c */ /* 0x000fe20003f86070 */
[----:B------:R-:W-:Y:S01]  /*be50*/  VIADD R187, R194, 0xffffff4b ;  /* 0xffffff4bc2bb7836 */ /* 0x000fe20000000000 */
[----:B------:R-:W-:Y:S01]  /*be60*/  ISETP.GE.U32.AND P2, PT, R190, 0x7fffff0b, PT ;  /* 0x7fffff0bbe00780c */ /* 0x000fe20003f46070 */
[----:B------:R-:W-:Y:S01]  /*be70*/  UISETP.GE.U32.AND UP6, UPT, UR15, 0x7fffff18, UPT ;  /* 0x7fffff180f00788c */ /* 0x000fe2000bfc6070 */
[----:B------:R-:W-:Y:S01]  /*be80*/  SEL R190, RZ, 0x1fffe, P4 ;  /* 0x0001fffeffbe7807 */ /* 0x000fe20002000000 */
[----:B------:R-:W-:Y:S01]  /*be90*/  UIADD3 UR7, UPT, UPT, UR7, -0xad, URZ ;  /* 0xffffff5307077890 */ /* 0x000fe2000fffe0ff */
[----:B------:R-:W-:Y:S01]  /*bea0*/  IADD3 R194, PT, PT, R196, -0xbc, RZ ;  /* 0xffffff44c4c27810 */ /* 0x000fe20007ffe0ff */
[----:B------:R-:W-:Y:S01]  /*beb0*/  VIADD R196, R199, 0xffffff46 ;  /* 0xffffff46c7c47836 */ /* 0x000fe20000000000 */
[----:B------:R-:W-:Y:S01]  /*bec0*/  ISETP.GE.U32.AND P4, PT, R187, 0x7fffff0c, PT ;  /* 0x7fffff0cbb00780c */ /* 0x000fe20003f86070 */
[----:B------:R-:W-:Y:S01]  /*bed0*/  VIADD R187, R198, 0xffffff45 ;  /* 0xffffff45c6bb7836 */ /* 0x000fe20000000000 */
[----:B------:R-:W-:Y:S01]  /*bee0*/  SEL R195, RZ, 0x4, P2 ;  /* 0x00000004ffc37807 */ /* 0x000fe20001000000 */
[----:B------:R-:W-:Y:S01]  /*bef0*/  VIADD R199, R204, 0xffffff42 ;  /* 0xffffff42ccc77836 */ /* 0x000fe20000000000 */
[----:B------:R-:W-:Y:S01]  /*bf00*/  ISETP.GE.U32.AND P2, PT, R194, 0x7fffff05, PT ;  /* 0x7fffff05c200780c */ /* 0x000fe20003f46070 */
[----:B------:R-:W1:Y:S01]  /*bf10*/  LDC R204, c[0x0][0x3a0] ;  /* 0x0000e800ffcc7b82 */ /* 0x000e620000000800 */
[----:B------:R-:W-:Y:S01]  /*bf20*/  SEL R194, RZ, 0x7fff8, P4 ;  /* 0x0007fff8ffc27807 */ /* 0x000fe20002000000 */
[----:B------:R-:W-:Y:S01]  /*bf30*/  USEL UR15, URZ, 0x1, UP3 ;  /* 0x00000001ff0f7887 */ /* 0x000fe20009800000 */
        /* <DEDUP_REMOVED lines=9> */
[----:B------:R-:W-:Y:S01]  /*bfd0*/  USEL UR8, URZ, 0x1fffe, UP4 ;  /* 0x0001fffeff087887 */ /* 0x000fe2000a000000 */
[----:B------:R-:W-:Y:S01]  /*bfe0*/  ISETP.GE.U32.AND P4, PT, R187, 0x7fffff08, PT ;  /* 0x7fffff08bb00780c */ /* 0x000fe20003f86070 */
[----:B------:R-:W-:Y:S01]  /*bff0*/  UIADD3 UR16, UPT, UPT, UR18, UR16, URZ ;  /* 0x0000001012107290 */ /* 0x000fe2000fffe0ff */
[----:B------:R-:W-:Y:S01]  /*c000*/  SEL R201, RZ, 0x4, P2 ;  /* 0x00000004ffc97807 */ /* 0x000fe20001000000 */
[----:B------:R-:W-:Y:S01]  /*c010*/  UISETP.GE.U32.AND UP4, UPT, UR7, 0x7fffff14, UPT ;  /* 0x7fffff140700788c */ /* 0x000fe2000bf86070 */
[----:B------:R-:W-:Y:S01]  /*c020*/  SHF.R.U32.HI R187, RZ, 0x2, R186 ;  /* 0x00000002ffbb7819 */ /* 0x000fe200000116ba */
[----:B------:R-:W-:Y:S01]  /*c030*/  USEL UR5, URZ, 0x4, UP5 ;  /* 0x00000004ff057887 */ /* 0x000fe2000a800000 */
[----:B------:R-:W-:Y:S01]  /*c040*/  ISETP.GE.U32.AND P2, PT, R196, 0x7fffff02, PT ;  /* 0x7fffff02c400780c */ /* 0x000fe20003f46070 */
[----:B------:R-:W-:Y:S01]  /*c050*/  UIADD3 UR14, UPT, UPT, UR17, UR14, URZ ;  /* 0x0000000e110e7290 */ /* 0x000fe2000fffe0ff */
[----:B------:R-:W-:Y:S01]  /*c060*/  SEL R200, RZ, 0x7fff8, P4 ;  /* 0x0007fff8ffc87807 */ /* 0x000fe20002000000 */
[----:B------:R-:W-:Y:S01]  /*c070*/  LDGSTS.E [R252+0x7000], desc[UR26][R6.64], P5 ;  /* 0x0700000006fc7fae */ /* 0x000fe2000a9a101a */
[----:B------:R-:W-:Y:S01]  /*c080*/  LOP3.LUT P4, RZ, R187, 0x1, RZ, 0xc0, !PT ;  /* 0x00000001bbff7812 */ /* 0x000fe2000788c0ff */
[----:B------:R-:W-:Y:S01]  /*c090*/  IMAD.IADD R187, R189, 0x1, R188 ;  /* 0x00000001bdbb7824 */ /* 0x000fe200078e02bc */
[----:B------:R-:W-:Y:S01]  /*c0a0*/  SEL R196, RZ, 0x1fffe, P2 ;  /* 0x0001fffeffc47807 */ /* 0x000fe20001000000 */
[----:B-1----:R-:W-:Y:S01]  /*c0b0*/  VIADD R207, R204, 0xffffff40 ;  /* 0xffffff40cccf7836 */ /* 0x002fe20000000000 */
[----:B------:R-:W-:Y:S01]  /*c0c0*/  ISETP.GE.U32.AND P2, PT, R199, 0x7fffff03, PT ;  /* 0x7fffff03c700780c */ /* 0x000fe20003f46070 */
[----:B------:R-:W-:Y:S01]  /*c0d0*/  UIADD3 UR21, UPT, UPT, UR21, UR22, URZ ;  /* 0x0000001615157290 */ /* 0x000fe2000fffe0ff */
[----:B------:R-:W-:Y:S01]  /*c0e0*/  LOP3.LUT R187, R187, 0x3, RZ, 0xc0, !PT ;  /* 0x00000003bbbb7812 */ /* 0x000fe200078ec0ff */
[----:B------:R-:W-:Y:S01]  /*c0f0*/  UIADD3 UR8, UPT, UPT, UR15, UR8, URZ ;  /* 0x000000080f087290 */ /* 0x000fe2000fffe0ff */
[----:B------:R-:W-:Y:S01]  /*c100*/  SEL R199, RZ, 0x4, P2 ;  /* 0x00000004ffc77807 */ /* 0x000fe20001000000 */
[----:B------:R-:W-:Y:S01]  /*c110*/  ULOP3.LUT UR16, UR16, 0x3, URZ, 0xc0, !UPT ;  /* 0x0000000310107892 */ /* 0x000fe2000f8ec0ff */
[----:B------:R-:W-:Y:S01]  /*c120*/  ISETP.GE.U32.AND P2, PT, R202, 0x7fffff04, PT ;  /* 0x7fffff04ca00780c */ /* 0x000fe20003f46070 */
[----:B------:R-:W-:Y:S01]  /*c130*/  USEL UR19, URZ, 0x4, UP3 ;  /* 0x00000004ff137887 */ /* 0x000fe20009800000 */
[----:B------:R-:W-:Y:S01]  /*c140*/  IADD3 R188, PT, PT, R203, -0xa2, RZ ;  /* 0xffffff5ecbbc7810 */ /* 0x000fe20007ffe0ff */
[----:B------:R-:W-:Y:S01]  /*c150*/  USEL UR20, URZ, 0x7fff8, UP4 ;  /* 0x0007fff8ff147887 */ /* 0x000fe2000a000000 */
[----:B------:R-:W-:Y:S01]  /*c160*/  IADD3 R202, PT, PT, R187, R192, R193 ;  /* 0x000000c0bbca7210 */ /* 0x000fe20007ffe0c1 */
[----:B------:R-:W-:Y:S01]  /*c170*/  IMAD.IADD R187, R191, 0x1, R190 ;  /* 0x00000001bfbb7824 */ /* 0x000fe200078e02be */
[----:B------:R-:W-:Y:S01]  /*c180*/  SEL R192, RZ, 0x7fff8, P2 ;  /* 0x0007fff8ffc07807 */ /* 0x000fe20001000000 */
[----:B------:R-:W-:Y:S01]  /*c190*/  USEL UR7, URZ, 0x7fff8, UP6 ;  /* 0x0007fff8ff077887 */ /* 0x000fe2000b000000 */
[----:B------:R-:W-:Y:S01]  /*c1a0*/  ISETP.GE.U32.AND P2, PT, R188, 0x7fffff1f, PT ;  /* 0x7fffff1fbc00780c */ /* 0x000fe20003f46070 */
[----:B------:R-:W-:Y:S01]  /*c1b0*/  VIADD R188, R205, 0xffffff5f ;  /* 0xffffff5fcdbc7836 */ /* 0x000fe20000000000 */
[----:B------:R-:W-:Y:S01]  /*c1c0*/  LOP3.LUT R187, R187, 0x3, RZ, 0xc0, !PT ;  /* 0x00000003bbbb7812 */ /* 0x000fe200078ec0ff */
[----:B------:R-:W-:Y:S01]  /*c1d0*/  ULOP3.LUT UR14, UR14, 0x3, URZ, 0xc0, !UPT ;  /* 0x000000030e0e7892 */ /* 0x000fe2000f8ec0ff */
[----:B------:R-:W-:Y:S01]  /*c1e0*/  SEL R193, RZ, 0x4, P2 ;  /* 0x00000004ffc17807 */ /* 0x000fe20001000000 */
[----:B------:R-:W-:Y:S01]  /*c1f0*/  LDGSTS.E [R252+0x7200], desc[UR26][R4.64], P5 ;  /* 0x0720000004fc7fae */ /* 0x000fe2000a9a101a */
[----:B------:R-:W-:-:S02]  /*c200*/  ISETP.GE.U32.AND P2, PT, R188, 0x7fffff20, PT ;  /* 0x7fffff20bc00780c */ /* 0x000fc40003f46070 */
[----:B------:R-:W-:Y:S01]  /*c210*/  IADD3 R189, PT, PT, R187, R194, R195 ;  /* 0x000000c2bbbd7210 */ /* 0x000fe20007ffe0c3 */
[----:B------:R-:W-:Y:S01]  /*c220*/  ULOP3.LUT UR21, UR21, 0x3, URZ, 0xc0, !UPT ;  /* 0x0000000315157892 */ /* 0x000fe2000f8ec0ff */
[----:B------:R-:W-:Y:S01]  /*c230*/  SEL R191, RZ, 0x7fff8, P2 ;  /* 0x0007fff8ffbf7807 */ /* 0x000fe20001000000 */
[----:B------:R-:W-:Y:S01]  /*c240*/  ULOP3.LUT UR8, UR8, 0x3, URZ, 0xc0, !UPT ;  /* 0x0000000308087892 */ /* 0x000fe2000f8ec0ff */
[----:B------:R-:W-:Y:S01]  /*c250*/  ISETP.GE.U32.AND P2, PT, R207, 0x7fffff01, PT ;  /* 0x7fffff01cf00780c */ /* 0x000fe20003f46070 */
[----:B------:R-:W-:Y:S01]  /*c260*/  UIADD3 UR6, UPT, UPT, UR16, UR6, UR13 ;  /* 0x0000000610067290 */ /* 0x000fe2000fffe00d */
[----:B------:R-:W-:Y:S01]  /*c270*/  IADD3 R188, PT, PT, R198, R197, RZ ;  /* 0x000000c5c6bc7210 */ /* 0x000fe20007ffe0ff */
[----:B------:R-:W-:Y:S01]  /*c280*/  LDGSTS.E [R252+0x7400], desc[UR26][R8.64], P4 ;  /* 0x0740000008fc7fae */ /* 0x000fe2000a1a101a */
[----:B------:R-:W-:Y:S02]  /*c290*/  SEL R187, RZ, 0x1, P2 ;  /* 0x00000001ffbb7807 */ /* 0x000fe40001000000 */
[----:B------:R-:W-:Y:S01]  /*c2a0*/  LOP3.LUT R188, R188, 0x3, RZ, 0xc0, !PT ;  /* 0x00000003bcbc7812 */ /* 0x000fe200078ec0ff */
[----:B------:R-:W-:Y:S01]  /*c2b0*/  UIADD3 UR19, UPT, UPT, UR21, UR20, UR19 ;  /* 0x0000001415137290 */ /* 0x000fe2000fffe013 */
[----:B------:R-:W-:Y:S01]  /*c2c0*/  SHF.R.U32.HI R186, RZ, 0x1, R186 ;  /* 0x00000001ffba7819 */ /* 0x000fe200000116ba */
[----:B------:R-:W-:Y:S01]  /*c2d0*/  IMAD.IADD R187, R187, 0x1, R196 ;  /* 0x00000001bbbb7824 */ /* 0x000fe200078e02c4 */
[----:B------:R-:W-:Y:S01]  /*c2e0*/  IADD3 R190, PT, PT, R188, R200, R201 ;  /* 0x000000c8bcbe7210 */ /* 0x000fe20007ffe0c9 */
[----:B------:R-:W-:Y:S01]  /*c2f0*/  UIADD3 UR7, UPT, UPT, UR8, UR7, UR5 ;  /* 0x0000000708077290 */ /* 0x000fe2000fffe005 */
[----:B------:R-:W-:Y:S02]  /*c300*/  LDGSTS.E [R252+0x7600], desc[UR26][R12.64], P4 ;  /* 0x076000000cfc7fae */ /* 0x000fe4000a1a101a */
[----:B------:R-:W-:Y:S01]  /*c310*/  LOP3.LUT R187, R187, 0x3, RZ, 0xc0, !PT ;  /* 0x00000003bbbb7812 */ /* 0x000fe200078ec0ff */
[----:B------:R-:W-:Y:S01]  /*c320*/  IMAD.SHL.U32 R188, R189, 0x100, RZ ;  /* 0x00000100bdbc7824 */ /* 0x000fe200078e00ff */
[----:B------:R-:W-:Y:S01]  /*c330*/  ULOP3.LUT UR19, UR19, 0xf, URZ, 0xc0, !UPT ;  /* 0x0000000f13137892 */ /* 0x000fe2000f8ec0ff */
[----:B------:R-:W-:Y:S01]  /*c340*/  LOP3.LUT P5, RZ, R186, 0x1, RZ, 0xc0, !PT ;  /* 0x00000001baff7812 */ /* 0x000fe200078ac0ff */
[----:B------:R-:W2:Y:S01]  /*c350*/  LDL.64 R200, [R1+0x130] ;  /* 0x0001300001c87983 */ /* 0x000ea20000100a00 */
[----:B------:R-:W-:Y:S01]  /*c360*/  IADD3 R187, PT, PT, R187, R192, R199 ;  /* 0x000000c0bbbb7210 */ /* 0x000fe20007ffe0c7 */
[----:B------:R-:W-:Y:S01]  /*c370*/  USHF.L.U32 UR5, UR6, 0x8, URZ ;  /* 0x0000000806057899 */ /* 0x000fe200080006ff */
[----:B------:R-:W-:Y:S01]  /*c380*/  IADD3 R204, P6, PT, R248, R3, RZ ;  /* 0x00000003f8cc7210 */ /* 0x000fe20007fde0ff */
[----:B------:R-:W3:Y:S01]  /*c390*/  LDL.64 R196, [R1+0x138] ;  /* 0x0001380001c47983 */ /* 0x000ee20000100a00 */
[----:B------:R-:W-:Y:S01]  /*c3a0*/  LOP3.LUT R187, R187, 0xf, RZ, 0xc0, !PT ;  /* 0x0000000fbbbb7812 */ /* 0x000fe200078ec0ff */
[----:B------:R-:W-:Y:S01]  /*c3b0*/  ULOP3.LUT UR5, UR5, 0xf00, URZ, 0xe2, !UPT ;  /* 0x00000f0005057892 */ /* 0x000fe2000f8ee2ff */
[----:B------:R-:W-:Y:S01]  /*c3c0*/  LOP3.LUT R189, R188, 0xf00, RZ, 0xe2, !PT ;  /* 0x00000f00bcbd7812 */ /* 0x000fe200078ee2ff */
[----:B------:R-:W-:Y:S01]  /*c3d0*/  ULEA UR7, UR7, UR19, 0x4 ;  /* 0x0000001307077291 */ /* 0x000fe2000f8e20ff */
[----:B------:R-:W4:Y:S01]  /*c3e0*/  LDL.64 R194, [R1+0x140] ;  /* 0x0001400001c27983 */ /* 0x000f220000100a00 */
[----:B------:R-:W-:Y:S01]  /*c3f0*/  IMAD R188, R190, 0x10, R187 ;  /* 0x00000010bebc7824 */ /* 0x000fe200078e02bb */
[----:B------:R-:W-:Y:S01]  /*c400*/  IADD3 R187, PT, PT, R191, UR14, R193 ;  /* 0x0000000ebfbb7c10 */ /* 0x000fe2000fffe0c1 */
[----:B------:R-:W-:Y:S01]  /*c410*/  ULOP3.LUT UR7, UR7, 0xff, URZ, 0xc0, !UPT ;  /* 0x000000ff07077892 */ /* 0x000fe2000f8ec0ff */
[----:B------:R-:W-:Y:S01]  /*c420*/  LEA R189, R202, R189, 0xc ;  /* 0x000000bdcabd7211 */ /* 0x000fe200078e60ff */
[----:B------:R-:W-:Y:S01]  /*c430*/  LDGSTS.E [R252+0x7800], desc[UR26][R16.64], P5 ;  /* 0x0780000010fc7fae */ /* 0x000fe2000a9a101a */
[----:B------:R-:W-:-:S02]  /*c440*/  LOP3.LUT R188, R188, 0xff, RZ, 0xc0, !PT ;  /* 0x000000ffbcbc7812 */ /* 0x000fc400078ec0ff */
[----:B------:R-:W-:Y:S01]  /*c450*/  LEA R187, R187, UR5, 0xc ;  /* 0x00000005bbbb7c11 */ /* 0x000fe2000f8e60ff */
[----:B------:R-:W-:Y:S02]  /*c460*/  LDGSTS.E [R252+0x7a00], desc[UR26][R20.64], P5 ;  /* 0x07a0000014fc7fae */ /* 0x000fe4000a9a101a */
[----:B------:R-:W-:Y:S02]  /*c470*/  IMAD.IADD R188, R189, 0x1, R188 ;  /* 0x00000001bdbc7824 */ /* 0x000fe400078e02bc */
[----:B------:R-:W-:Y:S01]  /*c480*/  VIADD R187, R187, UR7 ;  /* 0x00000007bbbb7c36 */ /* 0x000fe20008000000 */
[----:B------:R-:W-:Y:S04]  /*c490*/  LDGSTS.E [R252+0x7c00], desc[UR26][R24.64], !P1 ;  /* 0x07c0000018fc7fae */ /* 0x000fe8000c9a101a */
[----:B------:R-:W-:Y:S01]  /*c4a0*/  PRMT R186, R188, 0x5410, R187 ;  /* 0x00005410bcba7816 */ /* 0x000fe200000000bb */
[----:B------:R-:W-:Y:S03]  /*c4b0*/  LDGSTS.E [R252+0x7e00], desc[UR26][R28.64], !P1 ;  /* 0x07e000001cfc7fae */ /* 0x000fe6000c9a101a */
[----:B------:R-:W-:-:S04]  /*c4c0*/  SHF.R.U64 R187, R186, 0x1f, RZ ;  /* 0x0000001fbabb7819 */ /* 0x000fc800000012ff */
[----:B------:R-:W-:Y:S02]  /*c4d0*/  LOP3.LUT P4, RZ, R187, 0x1, RZ, 0xc0, !PT ;  /* 0x00000001bbff7812 */ /* 0x000fe4000788c0ff */
[----:B------:R-:W-:-:S04]  /*c4e0*/  SHF.R.U64 R187, R186, 0x1e, RZ ;  /* 0x0000001ebabb7819 */ /* 0x000fc800000012ff */
[----:B------:R-:W-:Y:S02]  /*c4f0*/  LOP3.LUT P5, RZ, R187, 0x1, RZ, 0xc0, !PT ;  /* 0x00000001bbff7812 */ /* 0x000fe400078ac0ff */
[----:B------:R-:W-:-:S04]  /*c500*/  SHF.R.U64 R187, R186, 0x1d, RZ ;  /* 0x0000001dbabb7819 */ /* 0x000fc800000012ff */
[----:B------:R-:W-:Y:S01]  /*c510*/  LOP3.LUT P1, RZ, R187, 0x1, RZ, 0xc0, !PT ;  /* 0x00000001bbff7812 */ /* 0x000fe2000782c0ff */
[----:B------:R-:W-:Y:S01]  /*c520*/  LDGSTS.E [R252+0x8000], desc[UR26][R32.64], P4 ;  /* 0x0800000020fc7fae */ /* 0x000fe2000a1a101a */
[----:B------:R-:W-:-:S03]  /*c530*/  SHF.R.U64 R187, R186, 0x1c, RZ ;  /* 0x0000001cbabb7819 */ /* 0x000fc600000012ff */
[----:B------:R-:W-:Y:S01]  /*c540*/  LDGSTS.E [R252+0x8200], desc[UR26][R36.64], P4 ;  /* 0x0820000024fc7fae */ /* 0x000fe2000a1a101a */
[----:B------:R-:W-:Y:S02]  /*c550*/  LOP3.LUT P4, RZ, R187, 0x1, RZ, 0xc0, !PT ;  /* 0x00000001bbff7812 */ /* 0x000fe4000788c0ff */
[C---:B------:R-:W-:Y:S01]  /*c560*/  SHF.R.U64 R187, R186.reuse, 0x1b, RZ ;  /* 0x0000001bbabb7819 */ /* 0x040fe200000012ff */
[----:B------:R-:W-:Y:S04]  /*c570*/  LDGSTS.E [R252+0x8400], desc[UR26][R40.64], P5 ;  /* 0x0840000028fc7fae */ /* 0x000fe8000a9a101a */
[----:B------:R-:W-:Y:S01]  /*c580*/  LDGSTS.E [R252+0x8600], desc[UR26][R44.64], P5 ;  /* 0x086000002cfc7fae */ /* 0x000fe2000a9a101a */
[----:B------:R-:W-:Y:S02]  /*c590*/  LOP3.LUT P5, RZ, R187, 0x1, RZ, 0xc0, !PT ;  /* 0x00000001bbff7812 */ /* 0x000fe400078ac0ff */
[----:B------:R-:W-:Y:S01]  /*c5a0*/  SHF.R.U64 R187, R186, 0x1a, RZ ;  /* 0x0000001ababb7819 */ /* 0x000fe200000012ff */
[----:B------:R-:W-:Y:S04]  /*c5b0*/  LDGSTS.E [R252+0x8800], desc[UR26][R48.64], P1 ;  /* 0x0880000030fc7fae */ /* 0x000fe800089a101a */
[----:B------:R-:W-:Y:S01]  /*c5c0*/  LDGSTS.E [R252+0x8a00], desc[UR26][R52.64], P1 ;  /* 0x08a0000034fc7fae */ /* 0x000fe200089a101a */
[----:B------:R-:W-:-:S02]  /*c5d0*/  LOP3.LUT P1, RZ, R187, 0x1, RZ, 0xc0, !PT ;  /* 0x00000001bbff7812 */ /* 0x000fc4000782c0ff */
[C---:B------:R-:W-:Y:S01]  /*c5e0*/  SHF.R.U64 R187, R186.reuse, 0x19, RZ ;  /* 0x00000019babb7819 */ /* 0x040fe200000012ff */
[----:B------:R-:W-:Y:S01]  /*c5f0*/  IMAD.X R205, R249, 0x1, R132, P6 ;  /* 0x00000001f9cd7824 */ /* 0x000fe200030e0684 */
[----:B------:R-:W-:Y:S02]  /*c600*/  LDGSTS.E [R252+0x8c00], desc[UR26][R62.64], P4 ;  /* 0x08c000003efc7fae */ /* 0x000fe4000a1a101a */
[----:B------:R-:W-:Y:S02]  /*c610*/  LOP3.LUT P6, RZ, R187, 0x1, RZ, 0xc0, !PT ;  /* 0x00000001bbff7812 */ /* 0x000fe400078cc0ff */
[C---:B------:R-:W-:Y:S01]  /*c620*/  SHF.R.U64 R187, R186.reuse, 0x18, RZ ;  /* 0x00000018babb7819 */ /* 0x040fe200000012ff */
[----:B------:R-:W-:Y:S03]  /*c630*/  LDGSTS.E [R252+0x8e00], desc[UR26][R66.64], P4 ;  /* 0x08e0000042fc7fae */ /* 0x000fe6000a1a101a */
        /* <DEDUP_REMOVED lines=21> */
[----:B------:R-:W-:Y:S01]  /*c790*/  SHF.R.U64 R187, R186, 0x12, RZ ;  /* 0x00000012babb7819 */ /* 0x000fe200000012ff */
[----:B------:R-:W-:Y:S01]  /*c7a0*/  LDGSTS.E [R252+0xa400], desc[UR26][R110.64], P1 ;  /* 0x0a4000006efc7fae */ /* 0x000fe200089a101a */
[----:B------:R-:W-:-:S03]  /*c7b0*/  MOV R198, R246 ;  /* 0x000000f600c67202 */ /* 0x000fc60000000f00 */
[----:B------:R-:W-:Y:S01]  /*c7c0*/  LDGSTS.E [R252+0xa600], desc[UR26][R114.64], P1 ;  /* 0x0a60000072fc7fae */ /* 0x000fe200089a101a */
[----:B------:R-:W-:Y:S01]  /*c7d0*/  LOP3.LUT P1, RZ, R187, 0x1, RZ, 0xc0, !PT ;  /* 0x00000001bbff7812 */ /* 0x000fe2000782c0ff */
[----:B------:R-:W-:Y:S02]  /*c7e0*/  IMAD.MOV.U32 R199, RZ, RZ, R247 ;  /* 0x000000ffffc77224 */ /* 0x000fe400078e00f7 */
[----:B------:R-:W4:Y:S04]  /*c7f0*/  LDL.64 R248, [R1+0x160] ;  /* 0x0001600001f87983 */ /* 0x000f280000100a00 */
[----:B------:R-:W4:Y:S04]  /*c800*/  LDL.64 R246, [R1+0x168] ;  /* 0x0001680001f67983 */ /* 0x000f280000100a00 */
[----:B------:R-:W-:Y:S04]  /*c810*/  LDGSTS.E [R252+0xa800], desc[UR26][R118.64], P6 ;  /* 0x0a80000076fc7fae */ /* 0x000fe8000b1a101a */
[----:B------:R-:W-:Y:S04]  /*c820*/  LDGSTS.E [R252+0xaa00], desc[UR26][R122.64], P6 ;  /* 0x0aa000007afc7fae */ /* 0x000fe8000b1a101a */
[----:B------:R-:W-:Y:S04]  /*c830*/  LDGSTS.E [R252+0xac00], desc[UR26][R162.64], P4 ;  /* 0x0ac00000a2fc7fae */ /* 0x000fe8000a1a101a */
[----:B------:R-:W-:Y:S04]  /*c840*/  LDGSTS.E [R252+0xae00], desc[UR26][R130.64], P4 ;  /* 0x0ae0000082fc7fae */ /* 0x000fe8000a1a101a */
[----:B------:R-:W-:Y:S04]  /*c850*/  LDGSTS.E [R252+0xb000], desc[UR26][R244.64], P5 ;  /* 0x0b000000f4fc7fae */ /* 0x000fe8000a9a101a */
[----:B------:R1:W-:Y:S04]  /*c860*/  STL.64 [R1+0x268], R204 ;  /* 0x000268cc01007387 */ /* 0x0003e80000100a00 */
[----:B------:R-:W-:Y:S04]  /*c870*/  LDGSTS.E [R252+0xb200], desc[UR26][R242.64], P5 ;  /* 0x0b200000f2fc7fae */ /* 0x000fe8000a9a101a */
[----:B------:R-:W4:Y:S04]  /*c880*/  LDL.64 R244, [R1+0x170] ;  /* 0x0001700001f47983 */ /* 0x000f280000100a00 */
[----:B------:R-:W-:Y:S04]  /*c890*/  LDGSTS.E [R252+0xb400], desc[UR26][R198.64], P1 ;  /* 0x0b400000c6fc7fae */ /* 0x000fe800089a101a */
[----:B------:R-:W4:Y:S04]  /*c8a0*/  LDL.64 R242, [R1+0x178] ;  /* 0x0001780001f27983 */ /* 0x000f280000100a00 */
[----:B------:R-:W-:Y:S04]  /*c8b0*/  LDGSTS.E [R252+0xb600], desc[UR26][R240.64], P1 ;  /* 0x0b600000f0fc7fae */ /* 0x000fe800089a101a */
[----:B------:R-:W4:Y:S01]  /*c8c0*/  LDL.64 R240, [R1+0x180] ;  /* 0x0001800001f07983 */ /* 0x000f220000100a00 */
[----:B------:R-:W-:-:S04]  /*c8d0*/  SHF.R.U64 R187, R186, 0x11, RZ ;  /* 0x00000011babb7819 */ /* 0x000fc800000012ff */
[----:B------:R-:W-:Y:S02]  /*c8e0*/  LOP3.LUT P6, RZ, R187, 0x1, RZ, 0xc0, !PT ;  /* 0x00000001bbff7812 */ /* 0x000fe400078cc0ff */
[----:B------:R-:W-:-:S04]  /*c8f0*/  SHF.R.U64 R187, R186, 0x10, RZ ;  /* 0x00000010babb7819 */ /* 0x000fc800000012ff */
[----:B------:R-:W-:Y:S02]  /*c900*/  LOP3.LUT P4, RZ, R187, 0x1, RZ, 0xc0, !PT ;  /* 0x00000001bbff7812 */ /* 0x000fe4000788c0ff */
[----:B------:R-:W-:-:S04]  /*c910*/  SHF.R.U64 R187, R186, 0xf, RZ ;  /* 0x0000000fbabb7819 */ /* 0x000fc800000012ff */
[----:B------:R-:W-:Y:S02]  /*c920*/  LOP3.LUT P5, RZ, R187, 0x1, RZ, 0xc0, !PT ;  /* 0x00000001bbff7812 */ /* 0x000fe400078ac0ff */
[----:B------:R-:W-:-:S04]  /*c930*/  SHF.R.U64 R187, R186, 0xe, RZ ;  /* 0x0000000ebabb7819 */ /* 0x000fc800000012ff */
[----:B------:R-:W-:Y:S02]  /*c940*/  LOP3.LUT P1, RZ, R187, 0x1, RZ, 0xc0, !PT ;  /* 0x00000001bbff7812 */ /* 0x000fe4000782c0ff */
[C---:B------:R-:W-:Y:S01]  /*c950*/  SHF.R.U64 R187, R186.reuse, 0xd, RZ ;  /* 0x0000000dbabb7819 */ /* 0x040fe200000012ff */
[----:B--2---:R-:W-:Y:S04]  /*c960*/  LDGSTS.E [R252+0xb800], desc[UR26][R200.64], P6 ;  /* 0x0b800000c8fc7fae */ /* 0x004fe8000b1a101a */
[----:B---3--:R-:W-:Y:S01]  /*c970*/  LDGSTS.E [R252+0xba00], desc[UR26][R196.64], P6 ;  /* 0x0ba00000c4fc7fae */ /* 0x008fe2000b1a101a */
[----:B------:R-:W-:Y:S02]  /*c980*/  LOP3.LUT P6, RZ, R187, 0x1, RZ, 0xc0, !PT ;  /* 0x00000001bbff7812 */ /* 0x000fe400078cc0ff */
[----:B------:R-:W-:Y:S01]  /*c990*/  SHF.R.U64 R187, R186, 0xc, RZ ;  /* 0x0000000cbabb7819 */ /* 0x000fe200000012ff */
[----:B----4-:R-:W-:Y:S04]  /*c9a0*/  LDGSTS.E [R252+0xbc00], desc[UR26][R194.64], P4 ;  /* 0x0bc00000c2fc7fae */ /* 0x010fe8000a1a101a */
[----:B------:R-:W-:Y:S04]  /*c9b0*/  LDGSTS.E [R252+0xbe00], desc[UR26][R134.64], P4 ;  /* 0x0be0000086fc7fae */ /* 0x000fe8000a1a101a */
[----:B------:R-:W2:Y:S04]  /*c9c0*/  LDL.64 R200, [R1+0x1a0] ;  /* 0x0001a00001c87983 */ /* 0x000ea80000100a00 */
[----:B------:R-:W-:Y:S04]  /*c9d0*/  LDGSTS.E [R252+0xc000], desc[UR26][R208.64], P5 ;  /* 0x0c000000d0fc7fae */ /* 0x000fe8000a9a101a */
[----:B------:R-:W3:Y:S01]  /*c9e0*/  LDL.64 R196, [R1+0x1a8] ;  /* 0x0001a80001c47983 */ /* 0x000ee20000100a00 */
[----:B------:R-:W-:-:S03]  /*c9f0*/  LOP3.LUT P4, RZ, R187, 0x1, RZ, 0xc0, !PT ;  /* 0x00000001bbff7812 */ /* 0x000fc6000788c0ff */
[----:B------:R-:W-:Y:S04]  /*ca00*/  LDGSTS.E [R252+0xc200], desc[UR26][R210.64], P5 ;  /* 0x0c200000d2fc7fae */ /* 0x000fe8000a9a101a */
[----:B------:R-:W4:Y:S04]  /*ca10*/  LDL.64 R194, [R1+0x1b0] ;  /* 0x0001b00001c27983 */ /* 0x000f280000100a00 */
[----:B------:R-:W4:Y:S04]  /*ca20*/  LDL.64 R134, [R1+0x1b8] ;  /* 0x0001b80001867983 */ /* 0x000f280000100a00 */
[----:B------:R-:W4:Y:S04]  /*ca30*/  LDL.64 R208, [R1+0x1c0] ;  /* 0x0001c00001d07983 */ /* 0x000f280000100a00 */
[----:B------:R-:W4:Y:S01]  /*ca40*/  LDL.64 R210, [R1+0x1c8] ;  /* 0x0001c80001d27983 */ /* 0x000f220000100a00 */
[----:B------:R-:W-:-:S04]  /*ca50*/  SHF.R.U64 R187, R186, 0xb, RZ ;  /* 0x0000000bbabb7819 */ /* 0x000fc800000012ff */
[----:B------:R-:W-:Y:S01]  /*ca60*/  LOP3.LUT P5, RZ, R187, 0x1, RZ, 0xc0, !PT ;  /* 0x00000001bbff7812 */ /* 0x000fe200078ac0ff */
[----:B------:R-:W-:Y:S04]  /*ca70*/  LDGSTS.E [R252+0xc400], desc[UR26][R248.64], P1 ;  /* 0x0c400000f8fc7fae */ /* 0x000fe800089a101a */
[----:B------:R-:W-:Y:S04]  /*ca80*/  LDGSTS.E [R252+0xc600], desc[UR26][R246.64], P1 ;  /* 0x0c600000f6fc7fae */ /* 0x000fe800089a101a */
[----:B------:R-:W4:Y:S04]  /*ca90*/  LDL.LU.64 R248, [R1+0x288] ;  /* 0x0002880001f87983 */ /* 0x000f280000300a00 */
[----:B------:R-:W4:Y:S04]  /*caa0*/  LDL.LU.64 R246, [R1+0x280] ;  /* 0x0002800001f67983 */ /* 0x000f280000300a00 */
[----:B------:R-:W-:Y:S04]  /*cab0*/  LDGSTS.E [R252+0xc800], desc[UR26][R244.64], P6 ;  /* 0x0c800000f4fc7fae */ /* 0x000fe8000b1a101a */
[----:B------:R-:W-:Y:S04]  /*cac0*/  LDGSTS.E [R252+0xca00], desc[UR26][R242.64], P6 ;  /* 0x0ca00000f2fc7fae */ /* 0x000fe8000b1a101a */
[----:B------:R-:W4:Y:S04]  /*cad0*/  LDL.64 R244, [R1+0x1d0] ;  /* 0x0001d00001f47983 */ /* 0x000f280000100a00 */
[----:B------:R-:W4:Y:S04]  /*cae0*/  LDL.64 R242, [R1+0x1d8] ;  /* 0x0001d80001f27983 */ /* 0x000f280000100a00 */
[----:B------:R-:W-:Y:S04]  /*caf0*/  LDGSTS.E [R252+0xcc00], desc[UR26][R240.64], P4 ;  /* 0x0cc00000f0fc7fae */ /* 0x000fe8000a1a101a */
[----:B------:R-:W-:Y:S04]  /*cb00*/  LDGSTS.E [R252+0xce00], desc[UR26][R234.64], P4 ;  /* 0x0ce00000eafc7fae */ /* 0x000fe8000a1a101a */
[----:B------:R-:W-:Y:S04]  /*cb10*/  LDGSTS.E [R252+0xd000], desc[UR26][R226.64], P5 ;  /* 0x0d000000e2fc7fae */ /* 0x000fe8000a9a101a */
[----:B------:R-:W4:Y:S04]  /*cb20*/  LDL.64 R240, [R1+0x1e0] ;  /* 0x0001e00001f07983 */ /* 0x000f280000100a00 */
[----:B------:R-:W4:Y:S04]  /*cb30*/  LDL.64 R234, [R1+0x1f0] ;  /* 0x0001f00001ea7983 */ /* 0x000f280000100a00 */
[----:B------:R-:W4:Y:S04]  /*cb40*/  LDL.LU.64 R226, [R1+0x278] ;  /* 0x0002780001e27983 */ /* 0x000f280000300a00 */
[----:B------:R-:W-:Y:S04]  /*cb50*/  LDGSTS.E [R252+0xd200], desc[UR26][R218.64], P5 ;  /* 0x0d200000dafc7fae */ /* 0x000fe8000a9a101a */
[----:B------:R-:W4:Y:S01]  /*cb60*/  LDL.LU.64 R218, [R1+0x270] ;  /* 0x0002700001da7983 */ /* 0x000f220000300a00 */
[----:B------:R-:W-:-:S04]  /*cb70*/  SHF.R.U64 R187, R186, 0xa, RZ ;  /* 0x0000000ababb7819 */ /* 0x000fc800000012ff */
[----:B------:R-:W-:Y:S02]  /*cb80*/  LOP3.LUT P1, RZ, R187, 0x1, RZ, 0xc0, !PT ;  /* 0x00000001bbff7812 */ /* 0x000fe4000782c0ff */
[----:B------:R-:W-:-:S04]  /*cb90*/  SHF.R.U64 R187, R186, 0x9, RZ ;  /* 0x00000009babb7819 */ /* 0x000fc800000012ff */
[----:B------:R-:W-:Y:S02]  /*cba0*/  LOP3.LUT P6, RZ, R187, 0x1, RZ, 0xc0, !PT ;  /* 0x00000001bbff7812 */ /* 0x000fe400078cc0ff */
[----:B------:R-:W-:-:S04]  /*cbb0*/  SHF.R.U64 R187, R186, 0x8, RZ ;  /* 0x00000008babb7819 */ /* 0x000fc800000012ff */
[----:B------:R-:W-:Y:S02]  /*cbc0*/  LOP3.LUT P4, RZ, R187, 0x1, RZ, 0xc0, !PT ;  /* 0x00000001bbff7812 */ /* 0x000fe4000788c0ff */
[C---:B------:R-:W-:Y:S01]  /*cbd0*/  SHF.R.U64 R187, R186.reuse, 0x7, RZ ;  /* 0x00000007babb7819 */ /* 0x040fe200000012ff */
[----:B------:R-:W1:Y:S03]  /*cbe0*/  S2R R207, SR_TID.X ;  /* 0x0000000000cf7919 */ /* 0x000e660000002100 */
[----:B------:R-:W-:Y:S02]  /*cbf0*/  LOP3.LUT P5, RZ, R187, 0x1, RZ, 0xc0, !PT ;  /* 0x00000001bbff7812 */ /* 0x000fe400078ac0ff */
[----:B------:R-:W-:Y:S02]  /*cc00*/  SHF.R.U64 R187, R186, 0x6, RZ ;  /* 0x00000006babb7819 */ /* 0x000fe400000012ff */
[----:B-1----:R-:W-:Y:S01]  /*cc10*/  LOP3.LUT R207, R207, 0x3f, RZ, 0xc0, !PT ;  /* 0x0000003fcfcf7812 */ /* 0x002fe200078ec0ff */
[----:B--2---:R1:W-:Y:S04]  /*cc20*/  LDGSTS.E [R252+0xd400], desc[UR26][R200.64], P1 ;  /* 0x0d400000c8fc7fae */ /* 0x0043e800089a101a */
[----:B---3--:R2:W-:Y:S01]  /*cc30*/  LDGSTS.E [R252+0xd600], desc[UR26][R196.64], P1 ;  /* 0x0d600000c4fc7fae */ /* 0x0085e200089a101a */
[----:B------:R-:W-:-:S02]  /*cc40*/  LOP3.LUT P1, RZ, R187, 0x1, RZ, 0xc0, !PT ;  /* 0x00000001bbff7812 */ /* 0x000fc4000782c0ff */
[----:B------:R-:W-:Y:S01]  /*cc50*/  SHF.R.U64 R187, R186, 0x5, RZ ;  /* 0x00000005babb7819 */ /* 0x000fe200000012ff */
[----:B----4-:R3:W-:Y:S04]  /*cc60*/  LDGSTS.E [R252+0xd800], desc[UR26][R194.64], P6 ;  /* 0x0d800000c2fc7fae */ /* 0x0107e8000b1a101a */
[----:B------:R-:W-:Y:S04]  /*cc70*/  LDGSTS.E [R252+0xda00], desc[UR26][R134.64], P6 ;  /* 0x0da0000086fc7fae */ /* 0x000fe8000b1a101a */
[----:B------:R-:W-:Y:S04]  /*cc80*/  LDGSTS.E [R252+0xdc00], desc[UR26][R208.64], P4 ;  /* 0x0dc00000d0fc7fae */ /* 0x000fe8000a1a101a */
[----:B------:R-:W-:Y:S01]  /*cc90*/  LDGSTS.E [R252+0xde00], desc[UR26][R210.64], P4 ;  /* 0x0de00000d2fc7fae */ /* 0x000fe2000a1a101a */
[----:B-1----:R-:W-:-:S02]  /*cca0*/  IADD3 R200, P6, PT, R248, R3, RZ ;  /* 0x00000003f8c87210 */ /* 0x002fc40007fde0ff */
[----:B------:R-:W-:-:S03]  /*ccb0*/  IADD3 R198, P4, PT, R246, R3, RZ ;  /* 0x00000003f6c67210 */ /* 0x000fc60007f9e0ff */
[--C-:B------:R-:W-:Y:S01]  /*ccc0*/  IMAD.X R201, R249, 0x1, R132.reuse, P6 ;  /* 0x00000001f9c97824 */ /* 0x100fe200030e0684 */
[----:B------:R-:W-:Y:S01]  /*ccd0*/  LOP3.LUT P6, RZ, R187, 0x1, RZ, 0xc0, !PT ;  /* 0x00000001bbff7812 */ /* 0x000fe200078cc0ff */
[----:B------:R-:W-:-:S03]  /*cce0*/  IMAD.X R199, R247, 0x1, R132, P4 ;  /* 0x00000001f7c77824 */ /* 0x000fc600020e0684 */
[----:B------:R1:W-:Y:S04]  /*ccf0*/  STL.64 [R1+0x288], R200 ;  /* 0x000288c801007387 */ /* 0x0003e80000100a00 */
[----:B------:R1:W-:Y:S04]  /*cd00*/  STL.64 [R1+0x2a8], R198 ;  /* 0x0002a8c601007387 */ /* 0x0003e80000100a00 */
[----:B------:R-:W4:Y:S04]  /*cd10*/  LDL.64 R192, [R1+0x218] ;  /* 0x0002180001c07983 */ /* 0x000f280000100a00 */
[----:B------:R-:W4:Y:S04]  /*cd20*/  LDL.LU.64 R188, [R1+0x260] ;  /* 0x0002600001bc7983 */ /* 0x000f280000300a00 */
[----:B------:R-:W-:Y:S04]  /*cd30*/  LDGSTS.E [R252+0xe000], desc[UR26][R244.64], P5 ;  /* 0x0e000000f4fc7fae */ /* 0x000fe8000a9a101a */
[----:B------:R-:W-:Y:S04]  /*cd40*/  LDGSTS.E [R252+0xe200], desc[UR26][R242.64], P5 ;  /* 0x0e200000f2fc7fae */ /* 0x000fe8000a9a101a */
[----:B------:R-:W-:Y:S04]  /*cd50*/  LDGSTS.E [R252+0xe400], desc[UR26][R240.64], P1 ;  /* 0x0e400000f0fc7fae */ /* 0x000fe800089a101a */
[----:B------:R-:W-:Y:S04]  /*cd60*/  LDGSTS.E [R252+0xe600], desc[UR26][R250.64], P1 ;  /* 0x0e600000fafc7fae */ /* 0x000fe800089a101a */
[----:B------:R-:W-:Y:S04]  /*cd70*/  LDGSTS.E [R252+0xe800], desc[UR26][R234.64], P6 ;  /* 0x0e800000eafc7fae */ /* 0x000fe8000b1a101a */
[----:B------:R-:W4:Y:S04]  /*cd80*/  LDL.LU.64 R240, [R1+0x258] ;  /* 0x0002580001f07983 */ /* 0x000f280000300a00 */
[----:B------:R1:W-:Y:S01]  /*cd90*/  LDGSTS.E [R252+0xea00], desc[UR26][R220.64], P6 ;  /* 0x0ea00000dcfc7fae */ /* 0x0003e2000b1a101a */
[----:B--2---:R-:W-:-:S05]  /*cda0*/  IADD3 R196, P6, PT, R226, R3, RZ ;  /* 0x00000003e2c47210 */ /* 0x004fca0007fde0ff */
[----:B------:R-:W-:Y:S01]  /*cdb0*/  IMAD.X R197, R227, 0x1, R132, P6 ;  /* 0x00000001e3c57824 */ /* 0x000fe200030e0684 */
[----:B---3--:R-:W-:-:S04]  /*cdc0*/  IADD3 R194, P1, PT, R218, R3, RZ ;  /* 0x00000003dac27210 */ /* 0x008fc80007f3e0ff */
[----:B------:R2:W-:Y:S01]  /*cdd0*/  STL.64 [R1+0x2c8], R196 ;  /* 0x0002c8c401007387 */ /* 0x0005e20000100a00 */
[----:B-1----:R-:W-:Y:S01]  /*cde0*/  IADD3 R220, PT, PT, R231, -0x80, RZ ;  /* 0xffffff80e7dc7810 */ /* 0x002fe20007ffe0ff */
[----:B------:R-:W-:Y:S02]  /*cdf0*/  IMAD.X R195, R219, 0x1, R132, P1 ;  /* 0x00000001dbc37824 */ /* 0x000fe400008e0684 */
[----:B------:R-:W3:Y:S01]  /*ce00*/  LDL.LU.64 R242, [R1+0x250] ;  /* 0x0002500001f27983 */ /* 0x000ee20000300a00 */
[----:B------:R-:W-:-:S03]  /*ce10*/  ISETP.GE.AND P6, PT, R207, R220, PT ;  /* 0x000000dccf00720c */ /* 0x000fc60003fc6270 */
[----:B------:R-:W2:Y:S04]  /*ce20*/  LDL.LU R207, [R1] ;  /* 0x0000000001cf7983 */ /* 0x000ea80000300800 */
[----:B------:R1:W-:Y:S04]  /*ce30*/  STL.64 [R1+0x2e8], R194 ;  /* 0x0002e8c201007387 */ /* 0x0003e80000100a00 */
[----:B------:R-:W2:Y:S04]  /*ce40*/  LDL.64 R244, [R1+0x220] ;  /* 0x0002200001f47983 */ /* 0x000ea80000100a00 */
[----:B------:R-:W2:Y:S04]  /*ce50*/  LDL.64 R246, [R1+0x228] ;  /* 0x0002280001f67983 */ /* 0x000ea80000100a00 */
[----:B------:R-:W2:Y:S04]  /*ce60*/  LDL.64 R248, [R1+0x230] ;  /* 0x0002300001f87983 */ /* 0x000ea80000100a00 */
[----:B------:R-:W2:Y:S04]  /*ce70*/  LDL.64 R210, [R1+0x238] ;  /* 0x0002380001d27983 */ /* 0x000ea80000100a00 */
[----:B------:R-:W2:Y:S04]  /*ce80*/  LDL.64 R208, [R1+0x240] ;  /* 0x0002400001d07983 */ /* 0x000ea80000100a00 */
[----:B------:R-:W2:Y:S01]  /*ce90*/  LDL.64 R134, [R1+0x248] ;  /* 0x0002480001867983 */ /* 0x000ea20000100a00 */
[----:B------:R-:W-:-:S03]  /*cea0*/  SHF.R.U64 R187, R186, 0x4, RZ ;  /* 0x00000004babb7819 */ /* 0x000fc600000012ff */
[----:B------:R-:W2:Y:S01]  /*ceb0*/  LDL.64 R202, [R1+0x310] ;  /* 0x0003100001ca7983 */ /* 0x000ea20000100a00 */
[----:B------:R-:W-:Y:S02]  /*cec0*/  LOP3.LUT P4, RZ, R187, 0x1, RZ, 0xc0, !PT ;  /* 0x00000001bbff7812 */ /* 0x000fe4000788c0ff */
[C---:B------:R-:W-:Y:S01]  /*ced0*/  SHF.R.U64 R187, R186.reuse, 0x3, RZ ;  /* 0x00000003babb7819 */ /* 0x040fe200000012ff */
[----:B------:R-:W2:Y:S03]  /*cee0*/  LDL.64 R250, [R1+0x358] ;  /* 0x0003580001fa7983 */ /* 0x000ea60000100a00 */
[----:B------:R-:W-:Y:S01]  /*cef0*/  LOP3.LUT P5, RZ, R187, 0x1, RZ, 0xc0, !PT ;  /* 0x00000001bbff7812 */ /* 0x000fe200078ac0ff */
[----:B------:R-:W2:Y:S01]  /*cf00*/  LDL.64 R234, [R1+0x380] ;  /* 0x0003800001ea7983 */ /* 0x000ea20000100a00 */
[----:B------:R-:W-:-:S03]  /*cf10*/  SHF.R.U64 R187, R186, 0x2, RZ ;  /* 0x00000002babb7819 */ /* 0x000fc600000012ff */
[----:B------:R-:W2:Y:S01]  /*cf20*/  LDL.64 R230, [R1+0x3b8] ;  /* 0x0003b80001e67983 */ /* 0x000ea20000100a00 */
[----:B------:R-:W-:-:S03]  /*cf30*/  LOP3.LUT P1, RZ, R187, 0x1, RZ, 0xc0, !PT ;  /* 0x00000001bbff7812 */ /* 0x000fc6000782c0ff */
[----:B------:R-:W-:Y:S01]  /*cf40*/  LDGSTS.E [R252+0xec00], desc[UR26][R216.64], P4 ;  /* 0x0ec00000d8fc7fae */ /* 0x000fe2000a1a101a */
[----:B------:R-:W-:-:S03]  /*cf50*/  SEL R187, RZ, 0x4, P6 ;  /* 0x00000004ffbb7807 */ /* 0x000fc60003000000 */
[----:B------:R-:W-:Y:S01]  /*cf60*/  LDGSTS.E [R252+0xee00], desc[UR26][R214.64], P4 ;  /* 0x0ee00000d6fc7fae */ /* 0x000fe2000a1a101a */
[----:B------:R-:W-:-:S03]  /*cf70*/  ISETP.GT.AND P4, PT, R206, 0xbf, PT ;  /* 0x000000bfce00780c */ /* 0x000fc60003f84270 */
[----:B------:R-:W-:Y:S01]  /*cf80*/  LDGSTS.E [R252+0xf000], desc[UR26][R212.64], P5 ;  /* 0x0f000000d4fc7fae */ /* 0x000fe2000a9a101a */
[----:B------:R-:W-:Y:S02]  /*cf90*/  SHF.R.U64 R186, R186, 0x1, RZ ;  /* 0x00000001baba7819 */ /* 0x000fe400000012ff */
[----:B------:R-:W-:Y:S01]  /*cfa0*/  SEL R187, R187, RZ, P4 ;  /* 0x000000ffbbbb7207 */ /* 0x000fe20002000000 */
[----:B------:R-:W2:Y:S01]  /*cfb0*/  LDL.64 R226, [R1+0x3f8] ;  /* 0x0003f80001e27983 */ /* 0x000ea20000100a00 */
[----:B------:R-:W-:-:S03]  /*cfc0*/  LOP3.LUT P4, RZ, R186, 0x1, RZ, 0xc0, !PT ;  /* 0x00000001baff7812 */ /* 0x000fc6000788c0ff */
[----:B------:R-:W2:Y:S04]  /*cfd0*/  LDL.64 R220, [R1+0x428] ;  /* 0x0004280001dc7983 */ /* 0x000ea80000100a00 */
[----:B------:R-:W2:Y:S04]  /*cfe0*/  LDL.64 R218, [R1+0x458] ;  /* 0x0004580001da7983 */ /* 0x000ea80000100a00 */
[----:B------:R-:W2:Y:S04]  /*cff0*/  LDL.64 R216, [R1+0x2b0] ;  /* 0x0002b00001d87983 */ /* 0x000ea80000100a00 */
[----:B------:R-:W2:Y:S04]  /*d000*/  LDL.64 R214, [R1+0x2e0] ;  /* 0x0002e00001d67983 */ /* 0x000ea80000100a00 */
[----:B------:R-:W2:Y:S04]  /*d010*/  LDL.64 R212, [R1+0x318] ;  /* 0x0003180001d47983 */ /* 0x000ea80000100a00 */
[----:B----4-:R4:W-:Y:S02]  /*d020*/  LDGSTS.E [R252+0xf200], desc[UR26][R192.64], P5 ;  /* 0x0f200000c0fc7fae */ /* 0x0109e4000a9a101a */
[----:B----4-:R-:W-:-:S05]  /*d030*/  IADD3 R192, P6, PT, R188, R3, RZ ;  /* 0x00000003bcc07210 */ /* 0x010fca0007fde0ff */
[----:B------:R-:W-:Y:S01]  /*d040*/  IMAD.X R193, R189, 0x1, R132, P6 ;  /* 0x00000001bdc17824 */ /* 0x000fe200030e0684 */
[----:B------:R-:W-:-:S04]  /*d050*/  IADD3 R190, P5, PT, R240, R3, RZ ;  /* 0x00000003f0be7210 */ /* 0x000fc80007fbe0ff */
[----:B------:R-:W-:Y:S02]  /*d060*/  IADD3.X R191, PT, PT, R241, R132, RZ, P5, !PT ;  /* 0x00000084f1bf7210 */ /* 0x000fe40002ffe4ff */
[----:B------:R-:W4:Y:S01]  /*d070*/  LDL.LU.64 R240, [R1+0x598] ;  /* 0x0005980001f07983 */ /* 0x000f220000300a00 */
[----:B------:R-:W-:-:S03]  /*d080*/  ISETP.NE.U32.AND P5, PT, R187, RZ, PT ;  /* 0x000000ffbb00720c */ /* 0x000fc60003fa5070 */
[----:B------:R-:W4:Y:S04]  /*d090*/  LDL.64 R186, [R1+0x2d8] ;  /* 0x0002d80001ba7983 */ /* 0x000f280000100a00 */
[----:B------:R1:W-:Y:S01]  /*d0a0*/  STL.64 [R1+0x308], R192 ;  /* 0x000308c001007387 */ /* 0x0003e20000100a00 */
[----:B---3--:R-:W-:-:S05]  /*d0b0*/  IADD3 R188, P6, PT, R242, R3, RZ ;  /* 0x00000003f2bc7210 */ /* 0x008fca0007fde0ff */
[----:B------:R-:W-:Y:S02]  /*d0c0*/  IMAD.X R189, R243, 0x1, R132, P6 ;  /* 0x00000001f3bd7824 */ /* 0x000fe400030e0684 */
[----:B------:R-:W3:Y:S04]  /*d0d0*/  LDL.LU.64 R242, [R1+0x590] ;  /* 0x0005900001f27983 */ /* 0x000ee80000300a00 */
[----:B--2---:R1:W-:Y:S04]  /*d0e0*/  LDGSTS.E [R252+0xf400], desc[UR26][R244.64], P1 ;  /* 0x0f400000f4fc7fae */ /* 0x0043e800089a101a */
[----:B------:R1:W-:Y:S04]  /*d0f0*/  LDGSTS.E [R252+0xf600], desc[UR26][R246.64], P1 ;  /* 0x0f600000f6fc7fae */ /* 0x0003e800089a101a */
[----:B------:R1:W-:Y:S04]  /*d100*/  LDGSTS.E [R252+0xf800], desc[UR26][R248.64], P4 ;  /* 0x0f800000f8fc7fae */ /* 0x0003e8000a1a101a */
[----:B------:R-:W2:Y:S04]  /*d110*/  LDL.LU.64 R244, [R1+0x588] ;  /* 0x0005880001f47983 */ /* 0x000ea80000300a00 */
[----:B------:R1:W-:Y:S04]  /*d120*/  STL.64 [R1+0x328], R190 ;  /* 0x000328be01007387 */ /* 0x0003e80000100a00 */
[----:B------:R-:W2:Y:S04]  /*d130*/  LDL.LU.64 R246, [R1+0x580] ;  /* 0x0005800001f67983 */ /* 0x000ea80000300a00 */
[----:B------:R-:W2:Y:S04]  /*d140*/  LDL.LU.64 R248, [R1+0x578] ;  /* 0x0005780001f87983 */ /* 0x000ea80000300a00 */
[----:B------:R1:W-:Y:S04]  /*d150*/  STL.64 [R1+0x350], R188 ;  /* 0x000350bc01007387 */ /* 0x0003e80000100a00 */
[----:B------:R1:W-:Y:S04]  /*d160*/  LDGSTS.E [R252+0xfa00], desc[UR26][R210.64], P4 ;  /* 0x0fa00000d2fc7fae */ /* 0x0003e8000a1a101a */
[----:B------:R1:W-:Y:S04]  /*d170*/  LDGSTS.E [R252+0xfc00], desc[UR26][R208.64], !P2 ;  /* 0x0fc00000d0fc7fae */ /* 0x0003e8000d1a101a */
[----:B------:R1:W-:Y:S04]  /*d180*/  LDGSTS.E [R252+0xfe00], desc[UR26][R134.64], !P2 ;  /* 0x0fe0000086fc7fae */ /* 0x0003e8000d1a101a */
[----:B------:R-:W2:Y:S04]  /*d190*/  LDL.LU.64 R210, [R1+0x570] ;  /* 0x0005700001d27983 */ /* 0x000ea80000300a00 */
[----:B------:R-:W2:Y:S04]  /*d1a0*/  LDL.LU.64 R208, [R1+0x568] ;  /* 0x0005680001d07983 */ /* 0x000ea80000300a00 */
[----:B------:R-:W2:Y:S04]  /*d1b0*/  LDL.LU.64 R134, [R1+0x560] ;  /* 0x0005600001867983 */ /* 0x000ea80000300a00 */
[----:B------:R-:W0:Y:S01]  /*d1c0*/  LDGDEPBAR ;  /* 0x00000000000079af */ /* 0x000e220000000000 */
[C---:B------:R-:W-:Y:S01]  /*d1d0*/  ISETP.GE.AND P2, PT, R206.reuse, 0x80, PT ;  /* 0x00000080ce00780c */ /* 0x040fe20003f46270 */
[----:B------:R-:W-:Y:S01]  /*d1e0*/  UMOV UR6, URZ ;  /* 0x000000ff00067c82 */ /* 0x000fe20008000000 */
[----:B------:R-:W-:Y:S01]  /*d1f0*/  ISETP.GE.AND P1, PT, R206, 0x40, PT ;  /* 0x00000040ce00780c */ /* 0x000fe20003f26270 */
[----:B----4-:R1:W-:Y:S04]  /*d200*/  LDGSTS.E [R207+0x28000], desc[UR26][R186.64], P5 ;  /* 0x28000000bacf7fae */ /* 0x0103e8000a9a101a */
[----:B------:R1:W-:Y:S04]  /*d210*/  LDGSTS.E [R207+0x28400], desc[UR26][R202.64], P5 ;  /* 0x28400000cacf7fae */ /* 0x0003e8000a9a101a */
[----:B------:R1:W-:Y:S04]  /*d220*/  LDGSTS.E [R207+0x28800], desc[UR26][R250.64], P5 ;  /* 0x28800000facf7fae */ /* 0x0003e8000a9a101a */
[----:B------:R1:W-:Y:S04]  /*d230*/  LDGSTS.E [R207+0x28c00], desc[UR26][R234.64], P5 ;  /* 0x28c00000eacf7fae */ /* 0x0003e8000a9a101a */
[----:B------:R1:W-:Y:S04]  /*d240*/  LDGSTS.E [R207+0x29000], desc[UR26][R230.64], P5 ;  /* 0x29000000e6cf7fae */ /* 0x0003e8000a9a101a */
[----:B------:R1:W-:Y:S04]  /*d250*/  LDGSTS.E [R207+0x29400], desc[UR26][R226.64], P5 ;  /* 0x29400000e2cf7fae */ /* 0x0003e8000a9a101a */
[----:B------:R1:W-:Y:S04]  /*d260*/  LDGSTS.E [R207+0x29800], desc[UR26][R220.64], P5 ;  /* 0x29800000dccf7fae */ /* 0x0003e8000a9a101a */
[----:B------:R1:W-:Y:S04]  /*d270*/  LDGSTS.E [R207+0x29c00], desc[UR26][R218.64], P5 ;  /* 0x29c00000dacf7fae */ /* 0x0003e8000a9a101a */
[----:B-----5:R1:W-:Y:S04]  /*d280*/  LDGSTS.E [R137+0x28100], desc[UR26][R216.64], P5 ;  /* 0x28100000d8897fae */ /* 0x0203e8000a9a101a */
        /* <DEDUP_REMOVED lines=9> */
[----:B---3--:R1:W-:Y:S04]  /*d320*/  LDGSTS.E [R136+0x28a00], desc[UR26][R242.64], P5 ;  /* 0x28a00000f2887fae */ /* 0x0083e8000a9a101a */
[----:B--2---:R1:W-:Y:S04]  /*d330*/  LDGSTS.E [R136+0x28e00], desc[UR26][R244.64], P5 ;  /* 0x28e00000f4887fae */ /* 0x0043e8000a9a101a */
        /* <DEDUP_REMOVED lines=12> */
[----:B------:R-:W0:Y:S01]  /*d400*/  LDGDEPBAR ;  /* 0x00000000000079af */ /* 0x000e220000000000 */
[----:B------:R-:W-:Y:S05]  /*d410*/  @!P2 BRA `(.L_x_8) ;  /* 0x0000009400a4a947 */ /* 0x000fea0003800000 */
[----:B------:R-:W-:Y:S01]  /*d420*/  STL [R1], R6 ;  /* 0x0000000601007387 */ /* 0x000fe20000100800 */
[----:B-1----:R-:W-:Y:S01]  /*d430*/  MOV R199, R108 ;  /* 0x0000006c00c77202 */ /* 0x002fe20000000f00 */
[----:B------:R-:W-:Y:S01]  /*d440*/  IMAD.MOV.U32 R198, RZ, RZ, R109 ;  /* 0x000000ffffc67224 */ /* 0x000fe200078e006d */
[----:B------:R-:W-:Y:S01]  /*d450*/  MOV R227, R56 ;  /* 0x0000003800e37202 */ /* 0x000fe20000000f00 */
[----:B------:R1:W-:Y:S01]  /*d460*/  STL [R1+0x10], R4 ;  /* 0x0000100401007387 */ /* 0x0003e20000100800 */
[----:B------:R-:W-:Y:S01]  /*d470*/  IMAD.MOV.U32 R226, RZ, RZ, R57 ;  /* 0x000000ffffe27224 */ /* 0x000fe200078e0039 */
[----:B------:R-:W-:Y:S01]  /*d480*/  MOV R219, R68 ;  /* 0x0000004400db7202 */ /* 0x000fe20000000f00 */
[----:B------:R-:W-:Y:S01]  /*d490*/  IMAD.MOV.U32 R225, RZ, RZ, R58 ;  /* 0x000000ffffe17224 */ /* 0x000fe200078e003a */
[----:B------:R-:W-:Y:S01]  /*d4a0*/  STL [R1+0x8], R5 ;  /* 0x0000080501007387 */ /* 0x000fe20000100800 */
        /* <DEDUP_REMOVED lines=9> */
[----:B------:R-:W-:Y:S01]  /*d540*/  SHF.R.S32.HI R135, RZ, 0x1f, R206 ;  /* 0x0000001fff877819 */ /* 0x000fe200000114ce */
[----:B------:R-:W-:Y:S01]  /*d550*/  IMAD.MOV.U32 R221, RZ, RZ, R64 ;  /* 0x000000ffffdd7224 */ /* 0x000fe200078e0040 */
[----:B------:R-:W-:Y:S01]  /*d560*/  STL [R1+0x20], R12 ;  /* 0x0000200c01007387 */ /* 0x000fe20000100800 */
[----:B------:R-:W-:Y:S01]  /*d570*/  IMAD.MOV.U32 R220, RZ, RZ, R65 ;  /* 0x000000ffffdc7224 */ /* 0x000fe200078e0041 */
[----:B------:R-:W-:Y:S01]  /*d580*/  MOV R211, R84 ;  /* 0x0000005400d37202 */ /* 0x000fe20000000f00 */
[----:B------:R-:W-:Y:S01]  /*d590*/  IMAD.MOV.U32 R217, RZ, RZ, R72 ;  /* 0x000000ffffd97224 */ /* 0x000fe200078e0048 */
[----:B------:R-:W-:Y:S01]  /*d5a0*/  STL [R1+0x1c], R13 ;  /* 0x00001c0d01007387 */ /* 0x000fe20000100800 */
[----:B------:R-:W-:Y:S01]  /*d5b0*/  IMAD.MOV.U32 R216, RZ, RZ, R73 ;  /* 0x000000ffffd87224 */ /* 0x000fe200078e0049 */
[----:B------:R-:W-:Y:S01]  /*d5c0*/  LEA.HI R137, R135, R206, RZ, 0x6 ;  /* 0x000000ce87897211 */ /* 0x000fe200078f30ff */
        /* <DEDUP_REMOVED lines=34> */
[----:B------:R-:W-:Y:S01]  /*d7f0*/  MOV R175, R176 ;  /* 0x000000b000af7202 */ /* 0x000fe20000000f00 */
[----:B------:R-:W-:Y:S01]  /*d800*/  IMAD.MOV.U32 R174, RZ, RZ, R177 ;  /* 0x000000ffffae7224 */ /* 0x000fe200078e00b1 */
[----:B------:R-:W-:Y:S01]  /*d810*/  MOV R137, R138 ;  /* 0x0000008a00897202 */ /* 0x000fe20000000f00 */
        /* <DEDUP_REMOVED lines=25> */
[----:B------:R-:W-:-:S02]  /*d9b0*/  IMAD.MOV.U32 R186, RZ, RZ, R161 ;  /* 0x000000ffffba7224 */ /* 0x000fc400078e00a1 */
[----:B------:R-:W-:Y:S01]  /*d9c0*/  IMAD.MOV.U32 R185, RZ, RZ, R128 ;  /* 0x000000ffffb97224 */ /* 0x000fe200078e0080 */
[----:B------:R-:W-:Y:S01]  /*d9d0*/  STL [R1+0x68], R48 ;  /* 0x0000683001007387 */ /* 0x000fe20000100800 */
[----:B------:R-:W-:Y:S02]  /*d9e0*/  IMAD.MOV.U32 R184, RZ, RZ, R129 ;  /* 0x000000ffffb87224 */ /* 0x000fe400078e0081 */
[----:B------:R-:W-:Y:S01]  /*d9f0*/  IMAD.MOV.U32 R229, RZ, RZ, R54 ;  /* 0x000000ffffe57224 */ /* 0x000fe200078e0036 */
[----:B------:R-:W-:Y:S01]  /*da00*/  STL [R1+0x64], R49 ;  /* 0x0000643101007387 */ /* 0x000fe20000100800 */
[----:B------:R-:W-:Y:S02]  /*da10*/  IMAD.MOV.U32 R228, RZ, RZ, R55 ;  /* 0x000000ffffe47224 */ /* 0x000fe400078e0037 */
        /* <DEDUP_REMOVED lines=14> */
[----:B------:R-:W-:Y:S01]  /*db00*/  MOV R141, R142 ;  /* 0x0000008e008d7202 */ /* 0x000fe20000000f00 */
[----:B------:R-:W-:Y:S02]  /*db10*/  IMAD.MOV.U32 R142, RZ, RZ, R143 ;  /* 0x000000ffff8e7224 */ /* 0x000fe400078e008f */
[----:B------:R-:W-:Y:S01]  /*db20*/  STL [R1+0x7c], R67 ;  /* 0x00007c4301007387 */ /* 0x000fe20000100800 */
[----:B------:R-:W-:Y:S02]  /*db30*/  IMAD.MOV.U32 R143, RZ, RZ, R144 ;  /* 0x000000ffff8f7224 */ /* 0x000fe400078e0090 */
[----:B------:R-:W-:Y:S01]  /*db40*/  IMAD.MOV.U32 R144, RZ, RZ, R145 ;  /* 0x000000ffff907224 */ /* 0x000fe200078e0091 */
[----:B------:R-:W-:Y:S01]  /*db50*/  STL [R1+0x88], R70 ;  /* 0x0000884601007387 */ /* 0x000fe20000100800 */
[----:B------:R-:W-:Y:S01]  /*db60*/  MOV R145, R146 ;  /* 0x0000009200917202 */ /* 0x000fe20000000f00 */
[----:B------:R-:W-:-:S02]  /*db70*/  IMAD.MOV.U32 R146, RZ, RZ, R147 ;  /* 0x000000ffff927224 */ /* 0x000fc400078e0093 */
[----:B------:R-:W-:Y:S01]  /*db80*/  STL [R1+0x84], R71 ;  /* 0x0000844701007387 */ /* 0x000fe20000100800 */
[----:B------:R-:W-:Y:S02]  /*db90*/  IMAD.MOV.U32 R147, RZ, RZ, R148 ;  /* 0x000000ffff937224 */ /* 0x000fe400078e0094 */
        /* <DEDUP_REMOVED lines=26> */
[----:B------:R-:W2:Y:S01]  /*dd40*/  LDC R169, c[0x0][0x3a0] ;  /* 0x0000e800ffa97b82 */ /* 0x000ea20000000800 */
[----:B------:R-:W-:Y:S02]  /*dd50*/  IMAD.MOV.U32 R238, RZ, RZ, R35 ;  /* 0x000000ffffee7224 */ /* 0x000fe400078e0023 */
        /* <DEDUP_REMOVED lines=15> */
[----:B------:R-:W-:Y:S04]  /*de50*/  STL [R1+0xc8], R102 ;  /* 0x0000c86601007387 */ /* 0x000fe80000100800 */
[----:B------:R-:W-:Y:S04]  /*de60*/  STL [R1+0xc4], R103 ;  /* 0x0000c46701007387 */ /* 0x000fe80000100800 */
[----:B------:R-:W-:Y:S04]  /*de70*/  STL [R1+0xd4], R106 ;  /* 0x0000d46a01007387 */ /* 0x000fe80000100800 */
[----:B------:R-:W-:Y:S04]  /*de80*/  STL [R1+0xcc], R107 ;  /* 0x0000cc6b01007387 */ /* 0x000fe80000100800 */
[----:B------:R-:W-:Y:S04]  /*de90*/  STL [R1+0xdc], R110 ;  /* 0x0000dc6e01007387 */ /* 0x000fe80000100800 */
[----:B------:R-:W3:Y:S04]  /*dea0*/  LDL.LU.64 R108, [R1+0x120] ;  /* 0x00012000016c7983 */ /* 0x000ee80000300a00 */
[----:B------:R-:W-:Y:S04]  /*deb0*/  STL [R1+0xd8], R111 ;  /* 0x0000d86f01007387 */ /* 0x000fe80000100800 */
[----:B------:R-:W4:Y:S04]  /*dec0*/  LDL.LU.64 R56, [R1+0x130] ;  /* 0x0001300001387983 */ /* 0x000f280000300a00 */
[----:B------:R-:W1:Y:S04]  /*ded0*/  LDL.LU.64 R58, [R1+0x110] ;  /* 0x00011000013a7983 */ /* 0x000e680000300a00 */
[----:B------:R-:W5:Y:S04]  /*dee0*/  LDL.LU.64 R68, [R1+0x118] ;  /* 0x0001180001447983 */ /* 0x000f680000300a00 */
[----:B------:R-:W2:Y:S04]  /*def0*/  LDL.LU.64 R96, [R1+0x158] ;  /* 0x0001580001607983 */ /* 0x000ea80000300a00 */
[----:B------:R-:W2:Y:S04]  /*df00*/  LDL.LU.64 R60, [R1+0x138] ;  /* 0x00013800013c7983 */ /* 0x000ea80000300a00 */
[----:B------:R-:W-:Y:S04]  /*df10*/  STL [R1+0xe4], R114 ;  /* 0x0000e47201007387 */ /* 0x000fe80000100800 */
[----:B------:R-:W3:Y:S04]  /*df20*/  LDL.LU.64 R64, [R1+0x140] ;  /* 0x0001400001407983 */ /* 0x000ee80000300a00 */
[----:B------:R-:W-:Y:S04]  /*df30*/  STL [R1+0xe0], R115 ;  /* 0x0000e07301007387 */ /* 0x000fe80000100800 */
[----:B------:R-:W3:Y:S04]  /*df40*/  LDL.LU.64 R72, [R1+0x148] ;  /* 0x0001480001487983 */ /* 0x000ee80000300a00 */
[----:B------:R-:W3:Y:S04]  /*df50*/  LDL.LU.64 R76, [R1+0x150] ;  /* 0x00015000014c7983 */ /* 0x000ee80000300a00 */
[----:B------:R-:W3:Y:S04]  /*df60*/  LDL.LU.64 R80, [R1+0x170] ;  /* 0x0001700001507983 */ /* 0x000ee80000300a00 */
[----:B------:R-:W3:Y:S04]  /*df70*/  LDL.LU.64 R120, [R1+0x160] ;  /* 0x0001600001787983 */ /* 0x000ee80000300a00 */
[----:B------:R-:W3:Y:S04]  /*df80*/  LDL.LU.64 R84, [R1+0x178] ;  /* 0x0001780001547983 */ /* 0x000ee80000300a00 */
[----:B------:R-:W-:Y:S04]  /*df90*/  STL [R1+0xec], R118 ;  /* 0x0000ec7601007387 */ /* 0x000fe80000100800 */
        /* <DEDUP_REMOVED lines=9> */
[----:B------:R-:W3:Y:S04]  /*e030*/  LDL.LU.64 R160, [R1+0x1c8] ;  /* 0x0001c80001a07983 */ /* 0x000ee80000300a00 */
[----:B------:R-:W3:Y:S04]  /*e040*/  LDL.LU.64 R128, [R1+0x128] ;  /* 0x0001280001807983 */ /* 0x000ee80000300a00 */
[----:B------:R-:W-:Y:S04]  /*e050*/  STL [R1+0xf4], R122 ;  /* 0x0000f47a01007387 */ /* 0x000fe80000100800 */
[----:B------:R-:W-:Y:S04]  /*e060*/  STL [R1+0xf0], R123 ;  /* 0x0000f07b01007387 */ /* 0x000fe80000100800 */
[----:B------:R-:W-:Y:S04]  /*e070*/  STL [R1+0xfc], R162 ;  /* 0x0000fca201007387 */ /* 0x000fe80000100800 */
[----:B------:R-:W-:Y:S04]  /*e080*/  STL [R1+0xf8], R163 ;  /* 0x0000f8a301007387 */ /* 0x000fe80000100800 */
[----:B------:R-:W-:Y:S04]  /*e090*/  STL [R1+0x104], R130 ;  /* 0x0001048201007387 */ /* 0x000fe80000100800 */
[----:B------:R-:W-:Y:S01]  /*e0a0*/  STL [R1+0x100], R131 ;  /* 0x0001008301007387 */ /* 0x000fe20000100800 */
[----:B----4-:R-:W-:Y:S01]  /*e0b0*/  IMAD.MOV.U32 R46, RZ, RZ, R56 ;  /* 0x000000ffff2e7224 */ /* 0x010fe200078e0038 */
[----:B------:R-:W-:Y:S01]  /*e0c0*/  MOV R47, R57 ;  /* 0x00000039002f7202 */ /* 0x000fe20000000f00 */
[----:B-1----:R-:W-:Y:S01]  /*e0d0*/  IMAD.MOV.U32 R4, RZ, RZ, R59 ;  /* 0x000000ffff047224 */ /* 0x002fe200078e003b */
[----:B------:R-:W-:Y:S04]  /*e0e0*/  STL [R1+0x10c], R58 ;  /* 0x00010c3a01007387 */ /* 0x000fe80000100800 */
[----:B------:R1:W-:Y:S04]  /*e0f0*/  STL [R1+0x108], R4 ;  /* 0x0001080401007387 */ /* 0x0003e80000100800 */
[----:B-----5:R-:W-:Y:S01]  /*e100*/  STL [R1+0x114], R68 ;  /* 0x0001144401007387 */ /* 0x020fe20000100800 */
[----:B--2---:R-:W-:-:S02]  /*e110*/  IMAD.MOV.U32 R50, RZ, RZ, R60 ;  /* 0x000000ffff327224 */ /* 0x004fc400078e003c */
[----:B------:R-:W-:Y:S02]  /*e120*/  IMAD.MOV.U32 R51, RZ, RZ, R61 ;  /* 0x000000ffff337224 */ /* 0x000fe400078e003d */
[----:B-1----:R-:W-:Y:S01]  /*e130*/  IMAD.MOV.U32 R4, RZ, RZ, R69 ;  /* 0x000000ffff047224 */ /* 0x002fe200078e0045 */
[----:B---3--:R-:W-:-:S04]  /*e140*/  MOV R54, R64 ;  /* 0x0000004000367202 */ /* 0x008fc80000000f00 */
[----:B------:R1:W-:Y:S01]  /*e150*/  STL [R1+0x110], R4 ;  /* 0x0001100401007387 */ /* 0x0003e20000100800 */
[----:B------:R-:W-:-:S03]  /*e160*/  IMAD.MOV.U32 R55, RZ, RZ, R65 ;  /* 0x000000ffff377224 */ /* 0x000fc600078e0041 */
[----:B------:R-:W-:Y:S01]  /*e170*/  STL [R1+0x11c], R108 ;  /* 0x00011c6c01007387 */ /* 0x000fe20000100800 */
[----:B------:R-:W-:Y:S01]  /*e180*/  IMAD.MOV.U32 R56, RZ, RZ, R72 ;  /* 0x000000ffff387224 */ /* 0x000fe200078e0048 */
[----:B------:R-:W-:Y:S01]  /*e190*/  MOV R57, R73 ;  /* 0x0000004900397202 */ /* 0x000fe20000000f00 */
[----:B-1----:R-:W-:Y:S02]  /*e1a0*/  IMAD.MOV.U32 R4, RZ, RZ, R109 ;  /* 0x000000ffff047224 */ /* 0x002fe400078e006d */
[----:B------:R-:W-:Y:S02]  /*e1b0*/  IMAD.MOV.U32 R64, RZ, RZ, R76 ;  /* 0x000000ffff407224 */ /* 0x000fe400078e004c */
[----:B------:R-:W-:Y:S01]  /*e1c0*/  IMAD.MOV.U32 R65, RZ, RZ, R77 ;  /* 0x000000ffff417224 */ /* 0x000fe200078e004d */
[----:B------:R1:W-:Y:S01]  /*e1d0*/  STL [R1+0x118], R4 ;  /* 0x0001180401007387 */ /* 0x0003e20000100800 */
[----:B------:R-:W-:Y:S01]  /*e1e0*/  IMAD.MOV.U32 R58, RZ, RZ, R80 ;  /* 0x000000ffff3a7224 */ /* 0x000fe200078e0050 */
[----:B------:R-:W-:Y:S01]  /*e1f0*/  MOV R59, R81 ;  /* 0x00000051003b7202 */ /* 0x000fe20000000f00 */
[----:B------:R-:W-:-:S02]  /*e200*/  IMAD.MOV.U32 R60, RZ, RZ, R84 ;  /* 0x000000ffff3c7224 */ /* 0x000fc400078e0054 */
[----:B------:R-:W-:Y:S02]  /*e210*/  IMAD.MOV.U32 R61, RZ, RZ, R85 ;  /* 0x000000ffff3d7224 */ /* 0x000fe400078e0055 */
[----:B------:R-:W-:Y:S01]  /*e220*/  IMAD.MOV.U32 R68, RZ, RZ, R88 ;  /* 0x000000ffff447224 */ /* 0x000fe200078e0058 */
[----:B------:R-:W-:Y:S01]  /*e230*/  MOV R69, R89 ;  /* 0x0000005900457202 */ /* 0x000fe20000000f00 */
[----:B------:R-:W-:Y:S02]  /*e240*/  IMAD.MOV.U32 R72, RZ, RZ, R92 ;  /* 0x000000ffff487224 */ /* 0x000fe400078e005c */
[----:B------:R-:W-:Y:S02]  /*e250*/  IMAD.MOV.U32 R73, RZ, RZ, R93 ;  /* 0x000000ffff497224 */ /* 0x000fe400078e005d */
[----:B------:R-:W-:Y:S01]  /*e260*/  IMAD.MOV.U32 R76, RZ, RZ, R104 ;  /* 0x000000ffff4c7224 */ /* 0x000fe200078e0068 */
[----:B------:R-:W-:Y:S01]  /*e270*/  MOV R77, R105 ;  /* 0x00000069004d7202 */ /* 0x000fe20000000f00 */
[----:B------:R-:W-:-:S02]  /*e280*/  IMAD.MOV.U32 R80, RZ, RZ, R112 ;  /* 0x000000ffff507224 */ /* 0x000fc400078e0070 */
[----:B------:R-:W-:Y:S01]  /*e290*/  IMAD.MOV.U32 R81, RZ, RZ, R113 ;  /* 0x000000ffff517224 */ /* 0x000fe200078e0071 */
[----:B------:R-:W-:Y:S01]  /*e2a0*/  MOV R84, R116 ;  /* 0x0000007400547202 */ /* 0x000fe20000000f00 */
[----:B------:R-:W-:Y:S02]  /*e2b0*/  IMAD.MOV.U32 R85, RZ, RZ, R117 ;  /* 0x000000ffff557224 */ /* 0x000fe400078e0075 */
[----:B------:R-:W-:Y:S02]  /*e2c0*/  IMAD.MOV.U32 R88, RZ, RZ, R124 ;  /* 0x000000ffff587224 */ /* 0x000fe400078e007c */
[----:B------:R-:W-:Y:S01]  /*e2d0*/  IMAD.MOV.U32 R89, RZ, RZ, R125 ;  /* 0x000000ffff597224 */ /* 0x000fe200078e007d */
[----:B------:R-:W-:Y:S01]  /*e2e0*/  MOV R124, R126 ;  /* 0x0000007e007c7202 */ /* 0x000fe20000000f00 */
[----:B------:R-:W-:Y:S02]  /*e2f0*/  IMAD.MOV.U32 R125, RZ, RZ, R127 ;  /* 0x000000ffff7d7224 */ /* 0x000fe400078e007f */
[----:B------:R-:W-:-:S02]  /*e300*/  IMAD.MOV.U32 R92, RZ, RZ, R160 ;  /* 0x000000ffff5c7224 */ /* 0x000fc400078e00a0 */
[----:B------:R-:W-:Y:S01]  /*e310*/  IMAD.MOV.U32 R93, RZ, RZ, R161 ;  /* 0x000000ffff5d7224 */ /* 0x000fe200078e00a1 */
[----:B-1----:R-:W-:Y:S01]  /*e320*/  MOV R4, R129 ;  /* 0x0000008100047202 */ /* 0x002fe20000000f00 */
[----:B------:R1:W-:Y:S04]  /*e330*/  STL [R1+0x124], R128 ;  /* 0x0001248001007387 */ /* 0x0003e80000100800 */
[----:B------:R-:W2:Y:S04]  /*e340*/  LDL.LU.64 R104, [R1+0x1d0] ;  /* 0x0001d00001687983 */ /* 0x000ea80000300a00 */
[----:B------:R-:W3:Y:S04]  /*e350*/  LDL.LU.64 R108, [R1+0x1d8] ;  /* 0x0001d800016c7983 */ /* 0x000ee80000300a00 */
[----:B------:R4:W-:Y:S04]  /*e360*/  STL [R1+0x120], R4 ;  /* 0x0001200401007387 */ /* 0x0009e80000100800 */
[----:B------:R-:W5:Y:S04]  /*e370*/  LDL.LU.64 R126, [R1+0x200] ;  /* 0x00020000017e7983 */ /* 0x000f680000300a00 */
[----:B------:R-:W5:Y:S04]  /*e380*/  LDL.LU.64 R112, [R1+0x210] ;  /* 0x0002100001707983 */ /* 0x000f680000300a00 */
[----:B------:R-:W5:Y:S04]  /*e390*/  LDL.LU.64 R116, [R1+0x1e0] ;  /* 0x0001e00001747983 */ /* 0x000f680000300a00 */
[----:B------:R-:W-:Y:S04]  /*e3a0*/  STL [R1+0x12c], R46 ;  /* 0x00012c2e01007387 */ /* 0x000fe80000100800 */
[----:B------:R-:W5:Y:S04]  /*e3b0*/  LDL.LU.64 R160, [R1+0x1e8] ;  /* 0x0001e80001a07983 */ /* 0x000f680000300a00 */
[----:B-1----:R-:W5:Y:S01]  /*e3c0*/  LDL.LU.64 R128, [R1+0x168] ;  /* 0x0001680001807983 */ /* 0x002f620000300a00 */
[----:B----4-:R-:W-:-:S03]  /*e3d0*/  IMAD.MOV.U32 R4, RZ, RZ, R47 ;  /* 0x000000ffff047224 */ /* 0x010fc600078e002f */
[----:B------:R-:W-:Y:S04]  /*e3e0*/  STL [R1+0x134], R50 ;  /* 0x0001343201007387 */ /* 0x000fe80000100800 */
[----:B------:R1:W-:Y:S04]  /*e3f0*/  STL [R1+0x128], R4 ;  /* 0x0001280401007387 */ /* 0x0003e80000100800 */
[----:B------:R4:W-:Y:S01]  /*e400*/  STL [R1+0x13c], R54 ;  /* 0x00013c3601007387 */ /* 0x0009e20000100800 */
[----:B-1----:R-:W-:-:S05]  /*e410*/  IMAD.MOV.U32 R4, RZ, RZ, R51 ;  /* 0x000000ffff047224 */ /* 0x002fca00078e0033 */
[----:B------:R1:W-:Y:S01]  /*e420*/  STL [R1+0x130], R4 ;  /* 0x0001300401007387 */ /* 0x0003e20000100800 */
[----:B----4-:R-:W-:Y:S02]  /*e430*/  IMAD.MOV.U32 R54, RZ, RZ, R58 ;  /* 0x000000ffff367224 */ /* 0x010fe400078e003a */
[----:B------:R-:W-:Y:S01]  /*e440*/  IMAD.MOV.U32 R58, RZ, RZ, R68 ;  /* 0x000000ffff3a7224 */ /* 0x000fe200078e0044 */
[----:B------:R4:W-:Y:S01]  /*e450*/  STL [R1+0x144], R56 ;  /* 0x0001443801007387 */ /* 0x0009e20000100800 */
[----:B------:R-:W-:Y:S01]  /*e460*/  MOV R68, R80 ;  /* 0x0000005000447202 */ /* 0x000fe20000000f00 */
[----:B------:R-:W-:Y:S02]  /*e470*/  IMAD.MOV.U32 R80, RZ, RZ, R84 ;  /* 0x000000ffff507224 */ /* 0x000fe400078e0054 */
[----:B-1----:R-:W-:Y:S02]  /*e480*/  IMAD.MOV.U32 R4, RZ, RZ, R55 ;  /* 0x000000ffff047224 */ /* 0x002fe400078e0037 */
[----:B------:R-:W-:-:S02]  /*e490*/  IMAD.MOV.U32 R55, RZ, RZ, R59 ;  /* 0x000000ffff377224 */ /* 0x000fc400078e003b */
[----:B------:R-:W-:Y:S01]  /*e4a0*/  IMAD.MOV.U32 R59, RZ, RZ, R69 ;  /* 0x000000ffff3b7224 */ /* 0x000fe200078e0045 */
[----:B------:R1:W-:Y:S01]  /*e4b0*/  STL [R1+0x138], R4 ;  /* 0x0001380401007387 */ /* 0x0003e20000100800 */
[----:B----4-:R-:W-:Y:S02]  /*e4c0*/  IMAD.MOV.U32 R56, RZ, RZ, R60 ;  /* 0x000000ffff387224 */ /* 0x010fe400078e003c */
[----:B------:R-:W-:Y:S02]  /*e4d0*/  IMAD.MOV.U32 R60, RZ, RZ, R76 ;  /* 0x000000ffff3c7224 */ /* 0x000fe400078e004c */
[----:B------:R-:W-:Y:S02]  /*e4e0*/  IMAD.MOV.U32 R76, RZ, RZ, R92 ;  /* 0x000000ffff4c7224 */ /* 0x000fe400078e005c */
[----:B------:R-:W-:Y:S02]  /*e4f0*/  IMAD.MOV.U32 R69, RZ, RZ, R81 ;  /* 0x000000ffff457224 */ /* 0x000fe400078e0051 */
[----:B------:R-:W-:Y:S01]  /*e500*/  IMAD.MOV.U32 R81, RZ, RZ, R85 ;  /* 0x000000ffff517224 */ /* 0x000fe200078e0055 */
[----:B-1----:R-:W-:-:S02]  /*e510*/  MOV R4, R57 ;  /* 0x0000003900047202 */ /* 0x002fc40000000f00 */
[----:B------:R-:W-:Y:S01]  /*e520*/  MOV R57, R61 ;  /* 0x0000003d00397202 */ /* 0x000fe20000000f00 */
[----:B------:R-:W-:Y:S02]  /*e530*/  IMAD.MOV.U32 R61, RZ, RZ, R77 ;  /* 0x000000ffff3d7224 */ /* 0x000fe400078e004d */
[----:B------:R1:W-:Y:S01]  /*e540*/  STL [R1+0x140], R4 ;  /* 0x0001400401007387 */ /* 0x0003e20000100800 */
[----:B------:R-:W-:-:S03]  /*e550*/  IMAD.MOV.U32 R77, RZ, RZ, R93 ;  /* 0x000000ffff4d7224 */ /* 0x000fc600078e005d */
[----:B------:R4:W-:Y:S01]  /*e560*/  STL [R1+0x14c], R64 ;  /* 0x00014c4001007387 */ /* 0x0009e20000100800 */
[----:B-1----:R-:W-:-:S05]  /*e570*/  IMAD.MOV.U32 R4, RZ, RZ, R65 ;  /* 0x000000ffff047224 */ /* 0x002fca00078e0041 */
[----:B------:R1:W-:Y:S01]  /*e580*/  STL [R1+0x148], R4 ;  /* 0x0001480401007387 */ /* 0x0003e20000100800 */
[----:B----4-:R-:W-:Y:S01]  /*e590*/  MOV R64, R72 ;  /* 0x0000004800407202 */ /* 0x010fe20000000f00 */
[----:B------:R-:W-:Y:S01]  /*e5a0*/  IMAD.MOV.U32 R65, RZ, RZ, R73 ;  /* 0x000000ffff417224 */ /* 0x000fe200078e0049 */
[----:B------:R-:W-:Y:S01]  /*e5b0*/  MOV R72, R88 ;  /* 0x0000005800487202 */ /* 0x000fe20000000f00 */
[----:B------:R-:W-:Y:S01]  /*e5c0*/  STL [R1+0x154], R96 ;  /* 0x0001546001007387 */ /* 0x000fe20000100800 */
[----:B------:R-:W-:Y:S01]  /*e5d0*/  IMAD.MOV.U32 R73, RZ, RZ, R89 ;  /* 0x000000ffff497224 */ /* 0x000fe200078e0059 */
[----:B-1----:R-:W-:-:S05]  /*e5e0*/  MOV R4, R97 ;  /* 0x0000006100047202 */ /* 0x002fca0000000f00 */
[----:B------:R1:W-:Y:S04]  /*e5f0*/  STL [R1+0x150], R4 ;  /* 0x0001500401007387 */ /* 0x0003e80000100800 */
[----:B------:R-:W-:Y:S01]  /*e600*/  STL [R1+0x15c], R120 ;  /* 0x00015c7801007387 */ /* 0x000fe20000100800 */
[----:B-1----:R-:W-:-:S05]  /*e610*/  IMAD.MOV.U32 R4, RZ, RZ, R121 ;  /* 0x000000ffff047224 */ /* 0x002fca00078e0079 */
[----:B------:R1:W-:Y:S01]  /*e620*/  STL [R1+0x158], R4 ;  /* 0x0001580401007387 */ /* 0x0003e20000100800 */
[----:B--2---:R-:W-:Y:S02]  /*e630*/  IMAD.MOV.U32 R84, RZ, RZ, R104 ;  /* 0x000000ffff547224 */ /* 0x004fe400078e0068 */
[----:B------:R-:W-:Y:S02]  /*e640*/  IMAD.MOV.U32 R85, RZ, RZ, R105 ;  /* 0x000000ffff557224 */ /* 0x000fe400078e0069 */
[----:B---3--:R-:W-:Y:S01]  /*e650*/  IMAD.MOV.U32 R88, RZ, RZ, R108 ;  /* 0x000000ffff587224 */ /* 0x008fe200078e006c */
[----:B------:R-:W-:Y:S01]  /*e660*/  MOV R89, R109 ;  /* 0x0000006d00597202 */ /* 0x000fe20000000f00 */
[----:B-----5:R-:W-:Y:S02]  /*e670*/  IMAD.MOV.U32 R92, RZ, RZ, R112 ;  /* 0x000000ffff5c7224 */ /* 0x020fe400078e0070 */
[----:B------:R-:W-:Y:S02]  /*e680*/  IMAD.MOV.U32 R93, RZ, RZ, R113 ;  /* 0x000000ffff5d7224 */ /* 0x000fe400078e0071 */
[----:B------:R-:W-:Y:S01]  /*e690*/  IMAD.MOV.U32 R96, RZ, RZ, R116 ;  /* 0x000000ffff607224 */ /* 0x000fe200078e0074 */
[----:B------:R-:W-:Y:S01]  /*e6a0*/  MOV R97, R117 ;  /* 0x0000007500617202 */ /* 0x000fe20000000f00 */
[----:B------:R-:W-:-:S02]  /*e6b0*/  IMAD.MOV.U32 R104, RZ, RZ, R160 ;  /* 0x000000ffff687224 */ /* 0x000fc400078e00a0 */
[----:B------:R-:W-:Y:S01]  /*e6c0*/  IMAD.MOV.U32 R105, RZ, RZ, R161 ;  /* 0x000000ffff697224 */ /* 0x000fe200078e00a1 */
[----:B------:R2:W-:Y:S01]  /*e6d0*/  STL [R1+0x164], R128 ;  /* 0x0001648001007387 */ /* 0x0005e20000100800 */
[----:B-1----:R-:W-:-:S03]  /*e6e0*/  MOV R4, R129 ;  /* 0x0000008100047202 */ /* 0x002fc60000000f00 */
[----:B------:R-:W3:Y:S04]  /*e6f0*/  LDL.LU.64 R108, [R1+0x240] ;  /* 0x00024000016c7983 */ /* 0x000ee80000300a00 */
[----:B------:R-:W4:Y:S04]  /*e700*/  LDL.LU.64 R112, [R1+0x1f0] ;  /* 0x0001f00001707983 */ /* 0x000f280000300a00 */
[----:B------:R-:W5:Y:S04]  /*e710*/  LDL.LU.64 R116, [R1+0x1f8] ;  /* 0x0001f80001747983 */ /* 0x000f680000300a00 */
[----:B------:R-:W5:Y:S04]  /*e720*/  LDL.LU.64 R120, [R1+0x218] ;  /* 0x0002180001787983 */ /* 0x000f680000300a00 */
[----:B------:R-:W5:Y:S04]  /*e730*/  LDL.LU.64 R160, [R1+0x220] ;  /* 0x0002200001a07983 */ /* 0x000f680000300a00 */
[----:B------:R1:W-:Y:S04]  /*e740*/  STL [R1+0x160], R4 ;  /* 0x0001600401007387 */ /* 0x0003e80000100800 */
[----:B--2---:R-:W2:Y:S04]  /*e750*/  LDL.LU.64 R128, [R1+0x1b0] ;  /* 0x0001b00001807983 */ /* 0x004ea80000300a00 */
[----:B------:R-:W-:Y:S01]  /*e760*/  STL [R1+0x16c], R54 ;  /* 0x00016c3601007387 */ /* 0x000fe20000100800 */
[----:B-1----:R-:W-:-:S03]  /*e770*/  IMAD.MOV.U32 R4, RZ, RZ, R55 ;  /* 0x000000ffff047224 */ /* 0x002fc600078e0037 */
[----:B------:R1:W-:Y:S04]  /*e780*/  STL [R1+0x174], R56 ;  /* 0x0001743801007387 */ /* 0x0003e80000100800 */
[----:B------:R1:W-:Y:S04]  /*e790*/  STL [R1+0x168], R4 ;  /* 0x0001680401007387 */ /* 0x0003e80000100800 */
[----:B------:R1:W-:Y:S02]  /*e7a0*/  STL [R1+0x17c], R58 ;  /* 0x00017c3a01007387 */ /* 0x0003e40000100800 */
[----:B-1----:R-:W-:Y:S01]  /*e7b0*/  MOV R56, R60 ;  /* 0x0000003c00387202 */ /* 0x002fe20000000f00 */
[----:B------:R-:W-:-:S02]  /*e7c0*/  IMAD.MOV.U32 R60, RZ, RZ, R76 ;  /* 0x000000ffff3c7224 */ /* 0x000fc400078e004c */
[----:B------:R-:W-:Y:S02]  /*e7d0*/  IMAD.MOV.U32 R4, RZ, RZ, R57 ;  /* 0x000000ffff047224 */ /* 0x000fe400078e0039 */
[----:B------:R-:W-:Y:S02]  /*e7e0*/  IMAD.MOV.U32 R57, RZ, RZ, R61 ;  /* 0x000000ffff397224 */ /* 0x000fe400078e003d */
[----:B------:R-:W-:Y:S01]  /*e7f0*/  IMAD.MOV.U32 R61, RZ, RZ, R77 ;  /* 0x000000ffff3d7224 */ /* 0x000fe200078e004d */
[----:B------:R1:W-:Y:S01]  /*e800*/  STL [R1+0x170], R4 ;  /* 0x0001700401007387 */ /* 0x0003e20000100800 */
[----:B------:R-:W-:Y:S01]  /*e810*/  IMAD.MOV.U32 R76, RZ, RZ, R96 ;  /* 0x000000ffff4c7224 */ /* 0x000fe200078e0060 */
[----:B------:R-:W-:Y:S02]  /*e820*/  MOV R77, R97 ;  /* 0x00000061004d7202 */ /* 0x000fe40000000f00 */
[----:B------:R1:W-:Y:S01]  /*e830*/  STL [R1+0x184], R64 ;  /* 0x0001844001007387 */ /* 0x0003e20000100800 */
[----:B------:R-:W-:Y:S01]  /*e840*/  MOV R58, R72 ;  /* 0x00000048003a7202 */ /* 0x000fe20000000f00 */
[----:B------:R-:W-:-:S02]  /*e850*/  IMAD.MOV.U32 R72, RZ, RZ, R92 ;  /* 0x000000ffff487224 */ /* 0x000fc400078e005c */
[----:B-1----:R-:W-:Y:S02]  /*e860*/  IMAD.MOV.U32 R4, RZ, RZ, R59 ;  /* 0x000000ffff047224 */ /* 0x002fe400078e003b */
[----:B------:R-:W-:Y:S02]  /*e870*/  IMAD.MOV.U32 R59, RZ, RZ, R73 ;  /* 0x000000ffff3b7224 */ /* 0x000fe400078e0049 */
[----:B------:R-:W-:Y:S01]  /*e880*/  IMAD.MOV.U32 R73, RZ, RZ, R93 ;  /* 0x000000ffff497224 */ /* 0x000fe200078e005d */
[----:B------:R1:W-:Y:S01]  /*e890*/  STL [R1+0x178], R4 ;  /* 0x0001780401007387 */ /* 0x0003e20000100800 */
[----:B------:R-:W-:-:S03]  /*e8a0*/  IMAD.MOV.U32 R64, RZ, RZ, R84 ;  /* 0x000000ffff407224 */ /* 0x000fc600078e0054 */
[----:B------:R1:W-:Y:S02]  /*e8b0*/  STL [R1+0x18c], R68 ;  /* 0x00018c4401007387 */ /* 0x0003e40000100800 */
[----:B-1----:R-:W-:Y:S02]  /*e8c0*/  IMAD.MOV.U32 R4, RZ, RZ, R65 ;  /* 0x000000ffff047224 */ /* 0x002fe400078e0041 */
[----:B------:R-:W-:-:S03]  /*e8d0*/  IMAD.MOV.U32 R65, RZ, RZ, R85 ;  /* 0x000000ffff417224 */ /* 0x000fc600078e0055 */
[----:B------:R1:W-:Y:S01]  /*e8e0*/  STL [R1+0x180], R4 ;  /* 0x0001800401007387 */ /* 0x0003e20000100800 */
[----:B------:R-:W-:Y:S02]  /*e8f0*/  IMAD.MOV.U32 R68, RZ, RZ, R88 ;  /* 0x000000ffff447224 */ /* 0x000fe400078e0058 */
[----:B-1----:R-:W-:Y:S01]  /*e900*/  IMAD.MOV.U32 R4, RZ, RZ, R69 ;  /* 0x000000ffff047224 */ /* 0x002fe200078e0045 */
[----:B------:R-:W-:-:S04]  /*e910*/  MOV R69, R89 ;  /* 0x0000005900457202 */ /* 0x000fc80000000f00 */
[----:B------:R1:W-:Y:S04]  /*e920*/  STL [R1+0x188], R4 ;  /* 0x0001880401007387 */ /* 0x0003e80000100800 */
[----:B------:R1:W-:Y:S02]  /*e930*/  STL [R1+0x194], R80 ;  /* 0x0001945001007387 */ /* 0x0003e40000100800 */
[----:B-1----:R-:W-:-:S05]  /*e940*/  MOV R4, R81 ;  /* 0x0000005100047202 */ /* 0x002fca0000000f00 */
[----:B------:R1:W-:Y:S01]  /*e950*/  STL [R1+0x190], R4 ;  /* 0x0001900401007387 */ /* 0x0003e20000100800 */
[----:B------:R-:W-:Y:S02]  /*e960*/  IMAD.MOV.U32 R80, RZ, RZ, R104 ;  /* 0x000000ffff507224 */ /* 0x000fe400078e0068 */
[----:B------:R-:W-:Y:S01]  /*e970*/  IMAD.MOV.U32 R81, RZ, RZ, R105 ;  /* 0x000000ffff517224 */ /* 0x000fe200078e0069 */
[----:B------:R-:W-:Y:S01]  /*e980*/  STL [R1+0x19c], R100 ;  /* 0x00019c6401007387 */ /* 0x000fe20000100800 */
[----:B-1----:R-:W-:-:S05]  /*e990*/  IMAD.MOV.U32 R4, RZ, RZ, R101 ;  /* 0x000000ffff047224 */ /* 0x002fca00078e0065 */
[----:B------:R1:W-:Y:S04]  /*e9a0*/  STL [R1+0x198], R4 ;  /* 0x0001980401007387 */ /* 0x0003e80000100800 */
[----:B------:R-:W-:Y:S01]  /*e9b0*/  STL [R1+0x1a4], R124 ;  /* 0x0001a47c01007387 */ /* 0x000fe20000100800 */
[----:B-1----:R-:W-:-:S05]  /*e9c0*/  MOV R4, R125 ;  /* 0x0000007d00047202 */ /* 0x002fca0000000f00 */
[----:B------:R2:W-:Y:S01]  /*e9d0*/  STL [R1+0x1a0], R4 ;  /* 0x0001a00401007387 */ /* 0x0005e20000100800 */
[----:B---3--:R-:W-:Y:S01]  /*e9e0*/  MOV R100, R108 ;  /* 0x0000006c00647202 */ /* 0x008fe20000000f00 */
[----:B------:R-:W-:Y:S02]  /*e9f0*/  IMAD.MOV.U32 R101, RZ, RZ, R109 ;  /* 0x000000ffff657224 */ /* 0x000fe400078e006d */
[----:B----4-:R-:W-:Y:S02]  /*ea00*/  IMAD.MOV.U32 R84, RZ, RZ, R112 ;  /* 0x000000ffff547224 */ /* 0x010fe400078e0070 */
[----:B------:R-:W-:Y:S01]  /*ea10*/  IMAD.MOV.U32 R85, RZ, RZ, R113 ;  /* 0x000000ffff557224 */ /* 0x000fe200078e0071 */
[----:B-----5:R-:W-:Y:S01]  /*ea20*/  MOV R96, R116 ;  /* 0x0000007400607202 */ /* 0x020fe20000000f00 */
[----:B------:R-:W-:Y:S02]  /*ea30*/  IMAD.MOV.U32 R97, RZ, RZ, R117 ;  /* 0x000000ffff617224 */ /* 0x000fe400078e0075 */
[----:B------:R-:W-:-:S02]  /*ea40*/  IMAD.MOV.U32 R88, RZ, RZ, R120 ;  /* 0x000000ffff587224 */ /* 0x000fc400078e0078 */
[----:B------:R-:W-:Y:S02]  /*ea50*/  IMAD.MOV.U32 R89, RZ, RZ, R121 ;  /* 0x000000ffff597224 */ /* 0x000fe400078e0079 */
[----:B------:R-:W-:Y:S02]  /*ea60*/  IMAD.MOV.U32 R92, RZ, RZ, R160 ;  /* 0x000000ffff5c7224 */ /* 0x000fe400078e00a0 */
[----:B------:R-:W-:Y:S02]  /*ea70*/  IMAD.MOV.U32 R93, RZ, RZ, R161 ;  /* 0x000000ffff5d7224 */ /* 0x000fe400078e00a1 */
[----:B--2---:R-:W-:Y:S01]  /*ea80*/  IMAD.MOV.U32 R4, RZ, RZ, R129 ;  /* 0x000000ffff047224 */ /* 0x004fe200078e0081 */
[----:B------:R1:W-:Y:S04]  /*ea90*/  STL [R1+0x1ac], R128 ;  /* 0x0001ac8001007387 */ /* 0x0003e80000100800 */
[----:B------:R-:W2:Y:S04]  /*eaa0*/  LDL.LU.64 R104, [R1+0x228] ;  /* 0x0002280001687983 */ /* 0x000ea80000300a00 */
[----:B------:R-:W3:Y:S04]  /*eab0*/  LDL.LU.64 R108, [R1+0x2d8] ;  /* 0x0002d800016c7983 */ /* 0x000ee80000300a00 */
[----:B------:R4:W-:Y:S04]  /*eac0*/  STL [R1+0x1a8], R4 ;  /* 0x0001a80401007387 */ /* 0x0009e80000100800 */
[----:B------:R-:W5:Y:S04]  /*ead0*/  LDL.LU.64 R112, [R1+0x230] ;  /* 0x0002300001707983 */ /* 0x000f680000300a00 */
[----:B------:R-:W5:Y:S04]  /*eae0*/  LDL.LU.64 R116, [R1+0x238] ;  /* 0x0002380001747983 */ /* 0x000f680000300a00 */
[----:B------:R-:W5:Y:S04]  /*eaf0*/  LDL.LU.64 R120, [R1+0x290] ;  /* 0x0002900001787983 */ /* 0x000f680000300a00 */
[----:B------:R-:W5:Y:S04]  /*eb00*/  LDL.LU.64 R124, [R1+0x268] ;  /* 0x00026800017c7983 */ /* 0x000f680000300a00 */
[----:B------:R-:W-:Y:S04]  /*eb10*/  STL [R1+0x1b4], R56 ;  /* 0x0001b43801007387 */ /* 0x000fe80000100800 */
[----:B------:R-:W5:Y:S04]  /*eb20*/  LDL.LU.64 R160, [R1+0x2b0] ;  /* 0x0002b00001a07983 */ /* 0x000f680000300a00 */
[----:B-1----:R-:W5:Y:S01]  /*eb30*/  LDL.LU.64 R128, [R1+0x208] ;  /* 0x0002080001807983 */ /* 0x002f620000300a00 */
[----:B----4-:R-:W-:Y:S01]  /*eb40*/  MOV R4, R57 ;  /* 0x0000003900047202 */ /* 0x010fe20000000f00 */
[----:B------:R-:W-:Y:S01]  /*eb50*/  IMAD.MOV.U32 R50, RZ, RZ, R88 ;  /* 0x000000ffff327224 */ /* 0x000fe200078e0058 */
[----:B------:R-:W-:Y:S01]  /*eb60*/  MOV R54, R92 ;  /* 0x0000005c00367202 */ /* 0x000fe20000000f00 */
[----:B------:R-:W-:Y:S01]  /*eb70*/  STL [R1+0x1bc], R58 ;  /* 0x0001bc3a01007387 */ /* 0x000fe20000100800 */
[----:B------:R-:W-:-:S02]  /*eb80*/  IMAD.MOV.U32 R51, RZ, RZ, R89 ;  /* 0x000000ffff337224 */ /* 0x000fc400078e0059 */
[----:B------:R-:W-:Y:S01]  /*eb90*/  IMAD.MOV.U32 R55, RZ, RZ, R93 ;  /* 0x000000ffff377224 */ /* 0x000fe200078e005d */
[----:B------:R1:W-:Y:S01]  /*eba0*/  STL [R1+0x1b0], R4 ;  /* 0x0001b00401007387 */ /* 0x0003e20000100800 */
[----:B------:R-:W-:Y:S02]  /*ebb0*/  IMAD.MOV.U32 R46, RZ, RZ, R72 ;  /* 0x000000ffff2e7224 */ /* 0x000fe400078e0048 */
[----:B------:R-:W-:Y:S01]  /*ebc0*/  IMAD.MOV.U32 R47, RZ, RZ, R73 ;  /* 0x000000ffff2f7224 */ /* 0x000fe200078e0049 */
[----:B------:R-:W-:Y:S01]  /*ebd0*/  STL [R1+0x1c4], R60 ;  /* 0x0001c43c01007387 */ /* 0x000fe20000100800 */
[----:B-1----:R-:W-:-:S05]  /*ebe0*/  IMAD.MOV.U32 R4, RZ, RZ, R59 ;  /* 0x000000ffff047224 */ /* 0x002fca00078e003b */
[----:B------:R1:W-:Y:S04]  /*ebf0*/  STL [R1+0x1b8], R4 ;  /* 0x0001b80401007387 */ /* 0x0003e80000100800 */
[----:B------:R-:W-:Y:S01]  /*ec00*/  STL [R1+0x1cc], R64 ;  /* 0x0001cc4001007387 */ /* 0x000fe20000100800 */
[----:B-1----:R-:W-:-:S05]  /*ec10*/  IMAD.MOV.U32 R4, RZ, RZ, R61 ;  /* 0x000000ffff047224 */ /* 0x002fca00078e003d */
[----:B------:R1:W-:Y:S04]  /*ec20*/  STL [R1+0x1c0], R4 ;  /* 0x0001c00401007387 */ /* 0x0003e80000100800 */
[----:B------:R-:W-:Y:S01]  /*ec30*/  STL [R1+0x1d4], R68 ;  /* 0x0001d44401007387 */ /* 0x000fe20000100800 */
[----:B-1----:R-:W-:-:S05]  /*ec40*/  IMAD.MOV.U32 R4, RZ, RZ, R65 ;  /* 0x000000ffff047224 */ /* 0x002fca00078e0041 */
[----:B------:R1:W-:Y:S02]  /*ec50*/  STL [R1+0x1c8], R4 ;  /* 0x0001c80401007387 */ /* 0x0003e40000100800 */
[----:B-1----:R-:W-:-:S05]  /*ec60*/  MOV R4, R69 ;  /* 0x0000004500047202 */ /* 0x002fca0000000f00 */
[----:B------:R1:W-:Y:S04]  /*ec70*/  STL [R1+0x1d0], R4 ;  /* 0x0001d00401007387 */ /* 0x0003e80000100800 */
[----:B------:R-:W-:Y:S04]  /*ec80*/  STL [R1+0x1dc], R76 ;  /* 0x0001dc4c01007387 */ /* 0x000fe80000100800 */
[----:B------:R-:W-:Y:S01]  /*ec90*/  STL [R1+0x1e4], R80 ;  /* 0x0001e45001007387 */ /* 0x000fe20000100800 */
[----:B-1----:R-:W-:-:S05]  /*eca0*/  IMAD.MOV.U32 R4, RZ, RZ, R77 ;  /* 0x000000ffff047224 */ /* 0x002fca00078e004d */
[----:B------:R1:W-:Y:S02]  /*ecb0*/  STL [R1+0x1d8], R4 ;  /* 0x0001d80401007387 */ /* 0x0003e40000100800 */
[----:B-1----:R-:W-:-:S05]  /*ecc0*/  MOV R4, R81 ;  /* 0x0000005100047202 */ /* 0x002fca0000000f00 */
[----:B------:R1:W-:Y:S04]  /*ecd0*/  STL [R1+0x1e0], R4 ;  /* 0x0001e00401007387 */ /* 0x0003e80000100800 */
        /* <DEDUP_REMOVED lines=8> */
[----:B------:R1:W-:Y:S01]  /*ed60*/  STL [R1+0x1f8], R4 ;  /* 0x0001f80401007387 */ /* 0x0003e20000100800 */
[----:B--2---:R-:W-:Y:S01]  /*ed70*/  IMAD.MOV.U32 R56, RZ, RZ, R104 ;  /* 0x000000ffff387224 */ /* 0x004fe200078e0068 */
[----:B------:R-:W-:Y:S01]  /*ed80*/  MOV R57, R105 ;  /* 0x0000006900397202 */ /* 0x000fe20000000f00 */
[----:B---3--:R-:W-:Y:S02]  /*ed90*/  IMAD.MOV.U32 R58, RZ, RZ, R108 ;  /* 0x000000ffff3a7224 */ /* 0x008fe400078e006c */
[----:B------:R-:W-:Y:S02]  /*eda0*/  IMAD.MOV.U32 R59, RZ, RZ, R109 ;  /* 0x000000ffff3b7224 */ /* 0x000fe400078e006d */
[----:B-----5:R-:W-:Y:S01]  /*edb0*/  IMAD.MOV.U32 R60, RZ, RZ, R112 ;  /* 0x000000ffff3c7224 */ /* 0x020fe200078e0070 */
[----:B------:R-:W-:Y:S01]  /*edc0*/  MOV R61, R113 ;  /* 0x00000071003d7202 */ /* 0x000fe20000000f00 */
[----:B------:R-:W-:Y:S02]  /*edd0*/  IMAD.MOV.U32 R76, RZ, RZ, R116 ;  /* 0x000000ffff4c7224 */ /* 0x000fe400078e0074 */
[----:B------:R-:W-:-:S02]  /*ede0*/  IMAD.MOV.U32 R77, RZ, RZ, R117 ;  /* 0x000000ffff4d7224 */ /* 0x000fc400078e0075 */
[----:B------:R-:W-:Y:S01]  /*edf0*/  IMAD.MOV.U32 R64, RZ, RZ, R120 ;  /* 0x000000ffff407224 */ /* 0x000fe200078e0078 */
[----:B------:R-:W-:Y:S01]  /*ee00*/  MOV R65, R121 ;  /* 0x0000007900417202 */ /* 0x000fe20000000f00 */
[----:B------:R-:W-:Y:S02]  /*ee10*/  IMAD.MOV.U32 R68, RZ, RZ, R124 ;  /* 0x000000ffff447224 */ /* 0x000fe400078e007c */
[----:B------:R-:W-:Y:S01]  /*ee20*/  IMAD.MOV.U32 R69, RZ, RZ, R125 ;  /* 0x000000ffff457224 */ /* 0x000fe200078e007d */
[----:B------:R-:W-:Y:S01]  /*ee30*/  MOV R72, R160 ;  /* 0x000000a000487202 */ /* 0x000fe20000000f00 */
[----:B------:R-:W-:Y:S02]  /*ee40*/  IMAD.MOV.U32 R73, RZ, RZ, R161 ;  /* 0x000000ffff497224 */ /* 0x000fe400078e00a1 */
[----:B-1----:R-:W-:Y:S01]  /*ee50*/  IMAD.MOV.U32 R4, RZ, RZ, R129 ;  /* 0x000000ffff047224 */ /* 0x002fe200078e0081 */
[----:B------:R1:W-:Y:S04]  /*ee60*/  STL [R1+0x204], R128 ;  /* 0x0002048001007387 */ /* 0x0003e80000100800 */
[----:B------:R-:W2:Y:S04]  /*ee70*/  LDL.LU.64 R80, [R1+0x2b8] ;  /* 0x0002b80001507983 */ /* 0x000ea80000300a00 */
[----:B------:R3:W-:Y:S04]  /*ee80*/  STL [R1+0x200], R4 ;  /* 0x0002000401007387 */ /* 0x0007e80000100800 */
[----:B------:R-:W4:Y:S04]  /*ee90*/  LDL.LU.64 R84, [R1+0x288] ;  /* 0x0002880001547983 */ /* 0x000f280000300a00 */
[----:B------:R-:W5:Y:S04]  /*eea0*/  LDL.LU.64 R88, [R1+0x358] ;  /* 0x0003580001587983 */ /* 0x000f680000300a00 */
[----:B------:R-:W5:Y:S04]  /*eeb0*/  LDL.LU.64 R92, [R1+0x320] ;  /* 0x00032000015c7983 */ /* 0x000f680000300a00 */
[----:B------:R-:W5:Y:S04]  /*eec0*/  LDL.LU.64 R104, [R1+0x310] ;  /* 0x0003100001687983 */ /* 0x000f680000300a00 */
[----:B------:R-:W5:Y:S04]  /*eed0*/  LDL.LU.64 R160, [R1+0x458] ;  /* 0x0004580001a07983 */ /* 0x000f680000300a00 */
[----:B------:R-:W5:Y:S04]  /*eee0*/  LDL.LU.64 R124, [R1+0x430] ;  /* 0x00043000017c7983 */ /* 0x000f680000300a00 */
[----:B------:R-:W5:Y:S04]  /*eef0*/  LDL.LU.64 R96, [R1+0x2c8] ;  /* 0x0002c80001607983 */ /* 0x000f680000300a00 */
[----:B------:R1:W-:Y:S04]  /*ef00*/  STL [R1+0x20c], R46 ;  /* 0x00020c2e01007387 */ /* 0x0003e80000100800 */
[----:B------:R-:W5:Y:S04]  /*ef10*/  LDL.LU.64 R126, [R1+0x340] ;  /* 0x00034000017e7983 */ /* 0x000f680000300a00 */
[----:B------:R-:W5:Y:S04]  /*ef20*/  LDL.LU.64 R108, [R1+0x3b8] ;  /* 0x0003b800016c7983 */ /* 0x000f680000300a00 */
[----:B------:R-:W5:Y:S04]  /*ef30*/  LDL.LU.64 R112, [R1+0x318] ;  /* 0x0003180001707983 */ /* 0x000f680000300a00 */
[----:B-1----:R-:W5:Y:S04]  /*ef40*/  LDL.64 R128, [R1+0x350] ;  /* 0x0003500001807983 */ /* 0x002f680000100a00 */
[----:B------:R-:W5:Y:S04]  /*ef50*/  LDL.LU.64 R116, [R1+0x390] ;  /* 0x0003900001747983 */ /* 0x000f680000300a00 */
[----:B------:R-:W5:Y:S01]  /*ef60*/  LDL.LU.64 R120, [R1+0x248] ;  /* 0x0002480001787983 */ /* 0x000f620000300a00 */
[----:B---3--:R-:W-:Y:S01]  /*ef70*/  IMAD.MOV.U32 R4, RZ, RZ, R47 ;  /* 0x000000ffff047224 */ /* 0x008fe200078e002f */
[----:B------:R-:W-:Y:S01]  /*ef80*/  MOV R39, R59 ;  /* 0x0000003b00277202 */ /* 0x000fe20000000f00 */
[----:B------:R-:W-:Y:S01]  /*ef90*/  IMAD.MOV.U32 R46, RZ, RZ, R64 ;  /* 0x000000ffff2e7224 */ /* 0x000fe200078e0040 */
[----:B------:R-:W-:Y:S01]  /*efa0*/  STL [R1+0x214], R50 ;  /* 0x0002143201007387 */ /* 0x000fe20000100800 */
[----:B------:R-:W-:-:S02]  /*efb0*/  IMAD.MOV.U32 R47, RZ, RZ, R65 ;  /* 0x000000ffff2f7224 */ /* 0x000fc400078e0041 */
[----:B------:R-:W-:Y:S01]  /*efc0*/  IMAD.MOV.U32 R38, RZ, RZ, R58 ;  /* 0x000000ffff267224 */ /* 0x000fe200078e003a */
[----:B------:R1:W-:Y:S01]  /*efd0*/  STL [R1+0x208], R4 ;  /* 0x0002080401007387 */ /* 0x0003e20000100800 */
[----:B------:R-:W-:Y:S02]  /*efe0*/  IMAD.MOV.U32 R42, RZ, RZ, R72 ;  /* 0x000000ffff2a7224 */ /* 0x000fe400078e0048 */
[----:B------:R-:W-:Y:S01]  /*eff0*/  IMAD.MOV.U32 R43, RZ, RZ, R73 ;  /* 0x000000ffff2b7224 */ /* 0x000fe200078e0049 */
[----:B------:R-:W-:Y:S01]  /*f000*/  STL [R1+0x21c], R54 ;  /* 0x00021c3601007387 */ /* 0x000fe20000100800 */
[----:B-1----:R-:W-:-:S05]  /*f010*/  MOV R4, R51 ;  /* 0x0000003300047202 */ /* 0x002fca0000000f00 */
[----:B------:R1:W-:Y:S04]  /*f020*/  STL [R1+0x210], R4 ;  /* 0x0002100401007387 */ /* 0x0003e80000100800 */
[----:B------:R-:W-:Y:S01]  /*f030*/  STL [R1+0x224], R56 ;  /* 0x0002243801007387 */ /* 0x000fe20000100800 */
[----:B-1----:R-:W-:-:S05]  /*f040*/  IMAD.MOV.U32 R4, RZ, RZ, R55 ;  /* 0x000000ffff047224 */ /* 0x002fca00078e0037 */
[----:B------:R1:W-:Y:S02]  /*f050*/  STL [R1+0x218], R4 ;  /* 0x0002180401007387 */ /* 0x0003e40000100800 */
[----:B-1----:R-:W-:-:S05]  /*f060*/  IMAD.MOV.U32 R4, RZ, RZ, R57 ;  /* 0x000000ffff047224 */ /* 0x002fca00078e0039 */
[----:B------:R1:W-:Y:S04]  /*f070*/  STL [R1+0x220], R4 ;  /* 0x0002200401007387 */ /* 0x0003e80000100800 */
[----:B------:R3:W-:Y:S01]  /*f080*/  STL [R1+0x22c], R60 ;  /* 0x00022c3c01007387 */ /* 0x0007e20000100800 */
[----:B-1----:R-:W-:-:S05]  /*f090*/  IMAD.MOV.U32 R4, RZ, RZ, R61 ;  /* 0x000000ffff047224 */ /* 0x002fca00078e003d */
[----:B------:R1:W-:Y:S01]  /*f0a0*/  STL [R1+0x228], R4 ;  /* 0x0002280401007387 */ /* 0x0003e20000100800 */
[----:B---3--:R-:W-:Y:S01]  /*f0b0*/  MOV R60, R68 ;  /* 0x00000044003c7202 */ /* 0x008fe20000000f00 */
[----:B------:R-:W-:Y:S02]  /*f0c0*/  IMAD.MOV.U32 R61, RZ, RZ, R69 ;  /* 0x000000ffff3d7224 */ /* 0x000fe400078e0045 */
[----:B------:R-:W-:Y:S04]  /*f0d0*/  STL [R1+0x234], R76 ;  /* 0x0002344c01007387 */ /* 0x000fe80000100800 */
[----:B------:R-:W-:Y:S01]  /*f0e0*/  STL [R1+0x23c], R100 ;  /* 0x00023c6401007387 */ /* 0x000fe20000100800 */
[----:B-1----:R-:W-:-:S05]  /*f0f0*/  MOV R4, R77 ;  /* 0x0000004d00047202 */ /* 0x002fca0000000f00 */
[----:B------:R1:W-:Y:S02]  /*f100*/  STL [R1+0x230], R4 ;  /* 0x0002300401007387 */ /* 0x0003e40000100800 */
[----:B-1----:R-:W-:-:S05]  /*f110*/  IMAD.MOV.U32 R4, RZ, RZ, R101 ;  /* 0x000000ffff047224 */ /* 0x002fca00078e0065 */
[----:B------:R1:W-:Y:S01]  /*f120*/  STL [R1+0x238], R4 ;  /* 0x0002380401007387 */ /* 0x0003e20000100800 */
[----:B--2---:R-:W-:Y:S02]  /*f130*/  IMAD.MOV.U32 R50, RZ, RZ, R80 ;  /* 0x000000ffff327224 */ /* 0x004fe400078e0050 */
[----:B------:R-:W-:Y:S02]  /*f140*/  IMAD.MOV.U32 R51, RZ, RZ, R81 ;  /* 0x000000ffff337224 */ /* 0x000fe400078e0051 */
[----:B----4-:R-:W-:Y:S01]  /*f150*/  IMAD.MOV.U32 R54, RZ, RZ, R84 ;  /* 0x000000ffff367224 */ /* 0x010fe200078e0054 */
[----:B------:R-:W-:Y:S01]  /*f160*/  MOV R55, R85 ;  /* 0x0000005500377202 */ /* 0x000fe20000000f00 */
[----:B-----5:R-:W-:Y:S02]  /*f170*/  IMAD.MOV.U32 R56, RZ, RZ, R88 ;  /* 0x000000ffff387224 */ /* 0x020fe400078e0058 */
        /* <DEDUP_REMOVED lines=10> */
[----:B------:R-:W-:Y:S01]  /*f220*/  IMAD.MOV.U32 R81, RZ, RZ, R117 ;  /* 0x000000ffff517224 */ /* 0x000fe200078e0075 */
[----:B------:R2:W-:Y:S01]  /*f230*/  STL [R1+0x244], R120 ;  /* 0x0002447801007387 */ /* 0x0005e20000100800 */
[----:B-1----:R-:W-:-:S03]  /*f240*/  IMAD.MOV.U32 R4, RZ, RZ, R121 ;  /* 0x000000ffff047224 */ /* 0x002fc600078e0079 */
[----:B------:R-:W3:Y:S04]  /*f250*/  LDL.LU.64 R84, [R1+0x368] ;  /* 0x0003680001547983 */ /* 0x000ee80000300a00 */
[----:B------:R-:W4:Y:S04]  /*f260*/  LDL.LU.64 R64, [R1+0x2f0] ;  /* 0x0002f00001407983 */ /* 0x000f280000300a00 */
[----:B------:R-:W5:Y:S04]  /*f270*/  LDL.LU.64 R88, [R1+0x2e8] ;  /* 0x0002e80001587983 */ /* 0x000f680000300a00 */
[----:B------:R-:W3:Y:S04]  /*f280*/  LDL.LU.64 R92, [R1+0x3f8] ;  /* 0x0003f800015c7983 */ /* 0x000ee80000300a00 */
[----:B------:R1:W-:Y:S04]  /*f290*/  STL [R1+0x240], R4 ;  /* 0x0002400401007387 */ /* 0x0003e80000100800 */
[----:B------:R-:W3:Y:S04]  /*f2a0*/  LDL.LU.64 R96, [R1+0x2a8] ;  /* 0x0002a80001607983 */ /* 0x000ee80000300a00 */
[----:B------:R-:W5:Y:S04]  /*f2b0*/  LDL.LU.64 R100, [R1+0x3c8] ;  /* 0x0003c80001647983 */ /* 0x000f680000300a00 */
[----:B------:R-:W-:Y:S04]  /*f2c0*/  STL [R1+0x24c], R38 ;  /* 0x00024c2601007387 */ /* 0x000fe80000100800 */
[----:B------:R-:W5:Y:S04]  /*f2d0*/  LDL.LU.64 R108, [R1+0x398] ;  /* 0x00039800016c7983 */ /* 0x000f680000300a00 */
[----:B------:R-:W5:Y:S04]  /*f2e0*/  LDL.LU.64 R112, [R1+0x380] ;  /* 0x0003800001707983 */ /* 0x000f680000300a00 */
[----:B------:R-:W5:Y:S04]  /*f2f0*/  LDL.LU.64 R116, [R1+0x308] ;  /* 0x0003080001747983 */ /* 0x000f680000300a00 */
[----:B--2---:R-:W2:Y:S01]  /*f300*/  LDL.LU.64 R120, [R1+0x2e0] ;  /* 0x0002e00001787983 */ /* 0x004ea20000300a00 */
[----:B-1----:R-:W-:-:S03]  /*f310*/  IMAD.MOV.U32 R4, RZ, RZ, R39 ;  /* 0x000000ffff047224 */ /* 0x002fc600078e0027 */
[----:B------:R-:W-:Y:S04]  /*f320*/  STL [R1+0x254], R42 ;  /* 0x0002542a01007387 */ /* 0x000fe80000100800 */
[----:B------:R1:W-:Y:S04]  /*f330*/  STL [R1+0x248], R4 ;  /* 0x0002480401007387 */ /* 0x0003e80000100800 */
[----:B------:R-:W-:Y:S01]  /*f340*/  STL [R1+0x25c], R46 ;  /* 0x00025c2e01007387 */ /* 0x000fe20000100800 */
[----:B-1----:R-:W-:-:S05]  /*f350*/  MOV R4, R43 ;  /* 0x0000002b00047202 */ /* 0x002fca0000000f00 */
[----:B------:R1:W-:Y:S02]  /*f360*/  STL [R1+0x250], R4 ;  /* 0x0002500401007387 */ /* 0x0003e40000100800 */
[----:B-1----:R-:W-:-:S05]  /*f370*/  IMAD.MOV.U32 R4, RZ, RZ, R47 ;  /* 0x000000ffff047224 */ /* 0x002fca00078e002f */
[----:B------:R1:W-:Y:S04]  /*f380*/  STL [R1+0x258], R4 ;  /* 0x0002580401007387 */ /* 0x0003e80000100800 */
[----:B------:R-:W-:Y:S01]  /*f390*/  STL [R1+0x264], R60 ;  /* 0x0002643c01007387 */ /* 0x000fe20000100800 */
[----:B-1----:R-:W-:-:S05]  /*f3a0*/  IMAD.MOV.U32 R4, RZ, RZ, R61 ;  /* 0x000000ffff047224 */ /* 0x002fca00078e003d */
[----:B------:R1:W-:Y:S04]  /*f3b0*/  STL [R1+0x260], R4 ;  /* 0x0002600401007387 */ /* 0x0003e80000100800 */
[----:B------:R3:W-:Y:S01]  /*f3c0*/  STL [R1+0x26c], R104 ;  /* 0x00026c6801007387 */ /* 0x0007e20000100800 */
[----:B-1----:R-:W-:-:S05]  /*f3d0*/  IMAD.MOV.U32 R4, RZ, RZ, R105 ;  /* 0x000000ffff047224 */ /* 0x002fca00078e0069 */
[----:B------:R2:W-:Y:S01]  /*f3e0*/  STL [R1+0x268], R4 ;  /* 0x0002680401007387 */ /* 0x0005e20000100800 */
[----:B----4-:R-:W-:Y:S01]  /*f3f0*/  IMAD.MOV.U32 R60, RZ, RZ, R64 ;  /* 0x000000ffff3c7224 */ /* 0x010fe200078e0040 */
[----:B------:R-:W-:Y:S01]  /*f400*/  MOV R61, R65 ;  /* 0x00000041003d7202 */ /* 0x000fe20000000f00 */
[----:B---3--:R-:W-:Y:S02]  /*f410*/  IMAD.MOV.U32 R64, RZ, RZ, R96 ;  /* 0x000000ffff407224 */ /* 0x008fe400078e0060 */
[----:B------:R-:W-:Y:S02]  /*f420*/  IMAD.MOV.U32 R65, RZ, RZ, R97 ;  /* 0x000000ffff417224 */ /* 0x000fe400078e0061 */
[----:B-----5:R-:W-:Y:S01]  /*f430*/  IMAD.MOV.U32 R96, RZ, RZ, R100 ;  /* 0x000000ffff607224 */ /* 0x020fe200078e0064 */
[----:B------:R-:W-:Y:S01]  /*f440*/  MOV R97, R101 ;  /* 0x0000006500617202 */ /* 0x000fe20000000f00 */
[----:B------:R-:W-:Y:S02]  /*f450*/  IMAD.MOV.U32 R100, RZ, RZ, R108 ;  /* 0x000000ffff647224 */ /* 0x000fe400078e006c */
[----:B------:R-:W-:Y:S01]  /*f460*/  IMAD.MOV.U32 R101, RZ, RZ, R109 ;  /* 0x000000ffff657224 */ /* 0x000fe200078e006d */
[----:B------:R-:W-:Y:S01]  /*f470*/  MOV R104, R116 ;  /* 0x0000007400687202 */ /* 0x000fe20000000f00 */
[----:B------:R-:W-:-:S02]  /*f480*/  IMAD.MOV.U32 R105, RZ, RZ, R117 ;  /* 0x000000ffff697224 */ /* 0x000fc400078e0075 */
[----:B--2---:R-:W-:Y:S01]  /*f490*/  IMAD.MOV.U32 R4, RZ, RZ, R121 ;  /* 0x000000ffff047224 */ /* 0x004fe200078e0079 */
[----:B------:R1:W-:Y:S04]  /*f4a0*/  STL [R1+0x274], R120 ;  /* 0x0002747801007387 */ /* 0x0003e80000100800 */
[----:B------:R-:W2:Y:S04]  /*f4b0*/  LDL.LU.64 R108, [R1+0x428] ;  /* 0x00042800016c7983 */ /* 0x000ea80000300a00 */
[----:B------:R-:W3:Y:S04]  /*f4c0*/  LDL.LU.64 R116, [R1+0x400] ;  /* 0x0004000001747983 */ /* 0x000ee80000300a00 */
[----:B------:R4:W-:Y:S04]  /*f4d0*/  STL [R1+0x270], R4 ;  /* 0x0002700401007387 */ /* 0x0009e80000100800 */
[----:B-1----:R-:W5:Y:S04]  /*f4e0*/  LDL.LU.64 R120, [R1+0x360] ;  /* 0x0003600001787983 */ /* 0x002f680000300a00 */
[----:B------:R-:W-:Y:S01]  /*f4f0*/  STL [R1+0x27c], R50 ;  /* 0x00027c3201007387 */ /* 0x000fe20000100800 */
[----:B----4-:R-:W-:-:S03]  /*f500*/  IMAD.MOV.U32 R4, RZ, RZ, R51 ;  /* 0x000000ffff047224 */ /* 0x010fc600078e0033 */
[----:B------:R-:W-:Y:S04]  /*f510*/  STL [R1+0x284], R54 ;  /* 0x0002843601007387 */ /* 0x000fe80000100800 */
        /* <DEDUP_REMOVED lines=13> */
[----:B-1----:R-:W-:-:S05]  /*f5f0*/  MOV R4, R65 ;  /* 0x0000004100047202 */ /* 0x002fca0000000f00 */
[----:B------:R1:W-:Y:S04]  /*f600*/  STL [R1+0x2a0], R4 ;  /* 0x0002a00401007387 */ /* 0x0003e80000100800 */
[----:B------:R3:W-:Y:S01]  /*f610*/  STL [R1+0x2ac], R112 ;  /* 0x0002ac7001007387 */ /* 0x0007e20000100800 */
[----:B-1----:R-:W-:-:S05]  /*f620*/  IMAD.MOV.U32 R4, RZ, RZ, R113 ;  /* 0x000000ffff047224 */ /* 0x002fca00078e0071 */
[----:B------:R1:W-:Y:S01]  /*f630*/  STL [R1+0x2a8], R4 ;  /* 0x0002a80401007387 */ /* 0x0003e20000100800 */
[----:B---3--:R-:W-:Y:S02]  /*f640*/  IMAD.MOV.U32 R112, RZ, RZ, R116 ;  /* 0x000000ffff707224 */ /* 0x008fe400078e0074 */
[----:B------:R-:W-:Y:S01]  /*f650*/  IMAD.MOV.U32 R113, RZ, RZ, R117 ;  /* 0x000000ffff717224 */ /* 0x000fe200078e0075 */
[----:B-----5:R3:W-:Y:S04]  /*f660*/  STL [R1+0x2b4], R120 ;  /* 0x0002b47801007387 */ /* 0x0207e80000100800 */
[----:B------:R-:W4:Y:S01]  /*f670*/  LDL.LU.64 R116, [R1+0x3d0] ;  /* 0x0003d00001747983 */ /* 0x000f220000300a00 */
[----:B-1----:R-:W-:-:S03]  /*f680*/  MOV R4, R121 ;  /* 0x0000007900047202 */ /* 0x002fc60000000f00 */
[----:B---3--:R-:W3:Y:S01]  /*f690*/  LDL.LU.64 R120, [R1+0x328] ;  /* 0x0003280001787983 */ /* 0x008ee20000300a00 */
[----:B------:R-:W-:Y:S01]  /*f6a0*/  IMAD.MOV.U32 R5, RZ, RZ, R129 ;  /* 0x000000ffff057224 */ /* 0x000fe200078e0081 */
[----:B------:R-:W-:Y:S01]  /*f6b0*/  UMOV UR13, 0x1 ;  /* 0x00000001000d7882 */ /* 0x000fe20000000000 */
[----:B------:R-:W-:Y:S01]  /*f6c0*/  UMOV UR14, 0x2 ;  /* 0x00000002000e7882 */ /* 0x000fe20000000000 */
[----:B------:R1:W-:Y:S01]  /*f6d0*/  STL [R1+0x2b0], R4 ;  /* 0x0002b00401007387 */ /* 0x0003e20000100800 */
[----:B------:R-:W-:Y:S01]  /*f6e0*/  UMOV UR7, URZ ;  /* 0x000000ff00077c82 */ /* 0x000fe20008000000 */
[----:B------:R-:W-:Y:S01]  /*f6f0*/  UMOV UR8, URZ ;  /* 0x000000ff00087c82 */ /* 0x000fe20008000000 */
[----:B------:R-:W-:Y:S01]  /*f700*/  UMOV UR5, URZ ;  /* 0x000000ff00057c82 */ /* 0x000fe20008000000 */
        /* <DEDUP_REMOVED lines=9> */
[----:B------:R-:W-:Y:S04]  /*f7a0*/  STL [R1+0x2d4], R80 ;  /* 0x0002d45001007387 */ /* 0x000fe80000100800 */
[----:B------:R-:W-:Y:S01]  /*f7b0*/  STL [R1+0x2dc], R84 ;  /* 0x0002dc5401007387 */ /* 0x000fe20000100800 */
        /* <DEDUP_REMOVED lines=14> */
[----:B------:R-:W-:Y:S01]  /*f8a0*/  STL [R1+0x304], R104 ;  /* 0x0003046801007387 */ /* 0x000fe20000100800 */
[----:B-1----:R-:W-:-:S05]  /*f8b0*/  IMAD.MOV.U32 R4, RZ, RZ, R101 ;  /* 0x000000ffff047224 */ /* 0x002fca00078e0065 */
[----:B------:R1:W-:Y:S04]  /*f8c0*/  STL [R1+0x2f8], R4 ;  /* 0x0002f80401007387 */ /* 0x0003e80000100800 */
[----:B--2---:R-:W-:Y:S01]  /*f8d0*/  STL [R1+0x30c], R108 ;  /* 0x00030c6c01007387 */ /* 0x004fe20000100800 */
[----:B-1----:R-:W-:-:S05]  /*f8e0*/  IMAD.MOV.U32 R4, RZ, RZ, R105 ;  /* 0x000000ffff047224 */ /* 0x002fca00078e0069 */
[----:B------:R1:W-:Y:S04]  /*f8f0*/  STL [R1+0x300], R4 ;  /* 0x0003000401007387 */ /* 0x0003e80000100800 */
[----:B------:R-:W-:Y:S01]  /*f900*/  STL [R1+0x314], R112 ;  /* 0x0003147001007387 */ /* 0x000fe20000100800 */
[----:B-1----:R-:W-:-:S05]  /*f910*/  IMAD.MOV.U32 R4, RZ, RZ, R109 ;  /* 0x000000ffff047224 */ /* 0x002fca00078e006d */
[----:B------:R1:W-:Y:S02]  /*f920*/  STL [R1+0x308], R4 ;  /* 0x0003080401007387 */ /* 0x0003e40000100800 */
[----:B-1----:R-:W-:Y:S02]  /*f930*/  MOV R4, R113 ;  /* 0x0000007100047202 */ /* 0x002fe40000000f00 */
[----:B----4-:R-:W-:Y:S04]  /*f940*/  STL [R1+0x31c], R116 ;  /* 0x00031c7401007387 */ /* 0x010fe80000100800 */
[----:B------:R1:W-:Y:S04]  /*f950*/  STL [R1+0x310], R4 ;  /* 0x0003100401007387 */ /* 0x0003e80000100800 */
[----:B---3--:R-:W-:Y:S01]  /*f960*/  STL [R1+0x324], R120 ;  /* 0x0003247801007387 */ /* 0x008fe20000100800 */
[----:B-1----:R-:W-:-:S05]  /*f970*/  IMAD.MOV.U32 R4, RZ, RZ, R117 ;  /* 0x000000ffff047224 */ /* 0x002fca00078e0075 */
[----:B------:R1:W-:Y:S02]  /*f980*/  STL [R1+0x318], R4 ;  /* 0x0003180401007387 */ /* 0x0003e40000100800 */
[----:B-1----:R-:W-:-:S05]  /*f990*/  IMAD.MOV.U32 R4, RZ, RZ, R121 ;  /* 0x000000ffff047224 */ /* 0x002fca00078e0079 */
[----:B------:R1:W-:Y:S04]  /*f9a0*/  STL [R1+0x320], R4 ;  /* 0x0003200401007387 */ /* 0x0003e80000100800 */
[----:B------:R-:W-:Y:S04]  /*f9b0*/  STL [R1+0x32c], R160 ;  /* 0x00032ca001007387 */ /* 0x000fe80000100800 */
[----:B------:R-:W-:Y:S01]  /*f9c0*/  STL [R1+0x334], R124 ;  /* 0x0003347c01007387 */ /* 0x000fe20000100800 */
[----:B-1----:R-:W-:-:S05]  /*f9d0*/  IMAD.MOV.U32 R4, RZ, RZ, R161 ;  /* 0x000000ffff047224 */ /* 0x002fca00078e00a1 */
[----:B------:R1:W-:Y:S01]  /*f9e0*/  STL [R1+0x328], R4 ;  /* 0x0003280401007387 */ /* 0x0003e20000100800 */
[----:B------:R-:W-:-:S03]  /*f9f0*/  IADD3 R161, PT, PT, R169, 0x3f, RZ ;  /* 0x0000003fa9a17810 */ /* 0x000fc60007ffe0ff */
[----:B------:R-:W-:Y:S01]  /*fa00*/  STL [R1+0x33c], R126 ;  /* 0x00033c7e01007387 */ /* 0x000fe20000100800 */
[----:B------:R-:W-:-:S04]  /*fa10*/  SHF.R.S32.HI R169, RZ, 0x1f, R161 ;  /* 0x0000001fffa97819 */ /* 0x000fc800000114a1 */
[----:B------:R-:W-:Y:S01]  /*fa20*/  LEA.HI R169, R169, R161, RZ, 0x6 ;  /* 0x000000a1a9a97211 */ /* 0x000fe200078f30ff */
[----:B-1----:R-:W-:-:S05]  /*fa30*/  IMAD.MOV.U32 R4, RZ, RZ, R125 ;  /* 0x000000ffff047224 */ /* 0x002fca00078e007d */
[----:B------:R1:W-:Y:S02]  /*fa40*/  STL [R1+0x330], R4 ;  /* 0x0003300401007387 */ /* 0x0003e40000100800 */
[----:B-1----:R-:W-:-:S05]  /*fa50*/  IMAD.MOV.U32 R4, RZ, RZ, R127 ;  /* 0x000000ffff047224 */ /* 0x002fca00078e007f */
[----:B------:R1:W-:Y:S04]  /*fa60*/  STL [R1+0x338], R4 ;  /* 0x0003380401007387 */ /* 0x0003e80000100800 */
[----:B------:R-:W-:Y:S04]  /*fa70*/  STL [R1+0x344], R128 ;  /* 0x0003448001007387 */ /* 0x000fe80000100800 */
[----:B------:R2:W-:Y:S01]  /*fa80*/  STL [R1+0x340], R5 ;  /* 0x0003400501007387 */ /* 0x0005e20000100800 */
[----:B-1----:R-:W-:Y:S01]  /*fa90*/  SHF.R.S32.HI R4, RZ, 0x6, R169 ;  /* 0x00000006ff047819 */ /* 0x002fe200000114a9 */
[----:B------:R-:W-:-:S03]  /*faa0*/  IMAD.MOV.U32 R169, RZ, RZ, RZ ;  /* 0x000000ffffa97224 */ /* 0x000fc600078e00ff */
[C---:B------:R-:W-:Y:S02]  /*fab0*/  IADD3 R6, PT, PT, R4.reuse, -0x3, RZ ;  /* 0xfffffffd04067810 */ /* 0x040fe40007ffe0ff */
[----:B--2---:R-:W-:Y:S01]  /*fac0*/  VIMNMX R5, PT, PT, R4, 0x2, !PT ;  /* 0x0000000204057848 */ /* 0x004fe20007fe0100 */
[----:B------:R-:W-:-:S04]  /*fad0*/  IMAD.MOV.U32 R4, RZ, RZ, RZ ;  /* 0x000000ffff047224 */ /* 0x000fc800078e00ff */
[----:B------:R-:W-:-:S05]  /*fae0*/  VIADD R5, R5, 0xfffffffe ;  /* 0xfffffffe05057836 */ /* 0x000fca0000000000 */
[----:B------:R1:W-:Y:S02]  /*faf0*/  STL [R1+0x34c], R5 ;  /* 0x00034c0501007387 */ /* 0x0003e40000100800 */
.L_x_11:
[----:B------:R-:W-:Y:S01]  /*fb00*/  SHF.L.U32 R4, R4, 0x1f, RZ ;  /* 0x0000001f04047819 */ /* 0x000fe200000006ff */
[----:B------:R-:W-:-:S03]  /*fb10*/  UIADD3 UR8, UPT, UPT, UR8, 0x1, URZ ;  /* 0x0000000108087890 */ /* 0x000fc6000fffe0ff */
[----:B------:R-:W2:Y:S01]  /*fb20*/  SYNCS.PHASECHK.TRANS64.TRYWAIT P2, [UR4], R4 ;  /* 0x00000004ff0075a7 */ /* 0x000ea20008041104 */
[----:B------:R-:W-:-:S04]  /*fb30*/  UISETP.GT.AND UP1, UPT, UR8, 0x1, UPT ;  /* 0x000000010800788c */ /* 0x000fc8000bf24270 */
[----:B------:R-:W-:-:S04]  /*fb40*/  USEL UR8, UR8, URZ, !UP1 ;  /* 0x000000ff08087287 */ /* 0x000fc8000c800000 */
[----:B------:R-:W-:Y:S01]  /*fb50*/  ULEA UR15, UR8, UR9, 0x10 ;  /* 0x00000009080f7291 */ /* 0x000fe2000f8e80ff */
[----:B--2---:R-:W-:Y:S11]  /*fb60*/  @!P2 BRA `(.L_x_9) ;  /* 0x0000009400e0a947 */ /* 0x004ff60003800000 */
.L_x_17:
[----:B------:R-:W-:-:S04]  /*fb70*/  DEPBAR.LE SB0, 0x2 ;  /* 0x000080800000791a */ /* 0x000fc80000000000 */
[----:B------:R-:W-:Y:S01]  /*fb80*/  BAR.SYNC.DEFER_BLOCKING 0x0 ;  /* 0x0000000000007b1d */ /* 0x000fe20000010000 */
[----:B------:R-:W-:Y:S02]  /*fb90*/  UIADD3 UR7, UPT, UPT, UR7, 0x1, URZ ;  /* 0x0000000107077890 */ /* 0x000fe4000fffe0ff */
[----:B------:R-:W-:Y:S02]  /*fba0*/  ULEA UR4, UR13, UR9, 0x3 ;  /* 0x000000090d047291 */ /* 0x000fe4000f8e18ff */
[----:B------:R-:W-:Y:S02]  /*fbb0*/  UISETP.GT.AND UP1, UPT, UR7, 0x2, UPT ;  /* 0x000000020700788c */ /* 0x000fe4000bf24270 */
[----:B------:R-:W-:Y:S02]  /*fbc0*/  UIADD3 UR4, UPT, UPT, UR4, 0x2c000, URZ ;  /* 0x0002c00004047890 */ /* 0x000fe4000fffe0ff */
[----:B------:R-:W-:Y:S01]  /*fbd0*/  USEL UR7, UR7, URZ, !UP1 ;  /* 0x000000ff07077287 */ /* 0x000fe2000c800000 */
[----:B------:R-:W-:Y:S01]  /*fbe0*/  UMOV UR6, UR5 ;  /* 0x0000000500067c82 */ /* 0x000fe20008000000 */
[----:B------:R-:W2:Y:S04]  /*fbf0*/  LDSM.16.M88.4 R8, [R0+UR15+0x800] ;  /* 0x0008000f0008783b */ /* 0x000ea80008000200 */
[----:B------:R-:W3:Y:S04]  /*fc00*/  LDSM.16.M88.4 R12, [R0+UR15+0x1800] ;  /* 0x0018000f000c783b */ /* 0x000ee80008000200 */
[----:B------:R-:W4:Y:S04]  /*fc10*/  LDSM.16.M88.4 R76, [R0+UR15+0x2000] ;  /* 0x0020000f004c783b */ /* 0x000f280008000200 */
[----:B------:R-:W5:Y:S04]  /*fc20*/  LDSM.16.M88.4 R72, [R0+UR15+0x1000] ;  /* 0x0010000f0048783b */ /* 0x000f680008000200 */
[----:B------:R-:W1:Y:S04]  /*fc30*/  LDSM.16.M88.4 R68, [R0+UR15] ;  /* 0x0000000f0044783b */ /* 0x000e680008000200 */
[----:B------:R-:W1:Y:S04]  /*fc40*/  LDSM.16.M88.4 R16, [R0+UR15+0x2800] ;  /* 0x0028000f0010783b */ /* 0x000e680008000200 */
[----:B------:R-:W1:Y:S04]  /*fc50*/  LDSM.16.M88.4 R20, [R0+UR15+0x3800] ;  /* 0x0038000f0014783b */ /* 0x000e680008000200 */
[----:B------:R-:W1:Y:S04]  /*fc60*/  LDSM.16.M88.4 R24, [R0+UR15+0x4800] ;  /* 0x0048000f0018783b */ /* 0x000e680008000200 */
[----:B------:R-:W1:Y:S04]  /*fc70*/  LDSM.16.M88.4 R88, [R0+UR15+0x5000] ;  /* 0x0050000f0058783b */ /* 0x000e680008000200 */
[----:B------:R-:W1:Y:S04]  /*fc80*/  LDSM.16.M88.4 R84, [R0+UR15+0x4000] ;  /* 0x0040000f0054783b */ /* 0x000e680008000200 */
[----:B------:R-:W1:Y:S01]  /*fc90*/  LDSM.16.M88.4 R80, [R0+UR15+0x3000] ;  /* 0x0030000f0050783b */ /* 0x000e620008000200 */
[----:B--2---:R-:W-:-:S02]  /*fca0*/  IMAD.MOV.U32 R7, RZ, RZ, R10 ;  /* 0x000000ffff077224 */ /* 0x004fc400078e000a */
[----:B------:R-:W-:Y:S01]  /*fcb0*/  IMAD.MOV.U32 R6, RZ, RZ, R8 ;  /* 0x000000ffff067224 */ /* 0x000fe200078e0008 */
[----:B------:R-:W2:Y:S01]  /*fcc0*/  LDSM.16.M88.4 R28, [R0+UR15+0x5800] ;  /* 0x0058000f001c783b */ /* 0x000ea20008000200 */
[----:B---3--:R-:W-:-:S03]  /*fcd0*/  IMAD.MOV.U32 R10, RZ, RZ, R12 ;  /* 0x000000ffff0a7224 */ /* 0x008fc600078e000c */
[----:B------:R-:W3:Y:S01]  /*fce0*/  LDSM.16.M88.4 R32, [R0+UR15+0x6800] ;  /* 0x0068000f0020783b */ /* 0x000ee20008000200 */
[----:B----4-:R-:W-:Y:S02]  /*fcf0*/  IMAD.MOV.U32 R12, RZ, RZ, R76 ;  /* 0x000000ffff0c7224 */ /* 0x010fe400078e004c */
[----:B------:R-:W-:Y:S01]  /*fd00*/  IMAD.MOV.U32 R76, RZ, RZ, R77 ;  /* 0x000000ffff4c7224 */ /* 0x000fe200078e004d */
[----:B------:R-:W4:Y:S01]  /*fd10*/  LDSM.16.M88.4 R36, [R0+UR15+0x7800] ;  /* 0x0078000f0024783b */ /* 0x000f220008000200 */
[----:B-----5:R-:W-:Y:S01]  /*fd20*/  IMAD.MOV.U32 R8, RZ, RZ, R72 ;  /* 0x000000ffff087224 */ /* 0x020fe200078e0048 */
[----:B------:R-:W-:Y:S01]  /*fd30*/  MOV R77, R79 ;  /* 0x0000004f004d7202 */ /* 0x000fe20000000f00 */
[----:B------:R-:W-:Y:S01]  /*fd40*/  IMAD.MOV.U32 R72, RZ, RZ, R73 ;  /* 0x000000ffff487224 */ /* 0x000fe200078e0049 */
[----:B------:R-:W-:Y:S01]  /*fd50*/  LDSM.16.M88.4 R100, [R0+UR15+0x8000] ;  /* 0x0080000f0064783b */ /* 0x000fe20008000200 */
[----:B-1----:R-:W-:Y:S01]  /*fd60*/  IMAD.MOV.U32 R4, RZ, RZ, R68 ;  /* 0x000000ffff047224 */ /* 0x002fe200078e0044 */
[----:B------:R-:W-:Y:S01]  /*fd70*/  MOV R73, R75 ;  /* 0x0000004b00497202 */ /* 0x000fe20000000f00 */
[----:B------:R-:W-:Y:S01]  /*fd80*/  IMAD.MOV.U32 R5, RZ, RZ, R70 ;  /* 0x000000ffff057224 */ /* 0x000fe200078e0046 */
[----:B------:R-:W-:Y:S01]  /*fd90*/  LDSM.16.M88.4 R96, [R0+UR15+0x7000] ;  /* 0x0070000f0060783b */ /* 0x000fe20008000200 */
[----:B------:R-:W-:Y:S01]  /*fda0*/  IMAD.MOV.U32 R68, RZ, RZ, R69 ;  /* 0x000000ffff447224 */ /* 0x000fe200078e0045 */
[----:B------:R-:W-:Y:S01]  /*fdb0*/  MOV R79, R19 ;  /* 0x00000013004f7202 */ /* 0x000fe20000000f00 */
[----:B------:R-:W-:Y:S01]  /*fdc0*/  IMAD.MOV.U32 R70, RZ, RZ, R9 ;  /* 0x000000ffff467224 */ /* 0x000fe200078e0009 */
[----:B------:R-:W-:Y:S01]  /*fdd0*/  LDSM.16.M88.4 R92, [R0+UR15+0x6000] ;  /* 0x0060000f005c783b */ /* 0x000fe20008000200 */
[----:B------:R-:W-:Y:S01]  /*fde0*/  MOV R69, R71 ;  /* 0x0000004700457202 */ /* 0x000fe20000000f00 */
[----:B------:R-:W-:Y:S01]  /*fdf0*/  IMAD.MOV.U32 R9, RZ, RZ, R74 ;  /* 0x000000ffff097224 */ /* 0x000fe200078e004a */
[----:B------:R-:W-:Y:S01]  /*fe00*/  MOV R75, R15 ;  /* 0x0000000f004b7202 */ /* 0x000fe20000000f00 */
[----:B------:R-:W-:Y:S01]  /*fe10*/  LDSM.16.M88.4 R40, [R0+UR15+0x8800] ;  /* 0x0088000f0028783b */ /* 0x000fe20008000200 */
[----:B------:R-:W-:Y:S01]  /*fe20*/  IMAD.MOV.U32 R19, RZ, RZ, R22 ;  /* 0x000000ffff137224 */ /* 0x000fe200078e0016 */
[----:B------:R-:W-:Y:S01]  /*fe30*/  MOV R71, R11 ;  /* 0x0000000b00477202 */ /* 0x000fe20000000f00 */
[----:B------:R-:W-:Y:S01]  /*fe40*/  IMAD.MOV.U32 R74, RZ, RZ, R13 ;  /* 0x000000ffff4a7224 */ /* 0x000fe200078e000d */
[----:B------:R-:W1:Y:S01]  /*fe50*/  LDSM.16.M88.4 R44, [R0+UR15+0x9800] ;  /* 0x0098000f002c783b */ /* 0x000e620008000200 */
[----:B------:R-:W-:-:S02]  /*fe60*/  IMAD.MOV.U32 R15, RZ, RZ, R18 ;  /* 0x000000ffff0f7224 */ /* 0x000fc400078e0012 */
[----:B------:R-:W-:Y:S01]  /*fe70*/  IMAD.MOV.U32 R22, RZ, RZ, R24 ;  /* 0x000000ffff167224 */ /* 0x000fe200078e0018 */
[----:B------:R-:W5:Y:S01]  /*fe80*/  LDSM.16.M88.4 R48, [R0+UR15+0xa800] ;  /* 0x00a8000f0030783b */ /* 0x000f620008000200 */
[----:B------:R-:W-:Y:S02]  /*fe90*/  IMAD.MOV.U32 R11, RZ, RZ, R14 ;  /* 0x000000ffff0b7224 */ /* 0x000fe400078e000e */
[----:B------:R-:W-:Y:S01]  /*fea0*/  IMAD.MOV.U32 R13, RZ, RZ, R78 ;  /* 0x000000ffff0d7224 */ /* 0x000fe200078e004e */
[----:B------:R-:W5:Y:S01]  /*feb0*/  LDSM.16.M88.4 R56, [R0+UR15+0xb000] ;  /* 0x00b0000f0038783b */ /* 0x000f620008000200 */
[----:B------:R-:W-:Y:S02]  /*fec0*/  IMAD.MOV.U32 R18, RZ, RZ, R20 ;  /* 0x000000ffff127224 */ /* 0x000fe400078e0014 */
[----:B------:R-:W-:Y:S01]  /*fed0*/  IMAD.MOV.U32 R24, RZ, RZ, R88 ;  /* 0x000000ffff187224 */ /* 0x000fe200078e0058 */
[----:B------:R-:W5:Y:S01]  /*fee0*/  LDSM.16.M88.4 R60, [R0+UR15+0xa000] ;  /* 0x00a0000f003c783b */ /* 0x000f620008000200 */
[----:B------:R-:W-:-:S02]  /*fef0*/  IMAD.MOV.U32 R14, RZ, RZ, R16 ;  /* 0x000000ffff0e7224 */ /* 0x000fc400078e0010 */
[----:B------:R-:W-:Y:S01]  /*ff00*/  IMAD.MOV.U32 R78, RZ, RZ, R17 ;  /* 0x000000ffff4e7224 */ /* 0x000fe200078e0011 */
[----:B------:R-:W5:Y:S01]  /*ff10*/  LDSM.16.M88.4 R64, [R0+UR15+0x9000] ;  /* 0x0090000f0040783b */ /* 0x000f620008000200 */
[----:B------:R-:W-:Y:S02]  /*ff20*/  IMAD.MOV.U32 R20, RZ, RZ, R84 ;  /* 0x000000ffff147224 */ /* 0x000fe400078e0054 */
[----:B------:R-:W-:Y:S01]  /*ff30*/  IMAD.MOV.U32 R88, RZ, RZ, R89 ;  /* 0x000000ffff587224 */ /* 0x000fe200078e0059 */
[----:B------:R-:W-:Y:S01]  /*ff40*/  MOV R89, R91 ;  /* 0x0000005b00597202 */ /* 0x000fe20000000f00 */
[----:B------:R-:W-:Y:S01]  /*ff50*/  IMAD.MOV.U32 R16, RZ, RZ, R80 ;  /* 0x000000ffff107224 */ /* 0x000fe200078e0050 */
[----:B--2---:R-:W-:Y:S01]  /*ff60*/  MOV R91, R31 ;  /* 0x0000001f005b7202 */ /* 0x004fe20000000f00 */
[----:B------:R-:W-:Y:S01]  /*ff70*/  IMAD.MOV.U32 R17, RZ, RZ, R82 ;  /* 0x000000ffff117224 */ /* 0x000fe200078e0052 */
[----:B------:R-:W2:Y:S01]  /*ff80*/  LDSM.16.M88.4 R52, [R0+UR15+0xb800] ;  /* 0x00b8000f0034783b */ /* 0x000ea20008000200 */
        /* <DEDUP_REMOVED lines=8> */
[----:B---3--:R-:W-:Y:S01]  /*10010*/  IMAD.MOV.U32 R31, RZ, RZ, R34 ;  /* 0x000000ffff1f7224 */ /* 0x008fe200078e0022 */
[----:B------:R-:W3:Y:S01]  /*10020*/  LDSM.16.M88.4 R116, [R0+UR15+0xc000] ;  /* 0x00c0000f0074783b */ /* 0x000ee20008000200 */
[----:B------:R-:W-:-:S02]  /*10030*/  IMAD.MOV.U32 R86, RZ, RZ, R25 ;  /* 0x000000ffff567224 */ /* 0x000fc400078e0019 */
[----:B------:R-:W-:Y:S01]  /*10040*/  IMAD.MOV.U32 R27, RZ, RZ, R30 ;  /* 0x000000ffff1b7224 */ /* 0x000fe200078e001e */
[----:B------:R-:W-:Y:S01]  /*10050*/  LDSM.16.M88.4 R120, [R0+UR15+0xd000] ;  /* 0x00d0000f0078783b */ /* 0x000fe20008000200 */
[----:B----4-:R-:W-:Y:S01]  /*10060*/  IMAD.MOV.U32 R34, RZ, RZ, R36 ;  /* 0x000000ffff227224 */ /* 0x010fe200078e0024 */
[----:B-1----:R-:W-:Y:S01]  /*10070*/  MOV R107, R47 ;  /* 0x0000002f006b7202 */ /* 0x002fe20000000f00 */
[----:B------:R-:W-:Y:S01]  /*10080*/  IMAD.MOV.U32 R23, RZ, RZ, R26 ;  /* 0x000000ffff177224 */ /* 0x000fe200078e001a */
[----:B------:R-:W-:Y:S01]  /*10090*/  LDSM.16.M88.4 R124, [R0+UR15+0xe000] ;  /* 0x00e0000f007c783b */ /* 0x000fe20008000200 */
[----:B------:R-:W-:Y:S01]  /*100a0*/  IMAD.MOV.U32 R25, RZ, RZ, R90 ;  /* 0x000000ffff197224 */ /* 0x000fe200078e005a */
[----:B-----5:R-:W-:Y:S01]  /*100b0*/  MOV R111, R51 ;  /* 0x00000033006f7202 */ /* 0x020fe20000000f00 */
[----:B------:R-:W-:Y:S01]  /*100c0*/  IMAD.MOV.U32 R30, RZ, RZ, R32 ;  /* 0x000000ffff1e7224 */ /* 0x000fe200078e0020 */
[----:B------:R-:W-:Y:S01]  /*100d0*/  LDSM.16.M88.4 R128, [R0+UR15+0xf000] ;  /* 0x00f0000f0080783b */ /* 0x000fe20008000200 */
[----:B------:R-:W-:Y:S01]  /*100e0*/  IMAD.MOV.U32 R36, RZ, RZ, R100 ;  /* 0x000000ffff247224 */ /* 0x000fe200078e0064 */
[----:B------:R-:W-:Y:S01]  /*100f0*/  MOV R113, R59 ;  /* 0x0000003b00717202 */ /* 0x000fe20000000f00 */
[----:B------:R-:W-:Y:S01]  /*10100*/  IMAD.MOV.U32 R26, RZ, RZ, R28 ;  /* 0x000000ffff1a7224 */ /* 0x000fe200078e001c */
[----:B------:R-:W-:Y:S01]  /*10110*/  LDSM.16.M88.4 R160, [R0+UR15+0xf800] ;  /* 0x00f8000f00a0783b */ /* 0x000fe20008000200 */
[----:B------:R-:W-:Y:S01]  /*10120*/  IMAD.MOV.U32 R90, RZ, RZ, R29 ;  /* 0x000000ffff5a7224 */ /* 0x000fe200078e001d */
[----:B------:R-:W-:Y:S01]  /*10130*/  MOV R109, R63 ;  /* 0x0000003f006d7202 */ /* 0x000fe20000000f00 */
[----:B------:R-:W-:-:S02]  /*10140*/  IMAD.MOV.U32 R32, RZ, RZ, R96 ;  /* 0x000000ffff207224 */ /* 0x000fc400078e0060 */
        /* <DEDUP_REMOVED lines=15> */
[----:B--2---:R-:W-:Y:S01]  /*10240*/  MOV R115, R55 ;  /* 0x0000003700737202 */ /* 0x004fe20000000f00 */
        /* <DEDUP_REMOVED lines=11> */
[----:B------:R-:W-:Y:S01]  /*10300*/  IMAD.MOV.U32 R38, RZ, RZ, R40 ;  /* 0x000000ffff267224 */ /* 0x000fe200078e0028 */
[----:B------:R-:W1:Y:S01]  /*10310*/  LDSM.16.M88.4 R56, [R0+UR15+0xc800] ;  /* 0x00c8000f0038783b */ /* 0x000e620008000200 */
[----:B------:R-:W-:-:S02]  /*10320*/  IMAD.MOV.U32 R102, RZ, RZ, R41 ;  /* 0x000000ffff667224 */ /* 0x000fc400078e0029 */
[----:B------:R-:W-:Y:S02]  /*10330*/  IMAD.MOV.U32 R44, RZ, RZ, R60 ;  /* 0x000000ffff2c7224 */ /* 0x000fe400078e003c */
[----:B------:R-:W-:Y:S02]  /*10340*/  IMAD.MOV.U32 R45, RZ, RZ, R62 ;  /* 0x000000ffff2d7224 */ /* 0x000fe400078e003e */
[----:B------:R-:W-:Y:S02]  /*10350*/  IMAD.MOV.U32 R108, RZ, RZ, R61 ;  /* 0x000000ffff6c7224 */ /* 0x000fe400078e003d */
[----:B------:R-:W-:Y:S01]  /*10360*/  IMAD.MOV.U32 R40, RZ, RZ, R64 ;  /* 0x000000ffff287224 */ /* 0x000fe200078e0040 */
[----:B------:R-:W2:Y:S01]  /*10370*/  LDSM.16.M88.4 R60, [R0+UR15+0xd800] ;  /* 0x00d8000f003c783b */ /* 0x000ea20008000200 */
[----:B------:R-:W-:Y:S02]  /*10380*/  IMAD.MOV.U32 R41, RZ, RZ, R66 ;  /* 0x000000ffff297224 */ /* 0x000fe400078e0042 */
[----:B------:R-:W-:-:S02]  /*10390*/  IMAD.MOV.U32 R104, RZ, RZ, R65 ;  /* 0x000000ffff687224 */ /* 0x000fc400078e0041 */
[----:B------:R-:W4:Y:S01]  /*103a0*/  LDSM.16.M88.4 R64, [R0+UR15+0xe800] ;  /* 0x00e8000f0040783b */ /* 0x000f220008000200 */
[----:B------:R-:W-:Y:S02]  /*103b0*/  IMAD.MOV.U32 R47, RZ, RZ, R50 ;  /* 0x000000ffff2f7224 */ /* 0x000fe400078e0032 */
[----:B------:R-:W-:Y:S02]  /*103c0*/  IMAD.MOV.U32 R50, RZ, RZ, R52 ;  /* 0x000000ffff327224 */ /* 0x000fe400078e0034 */
[----:B---3--:R-:W-:Y:S02]  /*103d0*/  IMAD.MOV.U32 R52, RZ, RZ, R116 ;  /* 0x000000ffff347224 */ /* 0x008fe400078e0074 */
[----:B------:R-:W-:Y:S02]  /*103e0*/  IMAD.MOV.U32 R114, RZ, RZ, R53 ;  /* 0x000000ffff727224 */ /* 0x000fe400078e0035 */
[----:B------:R-:W-:Y:S01]  /*103f0*/  IMAD.MOV.U32 R116, RZ, RZ, R117 ;  /* 0x000000ffff747224 */ /* 0x000fe200078e0075 */
[----:B------:R-:W-:Y:S01]  /*10400*/  MOV R117, R119 ;  /* 0x0000007700757202 */ /* 0x000fe20000000f00 */
[----:B------:R-:W-:-:S02]  /*10410*/  IMAD.MOV.U32 R51, RZ, RZ, R54 ;  /* 0x000000ffff337224 */ /* 0x000fc400078e0036 */
[----:B------:R-:W-:Y:S02]  /*10420*/  IMAD.MOV.U32 R53, RZ, RZ, R118 ;  /* 0x000000ffff357224 */ /* 0x000fe400078e0076 */
[----:B-1----:R-:W-:Y:S01]  /*10430*/  IMAD.MOV.U32 R54, RZ, RZ, R56 ;  /* 0x000000ffff367224 */ /* 0x002fe200078e0038 */
[----:B------:R-:W-:Y:S01]  /*10440*/  MOV R119, R59 ;  /* 0x0000003b00777202 */ /* 0x000fe20000000f00 */
[----:B------:R-:W-:Y:S02]  /*10450*/  IMAD.MOV.U32 R55, RZ, RZ, R58 ;  /* 0x000000ffff377224 */ /* 0x000fe400078e003a */
[----:B------:R-:W-:Y:S02]  /*10460*/  IMAD.MOV.U32 R118, RZ, RZ, R57 ;  /* 0x000000ffff767224 */ /* 0x000fe400078e0039 */
[----:B------:R-:W-:Y:S02]  /*10470*/  IMAD.MOV.U32 R56, RZ, RZ, R120 ;  /* 0x000000ffff387224 */ /* 0x000fe400078e0078 */
[----:B------:R-:W-:-:S02]  /*10480*/  IMAD.MOV.U32 R57, RZ, RZ, R122 ;  /* 0x000000ffff397224 */ /* 0x000fc400078e007a */
[----:B--2---:R-:W-:Y:S02]  /*10490*/  IMAD.MOV.U32 R58, RZ, RZ, R60 ;  /* 0x000000ffff3a7224 */ /* 0x004fe400078e003c */
[----:B------:R-:W-:Y:S02]  /*104a0*/  IMAD.MOV.U32 R59, RZ, RZ, R62 ;  /* 0x000000ffff3b7224 */ /* 0x000fe400078e003e */
[----:B------:R-:W-:Y:S01]  /*104b0*/  IMAD.MOV.U32 R120, RZ, RZ, R121 ;  /* 0x000000ffff787224 */ /* 0x000fe200078e0079 */
[----:B------:R-:W-:Y:S01]  /*104c0*/  MOV R121, R123 ;  /* 0x0000007b00797202 */ /* 0x000fe20000000f00 */
[----:B------:R-:W-:Y:S01]  /*104d0*/  IMAD.MOV.U32 R122, RZ, RZ, R61 ;  /* 0x000000ffff7a7224 */ /* 0x000fe200078e003d */
[----:B------:R-:W-:Y:S01]  /*104e0*/  MOV R123, R63 ;  /* 0x0000003f007b7202 */ /* 0x000fe20000000f00 */
[----:B------:R-:W-:Y:S02]  /*104f0*/  IMAD.MOV.U32 R60, RZ, RZ, R124 ;  /* 0x000000ffff3c7224 */ /* 0x000fe400078e007c */
[----:B----4-:R-:W-:-:S02]  /*10500*/  IMAD.MOV.U32 R62, RZ, RZ, R64 ;  /* 0x000000ffff3e7224 */ /* 0x010fc400078e0040 */
[----:B------:R-:W-:Y:S02]  /*10510*/  IMAD.MOV.U32 R61, RZ, RZ, R126 ;  /* 0x000000ffff3d7224 */ /* 0x000fe400078e007e */
[----:B------:R-:W-:Y:S01]  /*10520*/  IMAD.MOV.U32 R124, RZ, RZ, R125 ;  /* 0x000000ffff7c7224 */ /* 0x000fe200078e007d */
[----:B------:R-:W-:Y:S01]  /*10530*/  MOV R125, R127 ;  /* 0x0000007f007d7202 */ /* 0x000fe20000000f00 */
[----:B------:R-:W-:Y:S01]  /*10540*/  IMAD.MOV.U32 R64, RZ, RZ, R128 ;  /* 0x000000ffff407224 */ /* 0x000fe200078e0080 */
[----:B------:R-:W-:Y:S01]  /*10550*/  MOV R127, R67 ;  /* 0x00000043007f7202 */ /* 0x000fe20000000f00 */
[----:B------:R-:W-:Y:S02]  /*10560*/  IMAD.MOV.U32 R126, RZ, RZ, R65 ;  /* 0x000000ffff7e7224 */ /* 0x000fe400078e0041 */
[----:B------:R-:W-:Y:S01]  /*10570*/  IMAD.MOV.U32 R128, RZ, RZ, R129 ;  /* 0x000000ffff807224 */ /* 0x000fe200078e0081 */
[----:B------:R-:W-:Y:S01]  /*10580*/  MOV R129, R131 ;  /* 0x0000008300817202 */ /* 0x000fe20000000f00 */
[----:B------:R-:W-:Y:S01]  /*10590*/  IMAD.MOV.U32 R63, RZ, RZ, R66 ;  /* 0x000000ffff3f7224 */ /* 0x000fe200078e0042 */
[----:B------:R-:W-:Y:S01]  /*105a0*/  MOV R131, R163 ;  /* 0x000000a300837202 */ /* 0x000fe20000000f00 */
[----:B------:R-:W-:-:S02]  /*105b0*/  IMAD.MOV.U32 R65, RZ, RZ, R130 ;  /* 0x000000ffff417224 */ /* 0x000fc400078e0082 */
[----:B------:R-:W-:Y:S02]  /*105c0*/  IMAD.MOV.U32 R66, RZ, RZ, R160 ;  /* 0x000000ffff427224 */ /* 0x000fe400078e00a0 */
[----:B------:R-:W-:Y:S02]  /*105d0*/  IMAD.MOV.U32 R67, RZ, RZ, R162 ;  /* 0x000000ffff437224 */ /* 0x000fe400078e00a2 */
[----:B------:R-:W-:-:S04]  /*105e0*/  IMAD.MOV.U32 R130, RZ, RZ, R161 ;  /* 0x000000ffff827224 */ /* 0x000fc800078e00a1 */
[----:B------:R1:W-:Y:S01]  /*105f0*/  STTM.x128 tmem[UR11+0x80], R4 ;  /* 0x00008004000079ed */ /* 0x0003e200083c000b */
[----:B------:R-:W2:Y:S02]  /*10600*/  FENCE.VIEW.ASYNC.T ;  /* 0x00000000000073c6 */ /* 0x000ea40000000200 */
[----:B--2---:R-:W-:Y:S06]  /*10610*/  BAR.SYNC.DEFER_BLOCKING 0x0 ;  /* 0x0000000000007b1d */ /* 0x004fec0000010000 */
[----:B------:R-:W-:Y:S05]  /*10620*/  @P0 BRA `(.L_x_10) ;  /* 0x0000000400740947 */ /* 0x000fea0003800000 */
[----:B------:R-:W-:Y:S01]  /*10630*/  ULEA UR25, UR7, UR9, 0xe ;  /* 0x0000000907197291 */ /* 0x000fe2000f8e70ff */
[----:B-1----:R-:W-:Y:S01]  /*10640*/  MOV.SPILL R4, UR15 ;  /* 0x0000000f00047c02 */ /* 0x002fe20009000f00 */
[----:B------:R-:W-:Y:S01]  /*10650*/  UMOV UR35, URZ ;  /* 0x000000ff00237c82 */ /* 0x000fe20008000000 */
[----:B------:R-:W-:Y:S01]  /*10660*/  UIADD3 UR77, UPT, UPT, UR10, 0x88, URZ ;  /* 0x000000880a4d7890 */ /* 0x000fe2000fffe0ff */
[----:B------:R-:W-:Y:S01]  /*10670*/  MOV.SPILL R5, UR14 ;  /* 0x0000000e00057c02 */ /* 0x000fe20009000f00 */
[----:B------:R-:W-:Y:S02]  /*10680*/  UIADD3 UR32, UPT, UPT, UR25, 0x20000, URZ ;  /* 0x0002000019207890 */ /* 0x000fe4000fffe0ff */
[----:B------:R-:W-:Y:S02]  /*10690*/  UIADD3 UR76, UPT, UPT, UR10, 0x90, URZ ;  /* 0x000000900a4c7890 */ /* 0x000fe4000fffe0ff */
[----:B------:R-:W-:Y:S02]  /*106a0*/  USHF.R.U32.HI UR34, URZ, 0x4, UR32 ;  /* 0x00000004ff227899 */ /* 0x000fe40008011620 */
[----:B------:R-:W-:-:S02]  /*106b0*/  UIADD3 UR5, UPT, UPT, UR10, 0x98, URZ ;  /* 0x000000980a057890 */ /* 0x000fc4000fffe0ff */
[----:B------:R-:W-:Y:S02]  /*106c0*/  USGXT.U32 UR34, UR34, 0xe ;  /* 0x0000000e2222789a */ /* 0x000fe40008000000 */
[----:B------:R-:W-:Y:S02]  /*106d0*/  UIADD3 UR16, UPT, UPT, UR10, 0xa0, URZ ;  /* 0x000000a00a107890 */ /* 0x000fe4000fffe0ff */
[----:B------:R-:W-:Y:S02]  /*106e0*/  UIADD3 UR38, UP1, UPT, UR34, 0x2, URZ ;  /* 0x0000000222267890 */ /* 0x000fe4000ff3e0ff */
[----:B------:R-:W-:Y:S02]  /*106f0*/  UIADD3 UR17, UPT, UPT, UR10, 0xa8, URZ ;  /* 0x000000a80a117890 */ /* 0x000fe4000fffe0ff */
[----:B------:R-:W-:Y:S02]  /*10700*/  UIADD3.X UR39, UPT, UPT, UR35, 0x40004040, URZ, UP1, !UPT ;  /* 0x4000404023277890 */ /* 0x000fe40008ffe4ff */
[----:B------:R-:W-:-:S02]  /*10710*/  UIADD3 UR44, UP1, UPT, UR38, 0x2, URZ ;  /* 0x00000002262c7890 */ /* 0x000fc4000ff3e0ff */
[----:B------:R-:W-:Y:S02]  /*10720*/  UIADD3 UR46, UP2, UPT, UR38, 0x4, URZ ;  /* 0x00000004262e7890 */ /* 0x000fe4000ff5e0ff */
[----:B------:R-:W-:Y:S02]  /*10730*/  UIADD3 UR48, UP3, UPT, UR38, 0x1fe, URZ ;  /* 0x000001fe26307890 */ /* 0x000fe4000ff7e0ff */
[----:B------:R-:W-:Y:S02]  /*10740*/  UIADD3 UR50, UP4, UPT, UR38, 0x200, URZ ;  /* 0x0000020026327890 */ /* 0x000fe4000ff9e0ff */
[----:B------:R-:W-:Y:S02]  /*10750*/  UIADD3.X UR45, UPT, UPT, UR39, URZ, URZ, UP1, !UPT ;  /* 0x000000ff272d7290 */ /* 0x000fe40008ffe4ff */
[----:B------:R-:W-:Y:S02]  /*10760*/  UIADD3 UR52, UP1, UPT, UR38, 0x202, URZ ;  /* 0x0000020226347890 */ /* 0x000fe4000ff3e0ff */
[----:B------:R-:W-:-:S02]  /*10770*/  UIADD3 UR54, UP5, UPT, UR38, 0x204, URZ ;  /* 0x0000020426367890 */ /* 0x000fc4000ffbe0ff */
[----:B------:R-:W-:Y:S02]  /*10780*/  UIADD3.X UR47, UPT, UPT, UR39, URZ, URZ, UP2, !UPT ;  /* 0x000000ff272f7290 */ /* 0x000fe400097fe4ff */
[----:B------:R-:W-:Y:S02]  /*10790*/  UIADD3.X UR49, UPT, UPT, UR39, URZ, URZ, UP3, !UPT ;  /* 0x000000ff27317290 */ /* 0x000fe40009ffe4ff */
[----:B------:R-:W-:Y:S02]  /*107a0*/  UIADD3.X UR51, UPT, UPT, UR39, URZ, URZ, UP4, !UPT ;  /* 0x000000ff27337290 */ /* 0x000fe4000a7fe4ff */
[----:B------:R-:W-:Y:S02]  /*107b0*/  UIADD3 UR18, UPT, UPT, UR10, 0xb0, URZ ;  /* 0x000000b00a127890 */ /* 0x000fe4000fffe0ff */
[----:B------:R-:W-:Y:S01]  /*107c0*/  UIADD3.X UR53, UPT, UPT, UR39, URZ, URZ, UP1, !UPT ;  /* 0x000000ff27357290 */ /* 0x000fe20008ffe4ff */
[----:B------:R-:W-:Y:S01]  /*107d0*/  UMOV UR62, 0x0 ;  /* 0x00000000003e7882 */ /* 0x000fe20000000000 */
[----:B------:R-:W-:Y:S01]  /*107e0*/  UMOV UR63, 0x8100910 ;  /* 0x08100910003f7882 */ /* 0x000fe20000000000 */
[----:B------:R-:W-:Y:S01]  /*107f0*/  UIADD3 UR20, UPT, UPT, UR10, 0xb8, URZ ;  /* 0x000000b80a147890 */ /* 0x000fe2000fffe0ff */
[----:B------:R-:W-:Y:S01]  /*10800*/  UMOV UR35, 0x40004040 ;  /* 0x4000404000237882 */ /* 0x000fe20000000000 */
[----:B------:R-:W-:Y:S01]  /*10810*/  UIADD3.X UR55, UPT, UPT, UR39, URZ, URZ, UP5, !UPT ;  /* 0x000000ff27377290 */ /* 0x000fe2000affe4ff */
[----:B------:R-:W-:Y:S01]  /*10820*/  UTCHMMA tmem[UR12], gdesc[UR34], tmem[UR10], tmem[UR62], idesc[UR63], UPT ;  /* 0x00ff3e220c0079ea */ /* 0x000fe2000b80000a */
[----:B------:R-:W-:Y:S01]  /*10830*/  UMOV UR60, 0x0 ;  /* 0x00000000003c7882 */ /* 0x000fe20000000000 */
[----:B------:R-:W-:Y:S01]  /*10840*/  UMOV UR61, 0x8100910 ;  /* 0x08100910003d7882 */ /* 0x000fe20000000000 */
[----:B------:R-:W-:-:S02]  /*10850*/  UIADD3 UR21, UPT, UPT, UR10, 0x40, URZ ;  /* 0x000000400a157890 */ /* 0x000fc4000fffe0ff */
[----:B------:R-:W-:Y:S01]  /*10860*/  UTCHMMA tmem[UR77], gdesc[UR38], tmem[UR10], tmem[UR60], idesc[UR61], UPT ;  /* 0x00ff3c264d0079ea */ /* 0x000fe2000b80000a */
[----:B------:R-:W-:Y:S01]  /*10870*/  UIADD3 UR19, UPT, UPT, UR10, 0xc0, URZ ;  /* 0x000000c00a137890 */ /* 0x000fe2000fffe0ff */
[----:B------:R-:W-:Y:S01]  /*10880*/  UMOV UR56, 0x0 ;  /* 0x0000000000387882 */ /* 0x000fe20000000000 */
[----:B------:R-:W-:Y:S01]  /*10890*/  UMOV UR57, 0x8100910 ;  /* 0x0810091000397882 */ /* 0x000fe20000000000 */
[----:B------:R-:W-:Y:S02]  /*108a0*/  UIADD3 UR22, UPT, UPT, UR10, 0x40, URZ ;  /* 0x000000400a167890 */ /* 0x000fe4000fffe0ff */
[----:B------:R-:W-:Y:S01]  /*108b0*/  UTCHMMA tmem[UR76], gdesc[UR44], tmem[UR10], tmem[UR56], idesc[UR57], UPT ;  /* 0x00ff382c4c0079ea */ /* 0x000fe2000b80000a */
[----:B------:R-:W-:Y:S01]  /*108c0*/  UIADD3 UR23, UPT, UPT, UR10, 0xc8, URZ ;  /* 0x000000c80a177890 */ /* 0x000fe2000fffe0ff */
        /* <DEDUP_REMOVED lines=8> */
[----:B------:R1:W-:Y:S01]  /*10950*/  UTCHMMA tmem[UR16], gdesc[UR48], tmem[UR10], tmem[UR14], idesc[UR15], UPT ;  /* 0x00ff0e30100079ea */ /* 0x0003e2000b80000a */
[----:B------:R-:W-:Y:S02]  /*10960*/  UIADD3 UR65, UPT, UPT, UR10, 0xd8, URZ ;  /* 0x000000d80a417890 */ /* 0x000fe4000fffe0ff */
[----:B------:R2:W-:Y:S01]  /*10970*/  UTCHMMA tmem[UR17], gdesc[UR50], tmem[UR10], tmem[UR58], idesc[UR59], UPT ;  /* 0x00ff3a32110079ea */ /* 0x0005e2000b80000a */
[----:B------:R-:W-:-:S02]  /*10980*/  UIADD3 UR66, UPT, UPT, UR10, 0x40, URZ ;  /* 0x000000400a427890 */ /* 0x000fc4000fffe0ff */
[----:B------:R-:W-:Y:S02]  /*10990*/  UIADD3 UR67, UPT, UPT, UR10, 0xe0, URZ ;  /* 0x000000e00a437890 */ /* 0x000fe4000fffe0ff */
[----:B------:R-:W-:Y:S02]  /*109a0*/  UIADD3 UR68, UPT, UPT, UR10, 0x40, URZ ;  /* 0x000000400a447890 */ /* 0x000fe4000fffe0ff */
[----:B------:R-:W-:Y:S01]  /*109b0*/  UIADD3 UR69, UPT, UPT, UR10, 0xe8, URZ ;  /* 0x000000e80a457890 */ /* 0x000fe2000fffe0ff */
[----:B-1----:R-:W-:Y:S01]  /*109c0*/  R2UR.FILL UR15, R4 ;  /* 0x00000000040f72ca */ /* 0x002fe200004e0000 */
[----:B------:R-:W-:Y:S01]  /*109d0*/  UMOV UR76, 0x0 ;  /* 0x00000000004c7882 */ /* 0x000fe20000000000 */
[----:B------:R-:W-:Y:S01]  /*109e0*/  UMOV UR77, 0x8100910 ;  /* 0x08100910004d7882 */ /* 0x000fe20000000000 */
[----:B------:R-:W-:Y:S02]  /*109f0*/  UIADD3 UR70, UPT, UPT, UR10, 0x40, URZ ;  /* 0x000000400a467890 */ /* 0x000fe4000fffe0ff */
[----:B------:R2:W-:Y:S01]  /*10a00*/  UTCHMMA tmem[UR18], gdesc[UR52], tmem[UR10], tmem[UR76], idesc[UR77], UPT ;  /* 0x00ff4c34120079ea */ /* 0x0005e2000b80000a */
[----:B------:R-:W-:-:S02]  /*10a10*/  UIADD3 UR71, UPT, UPT, UR10, 0xf0, URZ ;  /* 0x000000f00a477890 */ /* 0x000fc4000fffe0ff */
[----:B------:R2:W-:Y:S01]  /*10a20*/  UTCHMMA tmem[UR20], gdesc[UR54], tmem[UR10], tmem[UR56], idesc[UR57], UPT ;  /* 0x00ff3836140079ea */ /* 0x0005e2000b80000a */
[----:B------:R-:W-:Y:S01]  /*10a30*/  UMOV UR74, 0x0 ;  /* 0x00000000004a7882 */ /* 0x000fe20000000000 */
[----:B------:R-:W-:Y:S01]  /*10a40*/  UMOV UR75, 0x8100910 ;  /* 0x08100910004b7882 */ /* 0x000fe20000000000 */
[----:B------:R-:W-:Y:S01]  /*10a50*/  UIADD3 UR72, UPT, UPT, UR10, 0x40, URZ ;  /* 0x000000400a487890 */ /* 0x000fe2000fffe0ff */
[----:B------:R2:W-:Y:S01]  /*10a60*/  UTCHMMA tmem[UR19], gdesc[UR34], tmem[UR21], tmem[UR74], idesc[UR75], UPT ;  /* 0x00ff4a22130079ea */ /* 0x0005e2000b800015 */
[----:B------:R-:W-:Y:S01]  /*10a70*/  UIADD3 UR73, UPT, UPT, UR10, 0xf8, URZ ;  /* 0x000000f80a497890 */ /* 0x000fe2000fffe0ff */
[----:B------:R-:W-:Y:S01]  /*10a80*/  R2UR.FILL UR14, R5 ;  /* 0x00000000050e72ca */ /* 0x000fe200004e0000 */
        /* <DEDUP_REMOVED lines=15> */
[----:B------:R-:W-:Y:S01]  /*10b80*/  UMOV UR5, URZ ;  /* 0x000000ff00057c82 */ /* 0x000fe20008000000 */
[----:B------:R2:W-:Y:S01]  /*10b90*/  UTCHMMA tmem[UR67], gdesc[UR48], tmem[UR66], tmem[UR36], idesc[UR37], UPT ;  /* 0x00ff2430430079ea */ /* 0x0005e2000b800042 */
[----:B------:R2:W-:Y:S01]  /*10ba0*/  UTCHMMA tmem[UR69], gdesc[UR50], tmem[UR68], tmem[UR40], idesc[UR41], UPT ;  /* 0x00ff2832450079ea */ /* 0x0005e2000b800044 */
[----:B------:R-:W-:Y:S01]  /*10bb0*/  UMOV UR62, UR4 ;  /* 0x00000004003e7c82 */ /* 0x000fe20008000000 */
[----:B------:R2:W-:Y:S01]  /*10bc0*/  UTCHMMA tmem[UR71], gdesc[UR52], tmem[UR70], tmem[UR42], idesc[UR43], UPT ;  /* 0x00ff2a34470079ea */ /* 0x0005e2000b800046 */
[----:B------:R2:W-:Y:S01]  /*10bd0*/  UTCHMMA tmem[UR73], gdesc[UR54], tmem[UR72], tmem[UR60], idesc[UR61], UPT ;  /* 0x00ff3c36490079ea */ /* 0x0005e2000b800048 */
[----:B------:R2:W-:Y:S01]  /*10be0*/  UTCBAR [UR62], URZ ;  /* 0x000000ff3e0073e9 */ /* 0x0005e200080000ff */
[----:B------:R-:W-:Y:S01]  /*10bf0*/  NOP ;  /* 0x0000000000007918 */ /* 0x000fe20000000000 */
.L_x_10:
[----:B-1----:R-:W1:Y:S01]  /*10c00*/  LDC R4, c[0x0][0x3a0] ;  /* 0x0000e800ff047b82 */ /* 0x002e620000000800 */
[----:B------:R-:W3:Y:S01]  /*10c10*/  S2R R6, SR_TID.X ;  /* 0x0000000000067919 */ /* 0x000ee20000002100 */
[----:B------:R-:W4:Y:S06]  /*10c20*/  LDL.LU R16, [R1] ;  /* 0x0000000001107983 */ /* 0x000f2c0000300800 */
[----:B------:R-:W-:Y:S01]  /*10c30*/  BAR.SYNC.DEFER_BLOCKING 0x0 ;  /* 0x0000000000007b1d */ /* 0x000fe20000010000 */
[----:B------:R-:W-:Y:S01]  /*10c40*/  IADD3 R135, P6, PT, R135, R134, RZ ;  /* 0x0000008687877210 */ /* 0x000fe20007fde0ff */
[----:B-1----:R-:W-:-:S04]  /*10c50*/  VIADD R4, R4, 0x3f ;  /* 0x0000003f04047836 */ /* 0x002fc80000000000 */
[----:B------:R-:W5:Y:S01]  /*10c60*/  LDL.LU R13, [R1+0x8] ;  /* 0x00000800010d7983 */ /* 0x000f620000300800 */
[----:B------:R-:W-:-:S03]  /*10c70*/  SHF.R.S32.HI R5, RZ, 0x1f, R4 ;  /* 0x0000001fff057819 */ /* 0x000fc60000011404 */
[----:B--2---:R-:W2:Y:S01]  /*10c80*/  LDL.LU R8, [R1+0x10] ;  /* 0x0000100001087983 */ /* 0x004ea20000300800 */
[----:B------:R-:W-:-:S03]  /*10c90*/  LEA.HI R5, R5, R4, RZ, 0x6 ;  /* 0x0000000405057211 */ /* 0x000fc600078f30ff */
[----:B------:R-:W2:Y:S01]  /*10ca0*/  LDL.LU R14, [R1+0x14] ;  /* 0x00001400010e7983 */ /* 0x000ea20000300800 */
[----:B------:R-:W1:Y:S01]  /*10cb0*/  LDC R4, c[0x0][0x3a0] ;  /* 0x0000e800ff047b82 */ /* 0x000e620000000800 */
[----:B---3--:R-:W-:Y:S02]  /*10cc0*/  LOP3.LUT R6, R6, 0x3f, RZ, 0xc0, !PT ;  /* 0x0000003f06067812 */ /* 0x008fe400078ec0ff */
[----:B------:R-:W-:Y:S01]  /*10cd0*/  SHF.R.S32.HI R5, RZ, 0x6, R5 ;  /* 0x00000006ff057819 */ /* 0x000fe20000011405 */
[----:B------:R-:W3:Y:S04]  /*10ce0*/  LDL.LU R9, [R1+0x18] ;  /* 0x0000180001097983 */ /* 0x000ee80000300800 */
[----:B------:R-:W-:Y:S01]  /*10cf0*/  VIADD R5, R5, 0xfffffffd ;  /* 0xfffffffd05057836 */ /* 0x000fe20000000000 */
[----:B------:R-:W-:Y:S01]  /*10d00*/  IADD3.X R136, PT, PT, R136, R133, RZ, P6, !PT ;  /* 0x0000008588887210 */ /* 0x000fe200037fe4ff */
[----:B------:R-:W2:Y:S03]  /*10d10*/  LDL.LU R15, [R1+0x1c] ;  /* 0x00001c00010f7983 */ /* 0x000ea60000300800 */
[----:B------:R-:W-:Y:S01]  /*10d20*/  ISETP.GE.AND P4, PT, R169, R5, PT ;  /* 0x00000005a900720c */ /* 0x000fe20003f86270 */
[----:B-1----:R-:W-:Y:S01]  /*10d30*/  VIADD R4, R4, 0xffffff40 ;  /* 0xffffff4004047836 */ /* 0x002fe20000000000 */
[----:B------:R-:W-:Y:S01]  /*10d40*/  IADD3 R137, P6, PT, R137, R134, RZ ;  /* 0x0000008689897210 */ /* 0x000fe20007fde0ff */
[----:B------:R-:W-:Y:S01]  /*10d50*/  IMAD.MOV.U32 R7, RZ, RZ, R136 ;  /* 0x000000ffff077224 */ /* 0x000fe200078e0088 */
[----:B------:R-:W2:Y:S01]  /*10d60*/  LDL.LU R12, [R1+0x20] ;  /* 0x00002000010c7983 */ /* 0x000ea20000300800 */
[----:B------:R-:W-:-:S02]  /*10d70*/  IMAD R4, R169, -0x40, R4 ;  /* 0xffffffc0a9047824 */ /* 0x000fc400078e0204 */
[----:B------:R-:W-:Y:S01]  /*10d80*/  IMAD.X R138, R138, 0x1, R133, P6 ;  /* 0x000000018a8a7824 */ /* 0x000fe200030e0685 */
[----:B------:R-:W2:Y:S02]  /*10d90*/  LDL.LU R11, [R1+0x24] ;  /* 0x00002400010b7983 */ /* 0x000ea40000300800 */
[----:B------:R-:W-:Y:S02]  /*10da0*/  ISETP.GE.AND P2, PT, R6, R4, PT ;  /* 0x000000040600720c */ /* 0x000fe40003f46270 */
[----:B------:R-:W-:Y:S01]  /*10db0*/  ISETP.GT.AND P5, PT, R4, RZ, PT ;  /* 0x000000ff0400720c */ /* 0x000fe20003fa4270 */
[----:B------:R-:W2:Y:S01]  /*10dc0*/  LDL.LU R10, [R1+0x28] ;  /* 0x00002800010a7983 */ /* 0x000ea20000300800 */
[----:B------:R-:W-:-:S04]  /*10dd0*/  SEL R5, RZ, 0x4, P2 ;  /* 0x00000004ff057807 */ /* 0x000fc80001000000 */
[----:B------:R-:W-:-:S04]  /*10de0*/  SEL R5, R5, RZ, !P4 ;  /* 0x000000ff05057207 */ /* 0x000fc80006000000 */
[----:B------:R-:W-:Y:S02]  /*10df0*/  ISETP.NE.U32.AND P2, PT, R5, RZ, PT ;  /* 0x000000ff0500720c */ /* 0x000fe40003f45070 */
[----:B------:R-:W-:-:S04]  /*10e00*/  SEL R5, RZ, 0x4, !P5 ;  /* 0x00000004ff057807 */ /* 0x000fc80006800000 */
[----:B------:R-:W-:-:S04]  /*10e10*/  SEL R5, R5, RZ, !P4 ;  /* 0x000000ff05057207 */ /* 0x000fc80006000000 */
[----:B------:R-:W-:Y:S01]  /*10e20*/  ISETP.NE.U32.AND P5, PT, R5, RZ, PT ;  /* 0x000000ff0500720c */ /* 0x000fe20003fa5070 */
[----:B------:R-:W-:Y:S01]  /*10e30*/  IMAD.MOV.U32 R6, RZ, RZ, R135 ;  /* 0x000000ffff067224 */ /* 0x000fe200078e0087 */
[----:B------:R-:W-:-:S11]  /*10e40*/  LEA R5, R2, UR15, 0x2 ;  /* 0x0000000f02057c11 */ /* 0x000fd6000f8e10ff */
[----:B------:R-:W-:Y:S01]  /*10e50*/  @!PT LDS RZ, [RZ] ;  /* 0x00000000fffff984 */ /* 0x000fe20000000800 */
[----:B------:R-:W-:Y:S01]  /*10e60*/  @!PT LDS RZ, [RZ] ;  /* 0x00000000fffff984 */ /* 0x000fe20000000800 */
[----:B------:R-:W-:Y:S01]  /*10e70*/  @!PT LDS RZ, [RZ] ;  /* 0x00000000fffff984 */ /* 0x000fe20000000800 */
[----:B------:R1:W-:Y:S02]  /*10e80*/  LDGSTS.E [R5], desc[UR26][R6.64], P5 ;  /* 0x0000000006057fae */ /* 0x0003e4000a9a101a */
[----:B-1----:R-:W-:Y:S01]  /*10e90*/  MOV R6, R137 ;  /* 0x0000008900067202 */ /* 0x002fe20000000f00 */
[----:B------:R-:W-:-:S05]  /*10ea0*/  IMAD.MOV.U32 R7, RZ, RZ, R138 ;  /* 0x000000ffff077224 */ /* 0x000fca00078e008a */
[----:B------:R1:W-:Y:S01]  /*10eb0*/  LDGSTS.E [R5+0x200], desc[UR26][R6.64], P5 ;  /* 0x0020000006057fae */ /* 0x0003e2000a9a101a */
[----:B------:R-:W-:Y:S02]  /*10ec0*/  ISETP.GT.AND P5, PT, R4, 0x1, PT ;  /* 0x000000010400780c */ /* 0x000fe40003fa4270 */
[----:B------:R-:W-:Y:S02]  /*10ed0*/  IADD3 R139, P6, PT, R139, R134, RZ ;  /* 0x000000868b8b7210 */ /* 0x000fe40007fde0ff */
[----:B-1----:R-:W-:-:S04]  /*10ee0*/  SEL R6, RZ, 0x4, !P5 ;  /* 0x00000004ff067807 */ /* 0x002fc80006800000 */
[----:B------:R-:W-:Y:S01]  /*10ef0*/  SEL R6, R6, RZ, !P4 ;  /* 0x000000ff06067207 */ /* 0x000fe20006000000 */
[----:B------:R-:W-:-:S03]  /*10f00*/  IMAD.X R140, R140, 0x1, R133, P6 ;  /* 0x000000018c8c7824 */ /* 0x000fc600030e0685 */
[----:B------:R-:W-:Y:S02]  /*10f10*/  ISETP.NE.U32.AND P5, PT, R6, RZ, PT ;  /* 0x000000ff0600720c */ /* 0x000fe40003fa5070 */
[----:B------:R-:W-:Y:S01]  /*10f20*/  IADD3 R141, P6, PT, R141, R134, RZ ;  /* 0x000000868d8d7210 */ /* 0x000fe20007fde0ff */
[----:B------:R-:W-:Y:S01]  /*10f30*/  IMAD.MOV.U32 R6, RZ, RZ, R139 ;  /* 0x000000ffff067224 */ /* 0x000fe200078e008b */
[----:B------:R-:W-:-:S03]  /*10f40*/  MOV R7, R140 ;  /* 0x0000008c00077202 */ /* 0x000fc60000000f00 */
[----:B------:R-:W-:-:S06]  /*10f50*/  IMAD.X R142, R142, 0x1, R133, P6 ;  /* 0x000000018e8e7824 */ /* 0x000fcc00030e0685 */
[----:B------:R1:W-:Y:S02]  /*10f60*/  LDGSTS.E [R5+0x400], desc[UR26][R6.64], P5 ;  /* 0x0040000006057fae */ /* 0x0003e4000a9a101a */
[----:B-1----:R-:W-:Y:S02]  /*10f70*/  IMAD.MOV.U32 R6, RZ, RZ, R141 ;  /* 0x000000ffff067224 */ /* 0x002fe400078e008d */
[----:B------:R-:W-:-:S05]  /*10f80*/  IMAD.MOV.U32 R7, RZ, RZ, R142 ;  /* 0x000000ffff077224 */ /* 0x000fca00078e008e */
[----:B------:R1:W-:Y:S01]  /*10f90*/  LDGSTS.E [R5+0x600], desc[UR26][R6.64], P5 ;  /* 0x0060000006057fae */ /* 0x0003e2000a9a101a */
[----:B------:R-:W-:Y:S02]  /*10fa0*/  ISETP.GT.AND P5, PT, R4, 0x2, PT ;  /* 0x000000020400780c */ /* 0x000fe40003fa4270 */
[----:B------:R-:W-:Y:S02]  /*10fb0*/  IADD3 R143, P6, PT, R143, R134, RZ ;  /* 0x000000868f8f7210 */ /* 0x000fe40007fde0ff */
[----:B-1----:R-:W-:-:S04]  /*10fc0*/  SEL R6, RZ, 0x4, !P5 ;  /* 0x00000004ff067807 */ /* 0x002fc80006800000 */
[----:B------:R-:W-:-:S04]  /*10fd0*/  SEL R6, R6, RZ, !P4 ;  /* 0x000000ff06067207 */ /* 0x000fc80006000000 */
[----:B------:R-:W-:Y:S02]  /*10fe0*/  ISETP.NE.U32.AND P5, PT, R6, RZ, PT ;  /* 0x000000ff0600720c */ /* 0x000fe40003fa5070 */
[----:B------:R-:W-:Y:S02]  /*10ff0*/  IADD3.X R144, PT, PT, R144, R133, RZ, P6, !PT ;  /* 0x0000008590907210 */ /* 0x000fe400037fe4ff */
[----:B------:R-:W-:Y:S01]  /*11000*/  IADD3 R145, P6, PT, R145, R134, RZ ;  /* 0x0000008691917210 */ /* 0x000fe20007fde0ff */
[----:B------:R-:W-:Y:S02]  /*11010*/  IMAD.MOV.U32 R6, RZ, RZ, R143 ;  /* 0x000000ffff067224 */ /* 0x000fe400078e008f */
[----:B------:R-:W-:Y:S02]  /*11020*/  IMAD.MOV.U32 R7, RZ, RZ, R144 ;  /* 0x000000ffff077224 */ /* 0x000fe400078e0090 */
[----:B------:R-:W-:-:S04]  /*11030*/  IMAD.X R146, R146, 0x1, R133, P6 ;  /* 0x0000000192927824 */ /* 0x000fc800030e0685 */
[----:B------:R1:W-:Y:S02]  /*11040*/  LDGSTS.E [R5+0x800], desc[UR26][R6.64], P5 ;  /* 0x0080000006057fae */ /* 0x0003e4000a9a101a */
        /* <DEDUP_REMOVED lines=354> */
[----:B----4-:R-:W-:Y:S02]  /*12670*/  IADD3 R16, P6, PT, R16, R134, RZ ;  /* 0x0000008610107210 */ /* 0x010fe40007fde0ff */
[----:B-1----:R-:W-:-:S04]  /*12680*/  SEL R6, RZ, 0x4, !P5 ;  /* 0x00000004ff067807 */ /* 0x002fc80006800000 */
[----:B------:R-:W-:-:S04]  /*12690*/  SEL R6, R6, RZ, !P4 ;  /* 0x000000ff06067207 */ /* 0x000fc80006000000 */
[----:B------:R-:W-:Y:S02]  /*126a0*/  ISETP.NE.U32.AND P5, PT, R6, RZ, PT ;  /* 0x000000ff0600720c */ /* 0x000fe40003fa5070 */
[----:B------:R-:W-:Y:S02]  /*126b0*/  IADD3.X R252, PT, PT, R252, R133, RZ, P6, !PT ;  /* 0x00000085fcfc7210 */ /* 0x000fe400037fe4ff */
[----:B--2---:R-:W-:Y:S01]  /*126c0*/  IADD3 R8, P6, PT, R8, R134, RZ ;  /* 0x0000008608087210 */ /* 0x004fe20007fde0ff */
[----:B------:R-:W-:Y:S02]  /*126d0*/  IMAD.MOV.U32 R6, RZ, RZ, R16 ;  /* 0x000000ffff067224 */ /* 0x000fe400078e0010 */
[----:B------:R-:W-:Y:S02]  /*126e0*/  IMAD.MOV.U32 R7, RZ, RZ, R252 ;  /* 0x000000ffff077224 */ /* 0x000fe400078e00fc */
[----:B-----5:R-:W-:Y:S01]  /*126f0*/  IMAD.X R13, R13, 0x1, R133, P6 ;  /* 0x000000010d0d7824 */ /* 0x020fe200030e0685 */
[----:B------:R1:W-:Y:S04]  /*12700*/  STL [R1], R16 ;  /* 0x0000001001007387 */ /* 0x0003e80000100800 */
[----:B------:R2:W-:Y:S04]  /*12710*/  LDGSTS.E [R5+0x7000], desc[UR26][R6.64], P5 ;  /* 0x0700000006057fae */ /* 0x0005e8000a9a101a */
[----:B------:R4:W-:Y:S04]  /*12720*/  STL [R1+0x10], R8 ;  /* 0x0000100801007387 */ /* 0x0009e80000100800 */
[----:B------:R5:W-:Y:S01]  /*12730*/  STL [R1+0x8], R13 ;  /* 0x0000080d01007387 */ /* 0x000be20000100800 */
[----:B--2---:R-:W-:Y:S01]  /*12740*/  MOV R6, R8 ;  /* 0x0000000800067202 */ /* 0x004fe20000000f00 */
[----:B------:R-:W-:-:S02]  /*12750*/  IMAD.MOV.U32 R7, RZ, RZ, R13 ;  /* 0x000000ffff077224 */ /* 0x000fc400078e000d */
[----:B-1----:R-:W2:Y:S04]  /*12760*/  LDL.LU R16, [R1+0x2c] ;  /* 0x00002c0001107983 */ /* 0x002ea80000300800 */
[----:B----4-:R-:W4:Y:S04]  /*12770*/  LDL.LU R8, [R1+0x30] ;  /* 0x0000300001087983 */ /* 0x010f280000300800 */
[----:B------:R1:W-:Y:S01]  /*12780*/  LDGSTS.E [R5+0x7200], desc[UR26][R6.64], P5 ;  /* 0x0720000006057fae */ /* 0x0003e2000a9a101a */
[----:B------:R-:W-:Y:S02]  /*12790*/  ISETP.GT.AND P5, PT, R4, 0x1d, PT ;  /* 0x0000001d0400780c */ /* 0x000fe40003fa4270 */
[----:B---3--:R-:W-:Y:S01]  /*127a0*/  IADD3 R9, P6, PT, R9, R134, RZ ;  /* 0x0000008609097210 */ /* 0x008fe20007fde0ff */
[----:B-----5:R-:W3:Y:S01]  /*127b0*/  LDL.LU R13, [R1+0x38] ;  /* 0x00003800010d7983 */ /* 0x020ee20000300800 */
[----:B-1----:R-:W-:-:S04]  /*127c0*/  SEL R6, RZ, 0x4, !P5 ;  /* 0x00000004ff067807 */ /* 0x002fc80006800000 */
[----:B------:R-:W-:Y:S01]  /*127d0*/  SEL R6, R6, RZ, !P4 ;  /* 0x000000ff06067207 */ /* 0x000fe20006000000 */
[----:B------:R-:W-:-:S03]  /*127e0*/  IMAD.X R14, R14, 0x1, R133, P6 ;  /* 0x000000010e0e7824 */ /* 0x000fc600030e0685 */
[----:B------:R-:W-:Y:S02]  /*127f0*/  ISETP.NE.U32.AND P5, PT, R6, RZ, PT ;  /* 0x000000ff0600720c */ /* 0x000fe40003fa5070 */
[----:B------:R-:W-:Y:S01]  /*12800*/  IADD3 R12, P6, PT, R12, R134, RZ ;  /* 0x000000860c0c7210 */ /* 0x000fe20007fde0ff */
[----:B------:R-:W-:Y:S01]  /*12810*/  STL [R1+0x18], R9 ;  /* 0x0000180901007387 */ /* 0x000fe20000100800 */
[----:B------:R-:W-:Y:S01]  /*12820*/  MOV R7, R14 ;  /* 0x0000000e00077202 */ /* 0x000fe20000000f00 */
[----:B------:R-:W-:Y:S02]  /*12830*/  IMAD.MOV.U32 R6, RZ, RZ, R9 ;  /* 0x000000ffff067224 */ /* 0x000fe400078e0009 */
[----:B------:R1:W-:Y:S01]  /*12840*/  STL [R1+0x14], R14 ;  /* 0x0000140e01007387 */ /* 0x0003e20000100800 */
[----:B------:R-:W-:-:S05]  /*12850*/  IMAD.X R15, R15, 0x1, R133, P6 ;  /* 0x000000010f0f7824 */ /* 0x000fca00030e0685 */
[----:B------:R5:W-:Y:S04]  /*12860*/  LDGSTS.E [R5+0x7400], desc[UR26][R6.64], P5 ;  /* 0x0740000006057fae */ /* 0x000be8000a9a101a */
[----:B-1----:R-:W3:Y:S04]  /*12870*/  LDL.LU R14, [R1+0x34] ;  /* 0x00003400010e7983 */ /* 0x002ee80000300800 */
[----:B------:R-:W3:Y:S04]  /*12880*/  LDL.LU R9, [R1+0x40] ;  /* 0x0000400001097983 */ /* 0x000ee80000300800 */
[----:B------:R1:W-:Y:S01]  /*12890*/  STL [R1+0x20], R12 ;  /* 0x0000200c01007387 */ /* 0x0003e20000100800 */
[----:B-----5:R-:W-:-:S03]  /*128a0*/  IMAD.MOV.U32 R6, RZ, RZ, R12 ;  /* 0x000000ffff067224 */ /* 0x020fc600078e000c */
[----:B------:R5:W-:Y:S04]  /*128b0*/  STL [R1+0x1c], R15 ;  /* 0x00001c0f01007387 */ /* 0x000be80000100800 */
[----:B-1----:R-:W3:Y:S01]  /*128c0*/  LDL.LU R12, [R1+0x3c] ;  /* 0x00003c00010c7983 */ /* 0x002ee20000300800 */
[----:B------:R-:W-:Y:S01]  /*128d0*/  IMAD.MOV.U32 R7, RZ, RZ, R15 ;  /* 0x000000ffff077224 */ /* 0x000fe200078e000f */
[----:B------:R-:W-:-:S04]  /*128e0*/  IADD3 R10, P6, PT, R10, R134, RZ ;  /* 0x000000860a0a7210 */ /* 0x000fc80007fde0ff */
[----:B------:R1:W-:Y:S01]  /*128f0*/  LDGSTS.E [R5+0x7600], desc[UR26][R6.64], P5 ;  /* 0x0760000006057fae */ /* 0x0003e2000a9a101a */
[----:B------:R-:W-:Y:S02]  /*12900*/  ISETP.GT.AND P5, PT, R4, 0x1e, PT ;  /* 0x0000001e0400780c */ /* 0x000fe40003fa4270 */
[----:B------:R-:W-:Y:S01]  /*12910*/  IADD3.X R11, PT, PT, R11, R133, RZ, P6, !PT ;  /* 0x000000850b0b7210 */ /* 0x000fe200037fe4ff */
[----:B------:R-:W-:Y:S04]  /*12920*/  STL [R1+0x28], R10 ;  /* 0x0000280a01007387 */ /* 0x000fe80000100800 */
[----:B------:R5:W-:Y:S01]  /*12930*/  STL [R1+0x24], R11 ;  /* 0x0000240b01007387 */ /* 0x000be20000100800 */
[----:B-1----:R-:W-:-:S03]  /*12940*/  SEL R6, RZ, 0x4, !P5 ;  /* 0x00000004ff067807 */ /* 0x002fc60006800000 */
[----:B------:R-:W3:Y:S01]  /*12950*/  LDL.LU R17, [R1+0x44] ;  /* 0x0000440001117983 */ /* 0x000ee20000300800 */
[----:B------:R-:W-:-:S03]  /*12960*/  SEL R6, R6, RZ, !P4 ;  /* 0x000000ff06067207 */ /* 0x000fc60006000000 */
[----:B-----5:R-:W5:Y:S01]  /*12970*/  LDL.LU R15, [R1+0x48] ;  /* 0x00004800010f7983 */ /* 0x020f620000300800 */
[----:B------:R-:W-:Y:S01]  /*12980*/  IMAD.MOV.U32 R7, RZ, RZ, R11 ;  /* 0x000000ffff077224 */ /* 0x000fe200078e000b */
[----:B------:R-:W-:Y:S01]  /*12990*/  ISETP.NE.U32.AND P5, PT, R6, RZ, PT ;  /* 0x000000ff0600720c */ /* 0x000fe20003fa5070 */
[----:B------:R-:W-:Y:S01]  /*129a0*/  IMAD.MOV.U32 R6, RZ, RZ, R10 ;  /* 0x000000ffff067224 */ /* 0x000fe200078e000a */
[----:B------:R-:W5:Y:S04]  /*129b0*/  LDL.LU R11, [R1+0x4c] ;  /* 0x00004c00010b7983 */ /* 0x000f680000300800 */
[----:B------:R-:W5:Y:S07]  /*129c0*/  LDL.LU R10, [R1+0x50] ;  /* 0x00005000010a7983 */ /* 0x000f6e0000300800 */
[----:B------:R1:W-:Y:S01]  /*129d0*/  LDGSTS.E [R5+0x7800], desc[UR26][R6.64], P5 ;  /* 0x0780000006057fae */ /* 0x0003e2000a9a101a */
[----:B----4-:R-:W-:-:S05]  /*129e0*/  IADD3 R8, P6, PT, R8, R134, RZ ;  /* 0x0000008608087210 */ /* 0x010fca0007fde0ff */
[----:B--2---:R-:W-:Y:S01]  /*129f0*/  IMAD.X R16, R16, 0x1, R133, P6 ;  /* 0x0000000110107824 */ /* 0x004fe200030e0685 */
[----:B-1----:R-:W-:-:S03]  /*12a00*/  MOV R6, R8 ;  /* 0x0000000800067202 */ /* 0x002fc60000000f00 */
[----:B------:R-:W-:Y:S01]  /*12a10*/  IMAD.MOV.U32 R7, RZ, RZ, R16 ;  /* 0x000000ffff077224 */ /* 0x000fe200078e0010 */
[----:B---3--:R-:W-:-:S04]  /*12a20*/  IADD3 R13, P6, PT, R13, R134, RZ ;  /* 0x000000860d0d7210 */ /* 0x008fc80007fde0ff */
[----:B------:R1:W-:Y:S01]  /*12a30*/  LDGSTS.E [R5+0x7a00], desc[UR26][R6.64], P5 ;  /* 0x07a0000006057fae */ /* 0x0003e2000a9a101a */
[----:B------:R-:W-:-:S03]  /*12a40*/  ISETP.GT.AND P5, PT, R4, 0x1f, PT ;  /* 0x0000001f0400780c */ /* 0x000fc60003fa4270 */
[----:B------:R2:W-:Y:S04]  /*12a50*/  STL [R1+0x30], R8 ;  /* 0x0000300801007387 */ /* 0x0005e80000100800 */
[----:B------:R-:W-:Y:S01]  /*12a60*/  STL [R1+0x2c], R16 ;  /* 0x00002c1001007387 */ /* 0x000fe20000100800 */
[----:B-1----:R-:W-:-:S03]  /*12a70*/  SEL R6, RZ, 0x4, !P5 ;  /* 0x00000004ff067807 */ /* 0x002fc60006800000 */
[----:B--2---:R-:W2:Y:S01]  /*12a80*/  LDL.LU R8, [R1+0x58] ;  /* 0x0000580001087983 */ /* 0x004ea20000300800 */
[----:B------:R-:W-:-:S03]  /*12a90*/  SEL R6, R6, RZ, !P4 ;  /* 0x000000ff06067207 */ /* 0x000fc60006000000 */
[----:B------:R-:W-:Y:S01]  /*12aa0*/  STL [R1+0x38], R13 ;  /* 0x0000380d01007387 */ /* 0x000fe20000100800 */
[----:B------:R-:W-:Y:S01]  /*12ab0*/  ISETP.NE.U32.AND P5, PT, R6, RZ, PT ;  /* 0x000000ff0600720c */ /* 0x000fe20003fa5070 */
[----:B------:R-:W-:Y:S01]  /*12ac0*/  IMAD.X R14, R14, 0x1, R133, P6 ;  /* 0x000000010e0e7824 */ /* 0x000fe200030e0685 */
[----:B------:R-:W-:-:S04]  /*12ad0*/  IADD3 R9, P6, PT, R9, R134, RZ ;  /* 0x0000008609097210 */ /* 0x000fc80007fde0ff */
[----:B------:R1:W-:Y:S01]  /*12ae0*/  STL [R1+0x34], R14 ;  /* 0x0000340e01007387 */ /* 0x0003e20000100800 */
[----:B------:R-:W-:Y:S01]  /*12af0*/  MOV R7, R14 ;  /* 0x0000000e00077202 */ /* 0x000fe20000000f00 */
[----:B------:R-:W-:-:S05]  /*12b00*/  IMAD.MOV.U32 R6, RZ, RZ, R13 ;  /* 0x000000ffff067224 */ /* 0x000fca00078e000d */
[----:B------:R3:W-:Y:S04]  /*12b10*/  LDGSTS.E [R5+0x7c00], desc[UR26][R6.64], P5 ;  /* 0x07c0000006057fae */ /* 0x0007e8000a9a101a */
[----:B-1----:R-:W4:Y:S01]  /*12b20*/  LDL.LU R14, [R1+0x54] ;  /* 0x00005400010e7983 */ /* 0x002f220000300800 */
[----:B------:R-:W-:-:S03]  /*12b30*/  IMAD.X R12, R12, 0x1, R133, P6 ;  /* 0x000000010c0c7824 */ /* 0x000fc600030e0685 */
[----:B------:R-:W4:Y:S04]  /*12b40*/  LDL.LU R13, [R1+0x60] ;  /* 0x00006000010d7983 */ /* 0x000f280000300800 */
[----:B------:R-:W-:Y:S04]  /*12b50*/  STL [R1+0x40], R9 ;  /* 0x0000400901007387 */ /* 0x000fe80000100800 */
[----:B------:R1:W-:Y:S04]  /*12b60*/  STL [R1+0x3c], R12 ;  /* 0x00003c0c01007387 */ /* 0x0003e80000100800 */
[----:B------:R-:W4:Y:S01]  /*12b70*/  LDL.LU R16, [R1+0x5c] ;  /* 0x00005c0001107983 */ /* 0x000f220000300800 */
[----:B---3--:R-:W-:-:S02]  /*12b80*/  IMAD.MOV.U32 R6, RZ, RZ, R9 ;  /* 0x000000ffff067224 */ /* 0x008fc400078e0009 */
[----:B------:R-:W-:Y:S02]  /*12b90*/  IMAD.MOV.U32 R7, RZ, RZ, R12 ;  /* 0x000000ffff077224 */ /* 0x000fe400078e000c */
[----:B-1----:R-:W3:Y:S04]  /*12ba0*/  LDL.LU R12, [R1+0x64] ;  /* 0x00006400010c7983 */ /* 0x002ee80000300800 */
[----:B------:R1:W-:Y:S01]  /*12bb0*/  LDGSTS.E [R5+0x7e00], desc[UR26][R6.64], P5 ;  /* 0x07e0000006057fae */ /* 0x0003e2000a9a101a */
[----:B------:R-:W-:Y:S02]  /*12bc0*/  ISETP.GT.AND P5, PT, R4, 0x20, PT ;  /* 0x000000200400780c */ /* 0x000fe40003fa4270 */
[----:B-----5:R-:W-:Y:S01]  /*12bd0*/  IADD3 R15, P6, PT, R15, R134, RZ ;  /* 0x000000860f0f7210 */ /* 0x020fe20007fde0ff */
[----:B------:R-:W5:Y:S01]  /*12be0*/  LDL.LU R9, [R1+0x68] ;  /* 0x0000680001097983 */ /* 0x000f620000300800 */
[----:B-1----:R-:W-:-:S04]  /*12bf0*/  SEL R6, RZ, 0x4, !P5 ;  /* 0x00000004ff067807 */ /* 0x002fc80006800000 */
[----:B------:R-:W-:-:S04]  /*12c00*/  SEL R6, R6, RZ, !P4 ;  /* 0x000000ff06067207 */ /* 0x000fc80006000000 */
[----:B------:R-:W-:Y:S02]  /*12c10*/  ISETP.NE.U32.AND P5, PT, R6, RZ, PT ;  /* 0x000000ff0600720c */ /* 0x000fe40003fa5070 */
[----:B------:R-:W-:Y:S02]  /*12c20*/  IADD3.X R17, PT, PT, R17, R133, RZ, P6, !PT ;  /* 0x0000008511117210 */ /* 0x000fe400037fe4ff */
[----:B------:R-:W-:Y:S01]  /*12c30*/  IADD3 R10, P6, PT, R10, R134, RZ ;  /* 0x000000860a0a7210 */ /* 0x000fe20007fde0ff */
[----:B------:R-:W-:Y:S02]  /*12c40*/  IMAD.MOV.U32 R6, RZ, RZ, R15 ;  /* 0x000000ffff067224 */ /* 0x000fe400078e000f */
[----:B------:R-:W-:Y:S02]  /*12c50*/  IMAD.MOV.U32 R7, RZ, RZ, R17 ;  /* 0x000000ffff077224 */ /* 0x000fe400078e0011 */
[----:B------:R-:W-:Y:S01]  /*12c60*/  IMAD.X R11, R11, 0x1, R133, P6 ;  /* 0x000000010b0b7824 */ /* 0x000fe200030e0685 */
[----:B------:R1:W-:Y:S04]  /*12c70*/  STL [R1+0x48], R15 ;  /* 0x0000480f01007387 */ /* 0x0003e80000100800 */
[----:B------:R1:W-:Y:S04]  /*12c80*/  LDGSTS.E [R5+0x8000], desc[UR26][R6.64], P5 ;  /* 0x0800000006057fae */ /* 0x0003e8000a9a101a */
[----:B------:R-:W-:Y:S04]  /*12c90*/  STL [R1+0x44], R17 ;  /* 0x0000441101007387 */ /* 0x000fe80000100800 */
[----:B------:R1:W-:Y:S02]  /*12ca0*/  STL [R1+0x50], R10 ;  /* 0x0000500a01007387 */ /* 0x0003e40000100800 */
[----:B-1----:R-:W-:Y:S01]  /*12cb0*/  MOV R6, R10 ;  /* 0x0000000a00067202 */ /* 0x002fe20000000f00 */
[----:B------:R-:W-:Y:S01]  /*12cc0*/  IMAD.MOV.U32 R7, RZ, RZ, R11 ;  /* 0x000000ffff077224 */ /* 0x000fe200078e000b */
[----:B------:R1:W-:Y:S04]  /*12cd0*/  STL [R1+0x4c], R11 ;  /* 0x00004c0b01007387 */ /* 0x0003e80000100800 */
[----:B------:R-:W3:Y:S04]  /*12ce0*/  LDL.LU R15, [R1+0x6c] ;  /* 0x00006c00010f7983 */ /* 0x000ee80000300800 */
[----:B------:R-:W3:Y:S04]  /*12cf0*/  LDL.LU R10, [R1+0x70] ;  /* 0x00007000010a7983 */ /* 0x000ee80000300800 */
[----:B------:R1:W-:Y:S01]  /*12d00*/  LDGSTS.E [R5+0x8200], desc[UR26][R6.64], P5 ;  /* 0x0820000006057fae */ /* 0x0003e2000a9a101a */
[----:B------:R-:W-:-:S03]  /*12d10*/  ISETP.GT.AND P5, PT, R4, 0x21, PT ;  /* 0x000000210400780c */ /* 0x000fc60003fa4270 */
[----:B-1----:R-:W3:Y:S01]  /*12d20*/  LDL.LU R11, [R1+0x78] ;  /* 0x00007800010b7983 */ /* 0x002ee20000300800 */
[----:B------:R-:W-:-:S04]  /*12d30*/  SEL R6, RZ, 0x4, !P5 ;  /* 0x00000004ff067807 */ /* 0x000fc80006800000 */
[----:B------:R-:W-:-:S04]  /*12d40*/  SEL R6, R6, RZ, !P4 ;  /* 0x000000ff06067207 */ /* 0x000fc80006000000 */
[----:B------:R-:W-:Y:S02]  /*12d50*/  ISETP.NE.U32.AND P5, PT, R6, RZ, PT ;  /* 0x000000ff0600720c */ /* 0x000fe40003fa5070 */
[----:B--2---:R-:W-:-:S05]  /*12d60*/  IADD3 R8, P6, PT, R8, R134, RZ ;  /* 0x0000008608087210 */ /* 0x004fca0007fde0ff */
[----:B------:R-:W-:Y:S01]  /*12d70*/  STL [R1+0x58], R8 ;  /* 0x0000580801007387 */ /* 0x000fe20000100800 */
[----:B------:R-:W-:Y:S02]  /*12d80*/  IMAD.MOV.U32 R6, RZ, RZ, R8 ;  /* 0x000000ffff067224 */ /* 0x000fe400078e0008 */
[----:B----4-:R-:W-:Y:S01]  /*12d90*/  IMAD.X R14, R14, 0x1, R133, P6 ;  /* 0x000000010e0e7824 */ /* 0x010fe200030e0685 */
[----:B------:R-:W-:-:S04]  /*12da0*/  IADD3 R13, P6, PT, R13, R134, RZ ;  /* 0x000000860d0d7210 */ /* 0x000fc80007fde0ff */
[----:B------:R1:W-:Y:S01]  /*12db0*/  STL [R1+0x54], R14 ;  /* 0x0000540e01007387 */ /* 0x0003e20000100800 */
[----:B------:R-:W-:-:S05]  /*12dc0*/  MOV R7, R14 ;  /* 0x0000000e00077202 */ /* 0x000fca0000000f00 */
[----:B------:R2:W-:Y:S04]  /*12dd0*/  LDGSTS.E [R5+0x8400], desc[UR26][R6.64], P5 ;  /* 0x0840000006057fae */ /* 0x0005e8000a9a101a */
[----:B-1----:R-:W4:Y:S01]  /*12de0*/  LDL.LU R14, [R1+0x74] ;  /* 0x00007400010e7983 */ /* 0x002f220000300800 */
[----:B------:R-:W-:-:S03]  /*12df0*/  IMAD.X R16, R16, 0x1, R133, P6 ;  /* 0x0000000110107824 */ /* 0x000fc600030e0685 */
[----:B------:R-:W4:Y:S04]  /*12e00*/  LDL.LU R8, [R1+0x80] ;  /* 0x0000800001087983 */ /* 0x000f280000300800 */
[----:B------:R1:W-:Y:S01]  /*12e10*/  STL [R1+0x60], R13 ;  /* 0x0000600d01007387 */ /* 0x0003e20000100800 */
[----:B--2---:R-:W-:-:S03]  /*12e20*/  IMAD.MOV.U32 R6, RZ, RZ, R13 ;  /* 0x000000ffff067224 */ /* 0x004fc600078e000d */
[----:B------:R2:W-:Y:S04]  /*12e30*/  STL [R1+0x5c], R16 ;  /* 0x00005c1001007387 */ /* 0x0005e80000100800 */
[----:B-1----:R-:W4:Y:S01]  /*12e40*/  LDL.LU R13, [R1+0x7c] ;  /* 0x00007c00010d7983 */ /* 0x002f220000300800 */
[----:B------:R-:W-:Y:S01]  /*12e50*/  IMAD.MOV.U32 R7, RZ, RZ, R16 ;  /* 0x000000ffff077224 */ /* 0x000fe200078e0010 */
[----:B-----5:R-:W-:-:S04]  /*12e60*/  IADD3 R9, P6, PT, R9, R134, RZ ;  /* 0x0000008609097210 */ /* 0x020fc80007fde0ff */
[----:B------:R1:W-:Y:S01]  /*12e70*/  LDGSTS.E [R5+0x8600], desc[UR26][R6.64], P5 ;  /* 0x0860000006057fae */ /* 0x0003e2000a9a101a */
[----:B------:R-:W-:Y:S02]  /*12e80*/  ISETP.GT.AND P5, PT, R4, 0x22, PT ;  /* 0x000000220400780c */ /* 0x000fe40003fa4270 */
[----:B---3--:R-:W-:Y:S01]  /*12e90*/  IADD3.X R12, PT, PT, R12, R133, RZ, P6, !PT ;  /* 0x000000850c0c7210 */ /* 0x008fe200037fe4ff */
[----:B------:R-:W-:Y:S04]  /*12ea0*/  STL [R1+0x68], R9 ;  /* 0x0000680901007387 */ /* 0x000fe80000100800 */
[----:B------:R3:W-:Y:S01]  /*12eb0*/  STL [R1+0x64], R12 ;  /* 0x0000640c01007387 */ /* 0x0007e20000100800 */
[----:B-1----:R-:W-:-:S03]  /*12ec0*/  SEL R6, RZ, 0x4, !P5 ;  /* 0x00000004ff067807 */ /* 0x002fc60006800000 */
[----:B------:R-:W5:Y:S01]  /*12ed0*/  LDL.LU R17, [R1+0x84] ;  /* 0x0000840001117983 */ /* 0x000f620000300800 */
[----:B------:R-:W-:-:S03]  /*12ee0*/  SEL R6, R6, RZ, !P4 ;  /* 0x000000ff06067207 */ /* 0x000fc60006000000 */
[----:B--2---:R-:W2:Y:S01]  /*12ef0*/  LDL.LU R16, [R1+0x88] ;  /* 0x0000880001107983 */ /* 0x004ea20000300800 */
[----:B------:R-:W-:Y:S01]  /*12f00*/  IMAD.MOV.U32 R7, RZ, RZ, R12 ;  /* 0x000000ffff077224 */ /* 0x000fe200078e000c */
[----:B------:R-:W-:Y:S01]  /*12f10*/  ISETP.NE.U32.AND P5, PT, R6, RZ, PT ;  /* 0x000000ff0600720c */ /* 0x000fe20003fa5070 */
[----:B------:R-:W-:Y:S01]  /*12f20*/  IMAD.MOV.U32 R6, RZ, RZ, R9 ;  /* 0x000000ffff067224 */ /* 0x000fe200078e0009 */
[----:B---3--:R-:W3:Y:S04]  /*12f30*/  LDL.LU R12, [R1+0x8c] ;  /* 0x00008c00010c7983 */ /* 0x008ee80000300800 */
[----:B------:R-:W3:Y:S07]  /*12f40*/  LDL.LU R9, [R1+0x90] ;  /* 0x0000900001097983 */ /* 0x000eee0000300800 */
[----:B------:R1:W-:Y:S01]  /*12f50*/  LDGSTS.E [R5+0x8800], desc[UR26][R6.64], P5 ;  /* 0x0880000006057fae */ /* 0x0003e2000a9a101a */
[----:B------:R-:W-:-:S05]  /*12f60*/  IADD3 R10, P6, PT, R10, R134, RZ ;  /* 0x000000860a0a7210 */ /* 0x000fca0007fde0ff */
[----:B------:R-:W-:Y:S01]  /*12f70*/  IMAD.X R15, R15, 0x1, R133, P6 ;  /* 0x000000010f0f7824 */ /* 0x000fe200030e0685 */
[----:B-1----:R-:W-:-:S03]  /*12f80*/  MOV R6, R10 ;  /* 0x0000000a00067202 */ /* 0x002fc60000000f00 */
[----:B------:R-:W-:Y:S01]  /*12f90*/  IMAD.MOV.U32 R7, RZ, RZ, R15 ;  /* 0x000000ffff077224 */ /* 0x000fe200078e000f */
[----:B------:R-:W-:-:S04]  /*12fa0*/  IADD3 R11, P6, PT, R11, R134, RZ ;  /* 0x000000860b0b7210 */ /* 0x000fc80007fde0ff */
[----:B------:R1:W-:Y:S01]  /*12fb0*/  LDGSTS.E [R5+0x8a00], desc[UR26][R6.64], P5 ;  /* 0x08a0000006057fae */ /* 0x0003e2000a9a101a */
[----:B------:R-:W-:-:S03]  /*12fc0*/  ISETP.GT.AND P5, PT, R4, 0x23, PT ;  /* 0x000000230400780c */ /* 0x000fc60003fa4270 */
[----:B------:R1:W-:Y:S04]  /*12fd0*/  STL [R1+0x70], R10 ;  /* 0x0000700a01007387 */ /* 0x0003e80000100800 */
[----:B------:R-:W-:Y:S01]  /*12fe0*/  STL [R1+0x6c], R15 ;  /* 0x00006c0f01007387 */ /* 0x000fe20000100800 */
[----:B-1----:R-:W-:-:S03]  /*12ff0*/  SEL R6, RZ, 0x4, !P5 ;  /* 0x00000004ff067807 */ /* 0x002fc60006800000 */
[----:B------:R-:W3:Y:S01]  /*13000*/  LDL.LU R10, [R1+0x98] ;  /* 0x00009800010a7983 */ /* 0x000ee20000300800 */
[----:B------:R-:W-:-:S03]  /*13010*/  SEL R6, R6, RZ, !P4 ;  /* 0x000000ff06067207 */ /* 0x000fc60006000000 */
[----:B------:R-:W-:Y:S01]  /*13020*/  STL [R1+0x78], R11 ;  /* 0x0000780b01007387 */ /* 0x000fe20000100800 */
[----:B------:R-:W-:Y:S01]  /*13030*/  ISETP.NE.U32.AND P5, PT, R6, RZ, PT ;  /* 0x000000ff0600720c */ /* 0x000fe20003fa5070 */
[----:B------:R-:W-:Y:S02]  /*13040*/  IMAD.MOV.U32 R6, RZ, RZ, R11 ;  /* 0x000000ffff067224 */ /* 0x000fe400078e000b */
[----:B----4-:R-:W-:Y:S01]  /*13050*/  IMAD.X R14, R14, 0x1, R133, P6 ;  /* 0x000000010e0e7824 */ /* 0x010fe200030e0685 */
[----:B------:R-:W-:-:S04]  /*13060*/  IADD3 R8, P6, PT, R8, R134, RZ ;  /* 0x0000008608087210 */ /* 0x000fc80007fde0ff */
[----:B------:R1:W-:Y:S01]  /*13070*/  STL [R1+0x74], R14 ;  /* 0x0000740e01007387 */ /* 0x0003e20000100800 */
[----:B------:R-:W-:-:S05]  /*13080*/  MOV R7, R14 ;  /* 0x0000000e00077202 */ /* 0x000fca0000000f00 */
[----:B------:R4:W-:Y:S04]  /*13090*/  LDGSTS.E [R5+0x8c00], desc[UR26][R6.64], P5 ;  /* 0x08c0000006057fae */ /* 0x0009e8000a9a101a */
[----:B-1----:R-:W3:Y:S01]  /*130a0*/  LDL.LU R14, [R1+0x94] ;  /* 0x00009400010e7983 */ /* 0x002ee20000300800 */
[----:B------:R-:W-:-:S03]  /*130b0*/  IMAD.X R13, R13, 0x1, R133, P6 ;  /* 0x000000010d0d7824 */ /* 0x000fc600030e0685 */
[----:B------:R-:W3:Y:S04]  /*130c0*/  LDL.LU R11, [R1+0xa0] ;  /* 0x0000a000010b7983 */ /* 0x000ee80000300800 */
[----:B------:R-:W-:Y:S04]  /*130d0*/  STL [R1+0x80], R8 ;  /* 0x0000800801007387 */ /* 0x000fe80000100800 */
[----:B------:R1:W-:Y:S04]  /*130e0*/  STL [R1+0x7c], R13 ;  /* 0x00007c0d01007387 */ /* 0x0003e80000100800 */
[----:B------:R-:W3:Y:S01]  /*130f0*/  LDL.LU R15, [R1+0x9c] ;  /* 0x00009c00010f7983 */ /* 0x000ee20000300800 */
[----:B----4-:R-:W-:-:S02]  /*13100*/  IMAD.MOV.U32 R6, RZ, RZ, R8 ;  /* 0x000000ffff067224 */ /* 0x010fc400078e0008 */
[----:B------:R-:W-:Y:S02]  /*13110*/  IMAD.MOV.U32 R7, RZ, RZ, R13 ;  /* 0x000000ffff077224 */ /* 0x000fe400078e000d */
[----:B-1----:R-:W4:Y:S04]  /*13120*/  LDL.LU R13, [R1+0xa4] ;  /* 0x0000a400010d7983 */ /* 0x002f280000300800 */
[----:B------:R1:W-:Y:S01]  /*13130*/  LDGSTS.E [R5+0x8e00], desc[UR26][R6.64], P5 ;  /* 0x08e0000006057fae */ /* 0x0003e2000a9a101a */
[----:B------:R-:W-:Y:S02]  /*13140*/  ISETP.GT.AND P5, PT, R4, 0x24, PT ;  /* 0x000000240400780c */ /* 0x000fe40003fa4270 */
[----:B--2---:R-:W-:Y:S01]  /*13150*/  IADD3 R16, P6, PT, R16, R134, RZ ;  /* 0x0000008610107210 */ /* 0x004fe20007fde0ff */
[----:B------:R-:W2:Y:S01]  /*13160*/  LDL.LU R8, [R1+0xa8] ;  /* 0x0000a80001087983 */ /* 0x000ea20000300800 */
[----:B-1----:R-:W-:-:S04]  /*13170*/  SEL R6, RZ, 0x4, !P5 ;  /* 0x00000004ff067807 */ /* 0x002fc80006800000 */
[----:B------:R-:W-:-:S04]  /*13180*/  SEL R6, R6, RZ, !P4 ;  /* 0x000000ff06067207 */ /* 0x000fc80006000000 */
[----:B------:R-:W-:Y:S02]  /*13190*/  ISETP.NE.U32.AND P5, PT, R6, RZ, PT ;  /* 0x000000ff0600720c */ /* 0x000fe40003fa5070 */
[----:B-----5:R-:W-:Y:S02]  /*131a0*/  IADD3.X R17, PT, PT, R17, R133, RZ, P6, !PT ;  /* 0x0000008511117210 */ /* 0x020fe400037fe4ff */
[----:B---3--:R-:W-:Y:S01]  /*131b0*/  IADD3 R9, P6, PT, R9, R134, RZ ;  /* 0x0000008609097210 */ /* 0x008fe20007fde0ff */
[----:B------:R-:W-:Y:S02]  /*131c0*/  IMAD.MOV.U32 R6, RZ, RZ, R16 ;  /* 0x000000ffff067224 */ /* 0x000fe400078e0010 */
[----:B------:R-:W-:Y:S02]  /*131d0*/  IMAD.MOV.U32 R7, RZ, RZ, R17 ;  /* 0x000000ffff077224 */ /* 0x000fe400078e0011 */
[----:B------:R-:W-:Y:S01]  /*131e0*/  IMAD.X R12, R12, 0x1, R133, P6 ;  /* 0x000000010c0c7824 */ /* 0x000fe200030e0685 */
[----:B------:R1:W-:Y:S04]  /*131f0*/  STL [R1+0x88], R16 ;  /* 0x0000881001007387 */ /* 0x0003e80000100800 */
[----:B------:R3:W-:Y:S04]  /*13200*/  LDGSTS.E [R5+0x9000], desc[UR26][R6.64], P5 ;  /* 0x0900000006057fae */ /* 0x0007e8000a9a101a */
[----:B------:R-:W-:Y:S04]  /*13210*/  STL [R1+0x84], R17 ;  /* 0x0000841101007387 */ /* 0x000fe80000100800 */
[----:B------:R5:W-:Y:S01]  /*13220*/  STL [R1+0x90], R9 ;  /* 0x0000900901007387 */ /* 0x000be20000100800 */
[----:B---3--:R-:W-:Y:S01]  /*13230*/  MOV R6, R9 ;  /* 0x0000000900067202 */ /* 0x008fe20000000f00 */
[----:B------:R-:W-:-:S02]  /*13240*/  IMAD.MOV.U32 R7, RZ, RZ, R12 ;  /* 0x000000ffff077224 */ /* 0x000fc400078e000c */
[----:B------:R3:W-:Y:S04]  /*13250*/  STL [R1+0x8c], R12 ;  /* 0x00008c0c01007387 */ /* 0x0007e80000100800 */
[----:B-1----:R-:W4:Y:S04]  /*13260*/  LDL.LU R16, [R1+0xac] ;  /* 0x0000ac0001107983 */ /* 0x002f280000300800 */
[----:B-----5:R-:W5:Y:S04]  /*13270*/  LDL.LU R9, [R1+0xb0] ;  /* 0x0000b00001097983 */ /* 0x020f680000300800 */
[----:B------:R1:W-:Y:S01]  /*13280*/  LDGSTS.E [R5+0x9200], desc[UR26][R6.64], P5 ;  /* 0x0920000006057fae */ /* 0x0003e2000a9a101a */
[----:B------:R-:W-:-:S02]  /*13290*/  ISETP.GT.AND P5, PT, R4, 0x25, PT ;  /* 0x000000250400780c */ /* 0x000fc40003fa4270 */
[----:B------:R-:W-:Y:S01]  /*132a0*/  IADD3 R10, P6, PT, R10, R134, RZ ;  /* 0x000000860a0a7210 */ /* 0x000fe20007fde0ff */
[----:B---3--:R-:W3:Y:S01]  /*132b0*/  LDL.LU R12, [R1+0xb8] ;  /* 0x0000b800010c7983 */ /* 0x008ee20000300800 */
[----:B-1----:R-:W-:-:S04]  /*132c0*/  SEL R6, RZ, 0x4, !P5 ;  /* 0x00000004ff067807 */ /* 0x002fc80006800000 */
[----:B------:R-:W-:-:S04]  /*132d0*/  SEL R6, R6, RZ, !P4 ;  /* 0x000000ff06067207 */ /* 0x000fc80006000000 */
[----:B------:R-:W-:Y:S01]  /*132e0*/  ISETP.NE.U32.AND P5, PT, R6, RZ, PT ;  /* 0x000000ff0600720c */ /* 0x000fe20003fa5070 */
[----:B------:R-:W-:Y:S01]  /*132f0*/  STL [R1+0x98], R10 ;  /* 0x0000980a01007387 */ /* 0x000fe20000100800 */
[----:B------:R-:W-:Y:S02]  /*13300*/  IMAD.MOV.U32 R6, RZ, RZ, R10 ;  /* 0x000000ffff067224 */ /* 0x000fe400078e000a */
[----:B------:R-:W-:Y:S01]  /*13310*/  IMAD.X R14, R14, 0x1, R133, P6 ;  /* 0x000000010e0e7824 */ /* 0x000fe200030e0685 */
[----:B------:R-:W-:-:S04]  /*13320*/  IADD3 R11, P6, PT, R11, R134, RZ ;  /* 0x000000860b0b7210 */ /* 0x000fc80007fde0ff */
[----:B------:R1:W-:Y:S01]  /*13330*/  STL [R1+0x94], R14 ;  /* 0x0000940e01007387 */ /* 0x0003e20000100800 */
[----:B------:R-:W-:-:S05]  /*13340*/  MOV R7, R14 ;  /* 0x0000000e00077202 */ /* 0x000fca0000000f00 */
[----:B------:R2:W-:Y:S04]  /*13350*/  LDGSTS.E [R5+0x9400], desc[UR26][R6.64], P5 ;  /* 0x0940000006057fae */ /* 0x0005e8000a9a101a */
[----:B-1----:R-:W3:Y:S01]  /*13360*/  LDL.LU R14, [R1+0xb4] ;  /* 0x0000b400010e7983 */ /* 0x002ee20000300800 */
[----:B------:R-:W-:-:S03]  /*13370*/  IMAD.X R15, R15, 0x1, R133, P6 ;  /* 0x000000010f0f7824 */ /* 0x000fc600030e0685 */
[----:B------:R-:W3:Y:S04]  /*13380*/  LDL.LU R10, [R1+0xc0] ;  /* 0x0000c000010a7983 */ /* 0x000ee80000300800 */
[----:B------:R1:W-:Y:S01]  /*13390*/  STL [R1+0xa0], R11 ;  /* 0x0000a00b01007387 */ /* 0x0003e20000100800 */
[----:B--2---:R-:W-:-:S03]  /*133a0*/  IMAD.MOV.U32 R6, RZ, RZ, R11 ;  /* 0x000000ffff067224 */ /* 0x004fc600078e000b */
[----:B------:R2:W-:Y:S04]  /*133b0*/  STL [R1+0x9c], R15 ;  /* 0x00009c0f01007387 */ /* 0x0005e80000100800 */
[----:B-1----:R-:W3:Y:S01]  /*133c0*/  LDL.LU R11, [R1+0xbc] ;  /* 0x0000bc00010b7983 */ /* 0x002ee20000300800 */
[----:B------:R-:W-:Y:S01]  /*133d0*/  IMAD.MOV.U32 R7, RZ, RZ, R15 ;  /* 0x000000ffff077224 */ /* 0x000fe200078e000f */
[----:B------:R-:W-:-:S04]  /*133e0*/  IADD3 R8, P6, PT, R8, R134, RZ ;  /* 0x0000008608087210 */ /* 0x000fc80007fde0ff */
[----:B------:R1:W-:Y:S01]  /*133f0*/  LDGSTS.E [R5+0x9600], desc[UR26][R6.64], P5 ;  /* 0x0960000006057fae */ /* 0x0003e2000a9a101a */
[----:B------:R-:W-:Y:S02]  /*13400*/  ISETP.GT.AND P5, PT, R4, 0x26, PT ;  /* 0x000000260400780c */ /* 0x000fe40003fa4270 */
[----:B----4-:R-:W-:Y:S01]  /*13410*/  IADD3.X R13, PT, PT, R13, R133, RZ, P6, !PT ;  /* 0x000000850d0d7210 */ /* 0x010fe200037fe4ff */
[----:B------:R-:W-:Y:S04]  /*13420*/  STL [R1+0xa8], R8 ;  /* 0x0000a80801007387 */ /* 0x000fe80000100800 */
[----:B------:R4:W-:Y:S01]  /*13430*/  STL [R1+0xa4], R13 ;  /* 0x0000a40d01007387 */ /* 0x0009e20000100800 */
[----:B-1----:R-:W-:-:S03]  /*13440*/  SEL R6, RZ, 0x4, !P5 ;  /* 0x00000004ff067807 */ /* 0x002fc60006800000 */
[----:B------:R-:W3:Y:S01]  /*13450*/  LDL.LU R17, [R1+0xc4] ;  /* 0x0000c40001117983 */ /* 0x000ee20000300800 */
[----:B------:R-:W-:-:S03]  /*13460*/  SEL R6, R6, RZ, !P4 ;  /* 0x000000ff06067207 */ /* 0x000fc60006000000 */
[----:B--2---:R-:W2:Y:S01]  /*13470*/  LDL.LU R15, [R1+0xc8] ;  /* 0x0000c800010f7983 */ /* 0x004ea20000300800 */
[----:B------:R-:W-:Y:S01]  /*13480*/  IMAD.MOV.U32 R7, RZ, RZ, R13 ;  /* 0x000000ffff077224 */ /* 0x000fe200078e000d */
[----:B------:R-:W-:Y:S01]  /*13490*/  ISETP.NE.U32.AND P5, PT, R6, RZ, PT ;  /* 0x000000ff0600720c */ /* 0x000fe20003fa5070 */
[----:B------:R-:W-:Y:S01]  /*134a0*/  IMAD.MOV.U32 R6, RZ, RZ, R8 ;  /* 0x000000ffff067224 */ /* 0x000fe200078e0008 */
[----:B----4-:R-:W4:Y:S04]  /*134b0*/  LDL.LU R13, [R1+0xcc] ;  /* 0x0000cc00010d7983 */ /* 0x010f280000300800 */
[----:B------:R-:W4:Y:S07]  /*134c0*/  LDL.LU R8, [R1+0xd4] ;  /* 0x0000d40001087983 */ /* 0x000f2e0000300800 */
[----:B------:R1:W-:Y:S01]  /*134d0*/  LDGSTS.E [R5+0x9800], desc[UR26][R6.64], P5 ;  /* 0x0980000006057fae */ /* 0x0003e2000a9a101a */
[----:B-----5:R-:W-:-:S05]  /*134e0*/  IADD3 R9, P6, PT, R9, R134, RZ ;  /* 0x0000008609097210 */ /* 0x020fca0007fde0ff */
[----:B------:R-:W-:Y:S01]  /*134f0*/  IMAD.X R16, R16, 0x1, R133, P6 ;  /* 0x0000000110107824 */ /* 0x000fe200030e0685 */
        /* <DEDUP_REMOVED lines=8> */
[----:B---3--:R-:W3:Y:S01]  /*13580*/  LDL.LU R9, [R1+0xdc] ;  /* 0x0000dc0001097983 */ /* 0x008ee20000300800 */
[----:B------:R-:W-:-:S03]  /*13590*/  SEL R6, R6, RZ, !P4 ;  /* 0x000000ff06067207 */ /* 0x000fc60006000000 */
[----:B------:R-:W-:Y:S01]  /*135a0*/  STL [R1+0xb8], R12 ;  /* 0x0000b80c01007387 */ /* 0x000fe20000100800 */
[----:B------:R-:W-:Y:S01]  /*135b0*/  ISETP.NE.U32.AND P5, PT, R6, RZ, PT ;  /* 0x000000ff0600720c */ /* 0x000fe20003fa5070 */
        /* <DEDUP_REMOVED lines=12> */
[----:B-----5:R-:W-:-:S02]  /*13680*/  IMAD.MOV.U32 R6, RZ, RZ, R10 ;  /* 0x000000ffff067224 */ /* 0x020fc400078e000a */
[----:B------:R-:W-:Y:S02]  /*13690*/  IMAD.MOV.U32 R7, RZ, RZ, R11 ;  /* 0x000000ffff077224 */ /* 0x000fe400078e000b */
[----:B-1----:R-:W5:Y:S04]  /*136a0*/  LDL.LU R11, [R1+0xe8] ;  /* 0x0000e800010b7983 */ /* 0x002f680000300800 */
[----:B------:R1:W-:Y:S01]  /*136b0*/  LDGSTS.E [R5+0x9e00], desc[UR26][R6.64], P5 ;  /* 0x09e0000006057fae */ /* 0x0003e2000a9a101a */
[----:B------:R-:W-:Y:S02]  /*136c0*/  ISETP.GT.AND P5, PT, R4, 0x28, PT ;  /* 0x000000280400780c */ /* 0x000fe40003fa4270 */
[----:B--2---:R-:W-:Y:S01]  /*136d0*/  IADD3 R15, P6, PT, R15, R134, RZ ;  /* 0x000000860f0f7210 */ /* 0x004fe20007fde0ff */
[----:B------:R-:W2:Y:S01]  /*136e0*/  LDL.LU R10, [R1+0xec] ;  /* 0x0000ec00010a7983 */ /* 0x000ea20000300800 */
[----:B-1----:R-:W-:-:S04]  /*136f0*/  SEL R6, RZ, 0x4, !P5 ;  /* 0x00000004ff067807 */ /* 0x002fc80006800000 */
[----:B------:R-:W-:-:S04]  /*13700*/  SEL R6, R6, RZ, !P4 ;  /* 0x000000ff06067207 */ /* 0x000fc80006000000 */
[----:B------:R-:W-:Y:S02]  /*13710*/  ISETP.NE.U32.AND P5, PT, R6, RZ, PT ;  /* 0x000000ff0600720c */ /* 0x000fe40003fa5070 */
[----:B------:R-:W-:Y:S02]  /*13720*/  IADD3.X R17, PT, PT, R17, R133, RZ, P6, !PT ;  /* 0x0000008511117210 */ /* 0x000fe400037fe4ff */
[----:B----4-:R-:W-:Y:S01]  /*13730*/  IADD3 R8, P6, PT, R8, R134, RZ ;  /* 0x0000008608087210 */ /* 0x010fe20007fde0ff */
[----:B------:R-:W-:Y:S02]  /*13740*/  IMAD.MOV.U32 R6, RZ, RZ, R15 ;  /* 0x000000ffff067224 */ /* 0x000fe400078e000f */
[----:B------:R-:W-:Y:S02]  /*13750*/  IMAD.MOV.U32 R7, RZ, RZ, R17 ;  /* 0x000000ffff077224 */ /* 0x000fe400078e0011 */
[----:B------:R-:W-:Y:S01]  /*13760*/  IMAD.X R13, R13, 0x1, R133, P6 ;  /* 0x000000010d0d7824 */ /* 0x000fe200030e0685 */
[----:B------:R1:W-:Y:S04]  /*13770*/  STL [R1+0xc8], R15 ;  /* 0x0000c80f01007387 */ /* 0x0003e80000100800 */
[----:B------:R4:W-:Y:S04]  /*13780*/  LDGSTS.E [R5+0xa000], desc[UR26][R6.64], P5 ;  /* 0x0a00000006057fae */ /* 0x0009e8000a9a101a */
[----:B------:R-:W-:Y:S04]  /*13790*/  STL [R1+0xc4], R17 ;  /* 0x0000c41101007387 */ /* 0x000fe80000100800 */
[----:B------:R1:W-:Y:S01]  /*137a0*/  STL [R1+0xd4], R8 ;  /* 0x0000d40801007387 */ /* 0x0003e20000100800 */
[----:B----4-:R-:W-:Y:S01]  /*137b0*/  MOV R6, R8 ;  /* 0x0000000800067202 */ /* 0x010fe20000000f00 */
[----:B------:R-:W-:-:S02]  /*137c0*/  IMAD.MOV.U32 R7, RZ, RZ, R13 ;  /* 0x000000ffff077224 */ /* 0x000fc400078e000d */
[----:B------:R4:W-:Y:S04]  /*137d0*/  STL [R1+0xcc], R13 ;  /* 0x0000cc0d01007387 */ /* 0x0009e80000100800 */
[----:B-1----:R-:W5:Y:S04]  /*137e0*/  LDL.LU R15, [R1+0xf0] ;  /* 0x0000f000010f7983 */ /* 0x002f680000300800 */
[----:B------:R-:W5:Y:S04]  /*137f0*/  LDL.LU R8, [R1+0xf4] ;  /* 0x0000f40001087983 */ /* 0x000f680000300800 */
[----:B------:R1:W-:Y:S01]  /*13800*/  LDGSTS.E [R5+0xa200], desc[UR26][R6.64], P5 ;  /* 0x0a20000006057fae */ /* 0x0003e2000a9a101a */
[----:B------:R-:W-:-:S02]  /*13810*/  ISETP.GT.AND P5, PT, R4, 0x29, PT ;  /* 0x000000290400780c */ /* 0x000fc40003fa4270 */
[----:B---3--:R-:W-:Y:S01]  /*13820*/  IADD3 R9, P6, PT, R9, R134, RZ ;  /* 0x0000008609097210 */ /* 0x008fe20007fde0ff */
[----:B----4-:R-:W3:Y:S01]  /*13830*/  LDL.LU R13, [R1+0xfc] ;  /* 0x0000fc00010d7983 */ /* 0x010ee20000300800 */
        /* <DEDUP_REMOVED lines=14> */
[----:B----4-:R-:W-:-:S03]  /*13920*/  IMAD.MOV.U32 R6, RZ, RZ, R12 ;  /* 0x000000ffff067224 */ /* 0x010fc600078e000c */
[----:B------:R4:W-:Y:S04]  /*13930*/  STL [R1+0xe0], R16 ;  /* 0x0000e01001007387 */ /* 0x0009e80000100800 */
[----:B-1----:R-:W3:Y:S01]  /*13940*/  LDL.LU R12, [R1+0x100] ;  /* 0x00010000010c7983 */ /* 0x002ee20000300800 */
[----:B------:R-:W-:Y:S01]  /*13950*/  IMAD.MOV.U32 R7, RZ, RZ, R16 ;  /* 0x000000ffff077224 */ /* 0x000fe200078e0010 */
[----:B--2---:R-:W-:-:S04]  /*13960*/  IADD3 R10, P6, PT, R10, R134, RZ ;  /* 0x000000860a0a7210 */ /* 0x004fc80007fde0ff */
[----:B------:R1:W-:Y:S01]  /*13970*/  LDGSTS.E [R5+0xa600], desc[UR26][R6.64], P5 ;  /* 0x0a60000006057fae */ /* 0x0003e2000a9a101a */
[----:B------:R-:W-:Y:S02]  /*13980*/  ISETP.GT.AND P5, PT, R4, 0x2a, PT ;  /* 0x0000002a0400780c */ /* 0x000fe40003fa4270 */
[----:B-----5:R-:W-:Y:S01]  /*13990*/  IADD3.X R11, PT, PT, R11, R133, RZ, P6, !PT ;  /* 0x000000850b0b7210 */ /* 0x020fe200037fe4ff */
[----:B------:R-:W-:Y:S04]  /*139a0*/  STL [R1+0xec], R10 ;  /* 0x0000ec0a01007387 */ /* 0x000fe80000100800 */
[----:B------:R2:W-:Y:S01]  /*139b0*/  STL [R1+0xe8], R11 ;  /* 0x0000e80b01007387 */ /* 0x0005e20000100800 */
[----:B-1----:R-:W-:-:S03]  /*139c0*/  SEL R6, RZ, 0x4, !P5 ;  /* 0x00000004ff067807 */ /* 0x002fc60006800000 */
[----:B------:R-:W5:Y:S01]  /*139d0*/  LDL.LU R17, [R1+0x108] ;  /* 0x0001080001117983 */ /* 0x000f620000300800 */
[----:B------:R-:W-:-:S03]  /*139e0*/  SEL R6, R6, RZ, !P4 ;  /* 0x000000ff06067207 */ /* 0x000fc60006000000 */
[----:B----4-:R-:W4:Y:S01]  /*139f0*/  LDL.LU R16, [R1+0x10c] ;  /* 0x00010c0001107983 */ /* 0x010f220000300800 */
[----:B------:R-:W-:Y:S01]  /*13a00*/  IMAD.MOV.U32 R7, RZ, RZ, R11 ;  /* 0x000000ffff077224 */ /* 0x000fe200078e000b */
[----:B------:R-:W-:Y:S01]  /*13a10*/  ISETP.NE.U32.AND P5, PT, R6, RZ, PT ;  /* 0x000000ff0600720c */ /* 0x000fe20003fa5070 */
[----:B------:R-:W-:Y:S01]  /*13a20*/  IMAD.MOV.U32 R6, RZ, RZ, R10 ;  /* 0x000000ffff067224 */ /* 0x000fe200078e000a */
[----:B--2---:R-:W2:Y:S04]  /*13a30*/  LDL.LU R11, [R1+0x110] ;  /* 0x00011000010b7983 */ /* 0x004ea80000300800 */
[----:B------:R-:W2:Y:S07]  /*13a40*/  LDL.LU R10, [R1+0x114] ;  /* 0x00011400010a7983 */ /* 0x000eae0000300800 */
[----:B------:R1:W-:Y:S01]  /*13a50*/  LDGSTS.E [R5+0xa800], desc[UR26][R6.64], P5 ;  /* 0x0a80000006057fae */ /* 0x0003e2000a9a101a */
[----:B------:R-:W-:-:S05]  /*13a60*/  IADD3 R8, P6, PT, R8, R134, RZ ;  /* 0x0000008608087210 */ /* 0x000fca0007fde0ff */
        /* <DEDUP_REMOVED lines=30> */
[----:B----4-:R-:W-:Y:S01]  /*13c50*/  IADD3 R16, P6, PT, R16, R134, RZ ;  /* 0x0000008610107210 */ /* 0x010fe20007fde0ff */
[----:B------:R-:W4:Y:S01]  /*13c60*/  LDL.LU R9, [R1+0x12c] ;  /* 0x00012c0001097983 */ /* 0x000f220000300800 */
[----:B-1----:R-:W-:-:S04]  /*13c70*/  SEL R6, RZ, 0x4, !P5 ;  /* 0x00000004ff067807 */ /* 0x002fc80006800000 */
[----:B------:R-:W-:-:S04]  /*13c80*/  SEL R6, R6, RZ, !P4 ;  /* 0x000000ff06067207 */ /* 0x000fc80006000000 */
[----:B------:R-:W-:Y:S02]  /*13c90*/  ISETP.NE.U32.AND P5, PT, R6, RZ, PT ;  /* 0x000000ff0600720c */ /* 0x000fe40003fa5070 */
[----:B------:R-:W-:Y:S02]  /*13ca0*/  IADD3.X R17, PT, PT, R17, R133, RZ, P6, !PT ;  /* 0x0000008511117210 */ /* 0x000fe400037fe4ff */
[----:B--2---:R-:W-:Y:S01]  /*13cb0*/  IADD3 R10, P6, PT, R10, R134, RZ ;  /* 0x000000860a0a7210 */ /* 0x004fe20007fde0ff */
[----:B------:R-:W-:Y:S02]  /*13cc0*/  IMAD.MOV.U32 R6, RZ, RZ, R16 ;  /* 0x000000ffff067224 */ /* 0x000fe400078e0010 */
[----:B------:R-:W-:Y:S02]  /*13cd0*/  IMAD.MOV.U32 R7, RZ, RZ, R17 ;  /* 0x000000ffff077224 */ /* 0x000fe400078e0011 */
[----:B------:R-:W-:Y:S01]  /*13ce0*/  IMAD.X R11, R11, 0x1, R133, P6 ;  /* 0x000000010b0b7824 */ /* 0x000fe200030e0685 */
[----:B------:R1:W-:Y:S04]  /*13cf0*/  STL [R1+0x10c], R16 ;  /* 0x00010c1001007387 */ /* 0x0003e80000100800 */
[----:B------:R2:W-:Y:S04]  /*13d00*/  LDGSTS.E [R5+0xb000], desc[UR26][R6.64], P5 ;  /* 0x0b00000006057fae */ /* 0x0005e8000a9a101a */
[----:B------:R-:W-:Y:S04]  /*13d10*/  STL [R1+0x108], R17 ;  /* 0x0001081101007387 */ /* 0x000fe80000100800 */
[----:B------:R1:W-:Y:S01]  /*13d20*/  STL [R1+0x114], R10 ;  /* 0x0001140a01007387 */ /* 0x0003e20000100800 */
[----:B--2---:R-:W-:Y:S01]  /*13d30*/  MOV R6, R10 ;  /* 0x0000000a00067202 */ /* 0x004fe20000000f00 */
[----:B------:R-:W-:-:S02]  /*13d40*/  IMAD.MOV.U32 R7, RZ, RZ, R11 ;  /* 0x000000ffff077224 */ /* 0x000fc400078e000b */
[----:B------:R2:W-:Y:S04]  /*13d50*/  STL [R1+0x110], R11 ;  /* 0x0001100b01007387 */ /* 0x0005e80000100800 */
[----:B-1----:R-:W5:Y:S04]  /*13d60*/  LDL.LU R16, [R1+0x130] ;  /* 0x0001300001107983 */ /* 0x002f680000300800 */
[----:B------:R-:W5:Y:S04]  /*13d70*/  LDL.LU R10, [R1+0x134] ;  /* 0x00013400010a7983 */ /* 0x000f680000300800 */
[----:B------:R1:W-:Y:S01]  /*13d80*/  LDGSTS.E [R5+0xb200], desc[UR26][R6.64], P5 ;  /* 0x0b20000006057fae */ /* 0x0003e2000a9a101a */
[----:B------:R-:W-:-:S02]  /*13d90*/  ISETP.GT.AND P5, PT, R4, 0x2d, PT ;  /* 0x0000002d0400780c */ /* 0x000fc40003fa4270 */
[----:B---3--:R-:W-:Y:S01]  /*13da0*/  IADD3 R8, P6, PT, R8, R134, RZ ;  /* 0x0000008608087210 */ /* 0x008fe20007fde0ff */
[----:B--2---:R-:W2:Y:S01]  /*13db0*/  LDL.LU R11, [R1+0x13c] ;  /* 0x00013c00010b7983 */ /* 0x004ea20000300800 */
        /* <DEDUP_REMOVED lines=10> */
[----:B-1----:R-:W2:Y:S01]  /*13e60*/  LDL.LU R14, [R1+0x138] ;  /* 0x00013800010e7983 */ /* 0x002ea20000300800 */
[----:B------:R-:W-:-:S03]  /*13e70*/  IMAD.X R15, R15, 0x1, R133, P6 ;  /* 0x000000010f0f7824 */ /* 0x000fc600030e0685 */
[----:B------:R-:W2:Y:S04]  /*13e80*/  LDL.LU R8, [R1+0x144] ;  /* 0x0001440001087983 */ /* 0x000ea80000300800 */
[----:B------:R1:W-:Y:S01]  /*13e90*/  STL [R1+0x124], R13 ;  /* 0x0001240d01007387 */ /* 0x0003e20000100800 */
[----:B---3--:R-:W-:-:S03]  /*13ea0*/  IMAD.MOV.U32 R6, RZ, RZ, R13 ;  /* 0x000000ffff067224 */ /* 0x008fc600078e000d */
[----:B------:R3:W-:Y:S04]  /*13eb0*/  STL [R1+0x120], R15 ;  /* 0x0001200f01007387 */ /* 0x0007e80000100800 */
[----:B-1----:R-:W2:Y:S01]  /*13ec0*/  LDL.LU R13, [R1+0x140] ;  /* 0x00014000010d7983 */ /* 0x002ea20000300800 */
[----:B------:R-:W-:Y:S01]  /*13ed0*/  IMAD.MOV.U32 R7, RZ, RZ, R15 ;  /* 0x000000ffff077224 */ /* 0x000fe200078e000f */
[----:B----4-:R-:W-:-:S04]  /*13ee0*/  IADD3 R9, P6, PT, R9, R134, RZ ;  /* 0x0000008609097210 */ /* 0x010fc80007fde0ff */
        /* <DEDUP_REMOVED lines=8> */
[----:B---3--:R-:W3:Y:S01]  /*13f70*/  LDL.LU R15, [R1+0x14c] ;  /* 0x00014c00010f7983 */ /* 0x008ee20000300800 */
[----:B------:R-:W-:Y:S01]  /*13f80*/  IMAD.MOV.U32 R7, RZ, RZ, R12 ;  /* 0x000000ffff077224 */ /* 0x000fe200078e000c */
[----:B------:R-:W-:Y:S01]  /*13f90*/  ISETP.NE.U32.AND P5, PT, R6, RZ, PT ;  /* 0x000000ff0600720c */ /* 0x000fe20003fa5070 */
[----:B------:R-:W-:Y:S01]  /*13fa0*/  IMAD.MOV.U32 R6, RZ, RZ, R9 ;  /* 0x000000ffff067224 */ /* 0x000fe200078e0009 */
[----:B----4-:R-:W4:Y:S04]  /*13fb0*/  LDL.LU R12, [R1+0x150] ;  /* 0x00015000010c7983 */ /* 0x010f280000300800 */
[----:B------:R-:W4:Y:S07]  /*13fc0*/  LDL.LU R9, [R1+0x154] ;  /* 0x0001540001097983 */ /* 0x000f2e0000300800 */
[----:B------:R1:W-:Y:S01]  /*13fd0*/  LDGSTS.E [R5+0xb800], desc[UR26][R6.64], P5 ;  /* 0x0b80000006057fae */ /* 0x0003e2000a9a101a */
[----:B------:R-:W-:-:S05]  /*13fe0*/  IADD3 R10, P6, PT, R10, R134, RZ ;  /* 0x000000860a0a7210 */ /* 0x000fca0007fde0ff */
[----:B------:R-:W-:Y:S01]  /*13ff0*/  IMAD.X R16, R16, 0x1, R133, P6 ;  /* 0x0000000110107824 */ /* 0x000fe200030e0685 */
[----:B-1----:R-:W-:-:S03]  /*14000*/  MOV R6, R10 ;  /* 0x0000000a00067202 */ /* 0x002fc60000000f00 */
[----:B------:R-:W-:Y:S01]  /*14010*/  IMAD.MOV.U32 R7, RZ, RZ, R16 ;  /* 0x000000ffff077224 */ /* 0x000fe200078e0010 */
[----:B--2---:R-:W-:-:S04]  /*14020*/  IADD3 R11, P6, PT, R11, R134, RZ ;  /* 0x000000860b0b7210 */ /* 0x004fc80007fde0ff */
        /* <DEDUP_REMOVED lines=18> */
[----:B------:R-:W-:Y:S04]  /*14150*/  STL [R1+0x144], R8 ;  /* 0x0001440801007387 */ /* 0x000fe80000100800 */
[----:B------:R1:W-:Y:S04]  /*14160*/  STL [R1+0x140], R13 ;  /* 0x0001400d01007387 */ /* 0x0003e80000100800 */
[----:B------:R-:W2:Y:S01]  /*14170*/  LDL.LU R16, [R1+0x160] ;  /* 0x0001600001107983 */ /* 0x000ea20000300800 */
[----:B-----5:R-:W-:-:S02]  /*14180*/  IMAD.MOV.U32 R6, RZ, RZ, R8 ;  /* 0x000000ffff067224 */ /* 0x020fc400078e0008 */
[----:B------:R-:W-:Y:S02]  /*14190*/  IMAD.MOV.U32 R7, RZ, RZ, R13 ;  /* 0x000000ffff077224 */ /* 0x000fe400078e000d */
[----:B-1----:R-:W5:Y:S04]  /*141a0*/  LDL.LU R13, [R1+0x168] ;  /* 0x00016800010d7983 */ /* 0x002f680000300800 */
[----:B------:R1:W-:Y:S01]  /*141b0*/  LDGSTS.E [R5+0xbe00], desc[UR26][R6.64], P5 ;  /* 0x0be0000006057fae */ /* 0x0003e2000a9a101a */
[----:B------:R-:W-:Y:S02]  /*141c0*/  ISETP.GT.AND P5, PT, R4, 0x30, PT ;  /* 0x000000300400780c */ /* 0x000fe40003fa4270 */
[----:B---3--:R-:W-:Y:S01]  /*141d0*/  IADD3 R15, P6, PT, R15, R134, RZ ;  /* 0x000000860f0f7210 */ /* 0x008fe20007fde0ff */
[----:B------:R-:W3:Y:S01]  /*141e0*/  LDL.LU R8, [R1+0x16c] ;  /* 0x00016c0001087983 */ /* 0x000ee20000300800 */
        /* <DEDUP_REMOVED lines=19> */
[----:B--2---:R-:W-:Y:S01]  /*14320*/  IADD3 R10, P6, PT, R10, R134, RZ ;  /* 0x000000860a0a7210 */ /* 0x004fe20007fde0ff */
[----:B----4-:R-:W2:Y:S01]  /*14330*/  LDL.LU R12, [R1+0x17c] ;  /* 0x00017c00010c7983 */ /* 0x010ea20000300800 */
        /* <DEDUP_REMOVED lines=14> */
[----:B----4-:R-:W-:-:S03]  /*14420*/  IMAD.MOV.U32 R6, RZ, RZ, R11 ;  /* 0x000000ffff067224 */ /* 0x010fc600078e000b */
[----:B------:R4:W-:Y:S04]  /*14430*/  STL [R1+0x160], R16 ;  /* 0x0001601001007387 */ /* 0x0009e80000100800 */
[----:B-1----:R-:W2:Y:S01]  /*14440*/  LDL.LU R11, [R1+0x180] ;  /* 0x00018000010b7983 */ /* 0x002ea20000300800 */
[----:B------:R-:W-:Y:S01]  /*14450*/  IMAD.MOV.U32 R7, RZ, RZ, R16 ;  /* 0x000000ffff077224 */ /* 0x000fe200078e0010 */
[----:B---3--:R-:W-:-:S04]  /*14460*/  IADD3 R8, P6, PT, R8, R134, RZ ;  /* 0x0000008608087210 */ /* 0x008fc80007fde0ff */
        /* <DEDUP_REMOVED lines=45> */
[----:B------:R-:W-:-:S03]  /*14740*/  ISETP.GT.AND P5, PT, R4, 0x34, PT ;  /* 0x000000340400780c */ /* 0x000fc60003fa4270 */
[----:B------:R-:W5:Y:S01]  /*14750*/  LDL.LU R10, [R1+0x1ac] ;  /* 0x0001ac00010a7983 */ /* 0x000f620000300800 */
[----:B----4-:R-:W-:Y:S02]  /*14760*/  IADD3 R16, P6, PT, R16, R134, RZ ;  /* 0x0000008610107210 */ /* 0x010fe40007fde0ff */
[----:B-1----:R-:W-:-:S04]  /*14770*/  SEL R6, RZ, 0x4, !P5 ;  /* 0x00000004ff067807 */ /* 0x002fc80006800000 */
[----:B------:R-:W-:-:S04]  /*14780*/  SEL R6, R6, RZ, !P4 ;  /* 0x000000ff06067207 */ /* 0x000fc80006000000 */
[----:B------:R-:W-:Y:S02]  /*14790*/  ISETP.NE.U32.AND P5, PT, R6, RZ, PT ;  /* 0x000000ff0600720c */ /* 0x000fe40003fa5070 */
[----:B------:R-:W-:Y:S02]  /*147a0*/  IADD3.X R17, PT, PT, R17, R133, RZ, P6, !PT ;  /* 0x0000008511117210 */ /* 0x000fe400037fe4ff */
[----:B---3--:R-:W-:Y:S01]  /*147b0*/  IADD3 R8, P6, PT, R8, R134, RZ ;  /* 0x0000008608087210 */ /* 0x008fe20007fde0ff */
[----:B------:R-:W-:Y:S02]  /*147c0*/  IMAD.MOV.U32 R6, RZ, RZ, R16 ;  /* 0x000000ffff067224 */ /* 0x000fe400078e0010 */
[----:B------:R-:W-:Y:S02]  /*147d0*/  IMAD.MOV.U32 R7, RZ, RZ, R17 ;  /* 0x000000ffff077224 */ /* 0x000fe400078e0011 */
[----:B------:R-:W-:Y:S01]  /*147e0*/  IMAD.X R13, R13, 0x1, R133, P6 ;  /* 0x000000010d0d7824 */ /* 0x000fe200030e0685 */
[----:B------:R1:W-:Y:S04]  /*147f0*/  STL [R1+0x18c], R16 ;  /* 0x00018c1001007387 */ /* 0x0003e80000100800 */
[----:B------:R-:W-:Y:S04]  /*14800*/  STL [R1+0x188], R17 ;  /* 0x0001881101007387 */ /* 0x000fe80000100800 */
[----:B------:R3:W-:Y:S04]  /*14810*/  LDGSTS.E [R5+0xd000], desc[UR26][R6.64], P5 ;  /* 0x0d00000006057fae */ /* 0x0007e8000a9a101a */
[----:B------:R4:W-:Y:S04]  /*14820*/  STL [R1+0x194], R8 ;  /* 0x0001940801007387 */ /* 0x0009e80000100800 */
[----:B------:R2:W-:Y:S01]  /*14830*/  STL [R1+0x190], R13 ;  /* 0x0001900d01007387 */ /* 0x0005e20000100800 */
[----:B---3--:R-:W-:Y:S01]  /*14840*/  MOV R6, R8 ;  /* 0x0000000800067202 */ /* 0x008fe20000000f00 */
[----:B------:R-:W-:-:S02]  /*14850*/  IMAD.MOV.U32 R7, RZ, RZ, R13 ;  /* 0x000000ffff077224 */ /* 0x000fc400078e000d */
[----:B-1----:R-:W3:Y:S04]  /*14860*/  LDL.LU R16, [R1+0x1b0] ;  /* 0x0001b00001107983 */ /* 0x002ee80000300800 */
[----:B----4-:R-:W4:Y:S04]  /*14870*/  LDL.LU R8, [R1+0x1b4] ;  /* 0x0001b40001087983 */ /* 0x010f280000300800 */
[----:B------:R1:W-:Y:S01]  /*14880*/  LDGSTS.E [R5+0xd200], desc[UR26][R6.64], P5 ;  /* 0x0d20000006057fae */ /* 0x0003e2000a9a101a */
[----:B------:R-:W-:Y:S02]  /*14890*/  ISETP.GT.AND P5, PT, R4, 0x35, PT ;  /* 0x000000350400780c */ /* 0x000fe40003fa4270 */
[----:B--2---:R-:W-:Y:S01]  /*148a0*/  IADD3 R9, P6, PT, R9, R134, RZ ;  /* 0x0000008609097210 */ /* 0x004fe20007fde0ff */
[----:B------:R-:W2:Y:S01]  /*148b0*/  LDL.LU R13, [R1+0x1bc] ;  /* 0x0001bc00010d7983 */ /* 0x000ea20000300800 */
        /* <DEDUP_REMOVED lines=14> */
[----:B-----5:R-:W-:-:S03]  /*149a0*/  IMAD.MOV.U32 R6, RZ, RZ, R12 ;  /* 0x000000ffff067224 */ /* 0x020fc600078e000c */
[----:B------:R5:W-:Y:S04]  /*149b0*/  STL [R1+0x1a0], R15 ;  /* 0x0001a00f01007387 */ /* 0x000be80000100800 */
[----:B-1----:R-:W2:Y:S01]  /*149c0*/  LDL.LU R12, [R1+0x1c0] ;  /* 0x0001c000010c7983 */ /* 0x002ea20000300800 */
        /* <DEDUP_REMOVED lines=8> */
[----:B------:R-:W2:Y:S01]  /*14a50*/  LDL.LU R17, [R1+0x1c8] ;  /* 0x0001c80001117983 */ /* 0x000ea20000300800 */
        /* <DEDUP_REMOVED lines=9> */
[----:B---3--:R-:W-:Y:S01]  /*14af0*/  IMAD.X R16, R16, 0x1, R133, P6 ;  /* 0x0000000110107824 */ /* 0x008fe200030e0685 */
        /* <DEDUP_REMOVED lines=10> */
[----:B------:R1:W-:Y:S01]  /*14ba0*/  STL [R1+0x1bc], R13 ;  /* 0x0001bc0d01007387 */ /* 0x0003e20000100800 */
[----:B------:R-:W-:Y:S01]  /*14bb0*/  ISETP.NE.U32.AND P5, PT, R6, RZ, PT ;  /* 0x000000ff0600720c */ /* 0x000fe20003fa5070 */
[----:B------:R-:W-:Y:S02]  /*14bc0*/  IMAD.MOV.U32 R6, RZ, RZ, R13 ;  /* 0x000000ffff067224 */ /* 0x000fe400078e000d */
[----:B------:R-:W-:Y:S01]  /*14bd0*/  IMAD.X R14, R14, 0x1, R133, P6 ;  /* 0x000000010e0e7824 */ /* 0x000fe200030e0685 */
[----:B------:R-:W-:-:S04]  /*14be0*/  IADD3 R9, P6, PT, R9, R134, RZ ;  /* 0x0000008609097210 */ /* 0x000fc80007fde0ff */
[----:B------:R3:W-:Y:S01]  /*14bf0*/  STL [R1+0x1b8], R14 ;  /* 0x0001b80e01007387 */ /* 0x0007e20000100800 */
[----:B------:R-:W-:-:S03]  /*14c00*/  MOV R7, R14 ;  /* 0x0000000e00077202 */ /* 0x000fc60000000f00 */
[----:B-1----:R-:W4:Y:S04]  /*14c10*/  LDL.LU R13, [R1+0x1d8] ;  /* 0x0001d800010d7983 */ /* 0x002f280000300800 */
[----:B------:R1:W-:Y:S04]  /*14c20*/  LDGSTS.E [R5+0xdc00], desc[UR26][R6.64], P5 ;  /* 0x0dc0000006057fae */ /* 0x0003e8000a9a101a */
[----:B---3--:R-:W3:Y:S01]  /*14c30*/  LDL.LU R14, [R1+0x1e4] ;  /* 0x0001e400010e7983 */ /* 0x008ee20000300800 */
[----:B------:R-:W-:-:S03]  /*14c40*/  IMAD.X R12, R12, 0x1, R133, P6 ;  /* 0x000000010c0c7824 */ /* 0x000fc600030e0685 */
[----:B------:R-:W-:Y:S04]  /*14c50*/  STL [R1+0x1c4], R9 ;  /* 0x0001c40901007387 */ /* 0x000fe80000100800 */
[----:B------:R1:W-:Y:S04]  /*14c60*/  STL [R1+0x1c0], R12 ;  /* 0x0001c00c01007387 */ /* 0x0003e80000100800 */
[----:B------:R-:W3:Y:S01]  /*14c70*/  LDL.LU R16, [R1+0x1e0] ;  /* 0x0001e00001107983 */ /* 0x000ee20000300800 */
[----:B-1----:R-:W-:Y:S02]  /*14c80*/  IMAD.MOV.U32 R7, RZ, RZ, R12 ;  /* 0x000000ffff077224 */ /* 0x002fe400078e000c */
[----:B------:R-:W-:Y:S01]  /*14c90*/  IMAD.MOV.U32 R6, RZ, RZ, R9 ;  /* 0x000000ffff067224 */ /* 0x000fe200078e0009 */
[----:B------:R-:W3:Y:S04]  /*14ca0*/  LDL.LU R12, [R1+0x1e8] ;  /* 0x0001e800010c7983 */ /* 0x000ee80000300800 */
[----:B------:R-:W3:Y:S04]  /*14cb0*/  LDL.LU R9, [R1+0x1ec] ;  /* 0x0001ec0001097983 */ /* 0x000ee80000300800 */
[----:B------:R1:W-:Y:S01]  /*14cc0*/  LDGSTS.E [R5+0xde00], desc[UR26][R6.64], P5 ;  /* 0x0de0000006057fae */ /* 0x0003e2000a9a101a */
[----:B------:R-:W-:-:S02]  /*14cd0*/  ISETP.GT.AND P5, PT, R4, 0x38, PT ;  /* 0x000000380400780c */ /* 0x000fc40003fa4270 */
[----:B-----5:R-:W-:Y:S02]  /*14ce0*/  IADD3 R15, P6, PT, R15, R134, RZ ;  /* 0x000000860f0f7210 */ /* 0x020fe40007fde0ff */
[----:B-1----:R-:W-:-:S04]  /*14cf0*/  SEL R6, RZ, 0x4, !P5 ;  /* 0x00000004ff067807 */ /* 0x002fc80006800000 */
[----:B------:R-:W-:Y:S02]  /*14d00*/  SEL R6, R6, RZ, !P4 ;  /* 0x000000ff06067207 */ /* 0x000fe40006000000 */
[----:B------:R-:W-:Y:S02]  /*14d10*/  IADD3.X R17, PT, PT, R17, R133, RZ, P6, !PT ;  /* 0x0000008511117210 */ /* 0x000fe400037fe4ff */
[----:B------:R-:W-:Y:S02]  /*14d20*/  ISETP.NE.U32.AND P5, PT, R6, RZ, PT ;  /* 0x000000ff0600720c */ /* 0x000fe40003fa5070 */
[----:B------:R-:W-:Y:S01]  /*14d30*/  IADD3 R10, P6, PT, R10, R134, RZ ;  /* 0x000000860a0a7210 */ /* 0x000fe20007fde0ff */
[----:B------:R-:W-:Y:S02]  /*14d40*/  IMAD.MOV.U32 R6, RZ, RZ, R15 ;  /* 0x000000ffff067224 */ /* 0x000fe400078e000f */
[----:B------:R-:W-:Y:S02]  /*14d50*/  IMAD.MOV.U32 R7, RZ, RZ, R17 ;  /* 0x000000ffff077224 */ /* 0x000fe400078e0011 */
[----:B------:R-:W-:Y:S01]  /*14d60*/  IMAD.X R11, R11, 0x1, R133, P6 ;  /* 0x000000010b0b7824 */ /* 0x000fe200030e0685 */
[----:B------:R1:W-:Y:S04]  /*14d70*/  STL [R1+0x1cc], R15 ;  /* 0x0001cc0f01007387 */ /* 0x0003e80000100800 */
[----:B------:R-:W-:Y:S04]  /*14d80*/  STL [R1+0x1c8], R17 ;  /* 0x0001c81101007387 */ /* 0x000fe80000100800 */
[----:B------:R5:W-:Y:S04]  /*14d90*/  STL [R1+0x1d4], R10 ;  /* 0x0001d40a01007387 */ /* 0x000be80000100800 */
[----:B------:R5:W-:Y:S04]  /*14da0*/  LDGSTS.E [R5+0xe000], desc[UR26][R6.64], P5 ;  /* 0x0e00000006057fae */ /* 0x000be8000a9a101a */
[----:B------:R2:W-:Y:S04]  /*14db0*/  STL [R1+0x1d0], R11 ;  /* 0x0001d00b01007387 */ /* 0x0005e80000100800 */
[----:B-1----:R-:W3:Y:S01]  /*14dc0*/  LDL.LU R15, [R1+0x1f0] ;  /* 0x0001f000010f7983 */ /* 0x002ee20000300800 */
[----:B-----5:R-:W-:-:S03]  /*14dd0*/  MOV R6, R10 ;  /* 0x0000000a00067202 */ /* 0x020fc60000000f00 */
[----:B------:R-:W5:Y:S01]  /*14de0*/  LDL.LU R10, [R1+0x1f4] ;  /* 0x0001f400010a7983 */ /* 0x000f620000300800 */
[----:B------:R-:W-:Y:S01]  /*14df0*/  IMAD.MOV.U32 R7, RZ, RZ, R11 ;  /* 0x000000ffff077224 */ /* 0x000fe200078e000b */
[----:B--2---:R-:W-:Y:S02]  /*14e00*/  IADD3 R8, P6, PT, R8, R134, RZ ;  /* 0x0000008608087210 */ /* 0x004fe40007fde0ff */
[----:B------:R-:W2:Y:S04]  /*14e10*/  LDL.LU R11, [R1+0x1fc] ;  /* 0x0001fc00010b7983 */ /* 0x000ea80000300800 */
[----:B------:R1:W-:Y:S01]  /*14e20*/  LDGSTS.E [R5+0xe200], desc[UR26][R6.64], P5 ;  /* 0x0e20000006057fae */ /* 0x0003e2000a9a101a */
[----:B------:R-:W-:-:S04]  /*14e30*/  ISETP.GT.AND P5, PT, R4, 0x39, PT ;  /* 0x000000390400780c */ /* 0x000fc80003fa4270 */
[----:B-1----:R-:W-:-:S04]  /*14e40*/  SEL R6, RZ, 0x4, !P5 ;  /* 0x00000004ff067807 */ /* 0x002fc80006800000 */
[----:B------:R-:W-:-:S04]  /*14e50*/  SEL R6, R6, RZ, !P4 ;  /* 0x000000ff06067207 */ /* 0x000fc80006000000 */
[----:B------:R-:W-:Y:S01]  /*14e60*/  ISETP.NE.U32.AND P5, PT, R6, RZ, PT ;  /* 0x000000ff0600720c */ /* 0x000fe20003fa5070 */
[----:B------:R-:W-:Y:S01]  /*14e70*/  STL [R1+0x1dc], R8 ;  /* 0x0001dc0801007387 */ /* 0x000fe20000100800 */
[----:B------:R-:W-:Y:S02]  /*14e80*/  IMAD.MOV.U32 R6, RZ, RZ, R8 ;  /* 0x000000ffff067224 */ /* 0x000fe400078e0008 */
[----:B----4-:R-:W-:-:S05]  /*14e90*/  IMAD.X R13, R13, 0x1, R133, P6 ;  /* 0x000000010d0d7824 */ /* 0x010fca00030e0685 */
[----:B------:R1:W-:Y:S01]  /*14ea0*/  STL [R1+0x1d8], R13 ;  /* 0x0001d80d01007387 */ /* 0x0003e20000100800 */
[----:B---3--:R-:W-:Y:S02]  /*14eb0*/  IADD3 R14, P6, PT, R14, R134, RZ ;  /* 0x000000860e0e7210 */ /* 0x008fe40007fde0ff */
[----:B------:R-:W-:Y:S02]  /*14ec0*/  MOV R7, R13 ;  /* 0x0000000d00077202 */ /* 0x000fe40000000f00 */
[----:B-1----:R-:W3:Y:S04]  /*14ed0*/  LDL.LU R13, [R1+0x1f8] ;  /* 0x0001f800010d7983 */ /* 0x002ee80000300800 */
[----:B------:R-:W4:Y:S01]  /*14ee0*/  LDL.LU R8, [R1+0x204] ;  /* 0x0002040001087983 */ /* 0x000f220000300800 */
[----:B------:R-:W-:-:S03]  /*14ef0*/  IMAD.X R16, R16, 0x1, R133, P6 ;  /* 0x0000000110107824 */ /* 0x000fc600030e0685 */
[----:B------:R1:W-:Y:S04]  /*14f00*/  LDGSTS.E [R5+0xe400], desc[UR26][R6.64], P5 ;  /* 0x0e40000006057fae */ /* 0x0003e8000a9a101a */
[----:B------:R1:W-:Y:S04]  /*14f10*/  STL [R1+0x1e4], R14 ;  /* 0x0001e40e01007387 */ /* 0x0003e80000100800 */
[----:B------:R1:W-:Y:S02]  /*14f20*/  STL [R1+0x1e0], R16 ;  /* 0x0001e01001007387 */ /* 0x0003e40000100800 */
[----:B-1----:R-:W-:-:S02]  /*14f30*/  IMAD.MOV.U32 R6, RZ, RZ, R14 ;  /* 0x000000ffff067224 */ /* 0x002fc400078e000e */
[----:B------:R-:W4:Y:S01]  /*14f40*/  LDL.LU R14, [R1+0x200] ;  /* 0x00020000010e7983 */ /* 0x000f220000300800 */
[----:B------:R-:W-:Y:S01]  /*14f50*/  IMAD.MOV.U32 R7, RZ, RZ, R16 ;  /* 0x000000ffff077224 */ /* 0x000fe200078e0010 */
[----:B------:R-:W-:-:S04]  /*14f60*/  IADD3 R9, P6, PT, R9, R134, RZ ;  /* 0x0000008609097210 */ /* 0x000fc80007fde0ff */
[----:B------:R1:W-:Y:S01]  /*14f70*/  LDGSTS.E [R5+0xe600], desc[UR26][R6.64], P5 ;  /* 0x0e60000006057fae */ /* 0x0003e2000a9a101a */
[----:B------:R-:W-:Y:S02]  /*14f80*/  ISETP.GT.AND P5, PT, R4, 0x3a, PT ;  /* 0x0000003a0400780c */ /* 0x000fe40003fa4270 */
[----:B------:R-:W-:Y:S01]  /*14f90*/  IADD3.X R12, PT, PT, R12, R133, RZ, P6, !PT ;  /* 0x000000850c0c7210 */ /* 0x000fe200037fe4ff */
[----:B------:R-:W-:Y:S04]  /*14fa0*/  STL [R1+0x1ec], R9 ;  /* 0x0001ec0901007387 */ /* 0x000fe80000100800 */
[----:B------:R1:W-:Y:S02]  /*14fb0*/  STL [R1+0x1e8], R12 ;  /* 0x0001e80c01007387 */ /* 0x0003e40000100800 */
[----:B-1----:R-:W-:-:S02]  /*14fc0*/  SEL R6, RZ, 0x4, !P5 ;  /* 0x00000004ff067807 */ /* 0x002fc40006800000 */
[----:B------:R-:W4:Y:S02]  /*14fd0*/  LDL.LU R17, [R1+0x208] ;  /* 0x0002080001117983 */ /* 0x000f240000300800 */
[----:B------:R-:W-:Y:S02]  /*14fe0*/  SEL R6, R6, RZ, !P4 ;  /* 0x000000ff06067207 */ /* 0x000fe40006000000 */
[----:B------:R-:W4:Y:S01]  /*14ff0*/  LDL.LU R16, [R1+0x20c] ;  /* 0x00020c0001107983 */ /* 0x000f220000300800 */
[----:B------:R-:W-:Y:S01]  /*15000*/  IMAD.MOV.U32 R7, RZ, RZ, R12 ;  /* 0x000000ffff077224 */ /* 0x000fe200078e000c */
[----:B------:R-:W-:Y:S01]  /*15010*/  ISETP.NE.U32.AND P5, PT, R6, RZ, PT ;  /* 0x000000ff0600720c */ /* 0x000fe20003fa5070 */
[----:B------:R-:W-:Y:S01]  /*15020*/  IMAD.MOV.U32 R6, RZ, RZ, R9 ;  /* 0x000000ffff067224 */ /* 0x000fe200078e0009 */
[----:B------:R-:W4:Y:S04]  /*15030*/  LDL.LU R12, [R1+0x210] ;  /* 0x00021000010c7983 */ /* 0x000f280000300800 */
[----:B------:R-:W4:Y:S07]  /*15040*/  LDL.LU R9, [R1+0x214] ;  /* 0x0002140001097983 */ /* 0x000f2e0000300800 */
[----:B------:R1:W-:Y:S01]  /*15050*/  LDGSTS.E [R5+0xe800], desc[UR26][R6.64], P5 ;  /* 0x0e80000006057fae */ /* 0x0003e2000a9a101a */
[----:B-----5:R-:W-:-:S05]  /*15060*/  IADD3 R10, P6, PT, R10, R134, RZ ;  /* 0x000000860a0a7210 */ /* 0x020fca0007fde0ff */
[----:B------:R-:W-:Y:S01]  /*15070*/  IMAD.X R15, R15, 0x1, R133, P6 ;  /* 0x000000010f0f7824 */ /* 0x000fe200030e0685 */
[----:B-1----:R-:W-:-:S03]  /*15080*/  MOV R6, R10 ;  /* 0x0000000a00067202 */ /* 0x002fc60000000f00 */
[----:B------:R-:W-:-:S05]  /*15090*/  IMAD.MOV.U32 R7, RZ, RZ, R15 ;  /* 0x000000ffff077224 */ /* 0x000fca00078e000f */
[----:B------:R1:W-:Y:S01]  /*150a0*/  LDGSTS.E [R5+0xea00], desc[UR26][R6.64], P5 ;  /* 0x0ea0000006057fae */ /* 0x0003e2000a9a101a */
[----:B------:R-:W-:Y:S02]  /*150b0*/  ISETP.GT.AND P5, PT, R4, 0x3b, PT ;  /* 0x0000003b0400780c */ /* 0x000fe40003fa4270 */
[----:B--2---:R-:W-:Y:S02]  /*150c0*/  IADD3 R11, P6, PT, R11, R134, RZ ;  /* 0x000000860b0b7210 */ /* 0x004fe40007fde0ff */
[----:B-1----:R-:W-:-:S04]  /*150d0*/  SEL R6, RZ, 0x4, !P5 ;  /* 0x00000004ff067807 */ /* 0x002fc80006800000 */
[----:B------:R-:W-:-:S04]  /*150e0*/  SEL R6, R6, RZ, !P4 ;  /* 0x000000ff06067207 */ /* 0x000fc80006000000 */
[----:B------:R-:W-:Y:S01]  /*150f0*/  ISETP.NE.U32.AND P5, PT, R6, RZ, PT ;  /* 0x000000ff0600720c */ /* 0x000fe20003fa5070 */
[----:B------:R1:W-:Y:S01]  /*15100*/  STL [R1+0x1f4], R10 ;  /* 0x0001f40a01007387 */ /* 0x0003e20000100800 */
[----:B------:R-:W-:-:S03]  /*15110*/  IMAD.MOV.U32 R6, RZ, RZ, R11 ;  /* 0x000000ffff067224 */ /* 0x000fc600078e000b */
[----:B------:R-:W-:Y:S04]  /*15120*/  STL [R1+0x1f0], R15 ;  /* 0x0001f00f01007387 */ /* 0x000fe80000100800 */
[----:B-1----:R-:W2:Y:S04]  /*15130*/  LDL.LU R10, [R1+0x21c] ;  /* 0x00021c00010a7983 */ /* 0x002ea80000300800 */
[----:B------:R-:W-:Y:S01]  /*15140*/  STL [R1+0x1fc], R11 ;  /* 0x0001fc0b01007387 */ /* 0x000fe20000100800 */
[----:B---3--:R-:W-:Y:S01]  /*15150*/  IMAD.X R13, R13, 0x1, R133, P6 ;  /* 0x000000010d0d7824 */ /* 0x008fe200030e0685 */
[----:B----4-:R-:W-:-:S04]  /*15160*/  IADD3 R8, P6, PT, R8, R134, RZ ;  /* 0x0000008608087210 */ /* 0x010fc80007fde0ff */
[----:B------:R-:W-:Y:S01]  /*15170*/  MOV R7, R13 ;  /* 0x0000000d00077202 */ /* 0x000fe20000000f00 */
[----:B------:R1:W-:Y:S04]  /*15180*/  STL [R1+0x1f8], R13 ;  /* 0x0001f80d01007387 */ /* 0x0003e80000100800 */
[----:B------:R3:W-:Y:S04]  /*15190*/  LDGSTS.E [R5+0xec00], desc[UR26][R6.64], P5 ;  /* 0x0ec0000006057fae */ /* 0x0007e8000a9a101a */
[----:B-1----:R-:W4:Y:S04]  /*151a0*/  LDL.LU R13, [R1+0x218] ;  /* 0x00021800010d7983 */ /* 0x002f280000300800 */
[----:B------:R-:W5:Y:S01]  /*151b0*/  LDL.LU R11, [R1+0x224] ;  /* 0x00022400010b7983 */ /* 0x000f620000300800 */
[----:B------:R-:W-:-:S02]  /*151c0*/  IMAD.X R14, R14, 0x1, R133, P6 ;  /* 0x000000010e0e7824 */ /* 0x000fc400030e0685 */
[----:B---3--:R-:W-:Y:S02]  /*151d0*/  IMAD.MOV.U32 R6, RZ, RZ, R8 ;  /* 0x000000ffff067224 */ /* 0x008fe400078e0008 */
[----:B------:R-:W-:Y:S01]  /*151e0*/  IMAD.MOV.U32 R7, RZ, RZ, R14 ;  /* 0x000000ffff077224 */ /* 0x000fe200078e000e */
[----:B------:R-:W-:Y:S04]  /*151f0*/  STL [R1+0x204], R8 ;  /* 0x0002040801007387 */ /* 0x000fe80000100800 */
[----:B------:R1:W-:Y:S01]  /*15200*/  LDGSTS.E [R5+0xee00], desc[UR26][R6.64], P5 ;  /* 0x0ee0000006057fae */ /* 0x0003e2000a9a101a */
[----:B------:R-:W-:-:S03]  /*15210*/  ISETP.GT.AND P5, PT, R4, 0x3c, PT ;  /* 0x0000003c0400780c */ /* 0x000fc60003fa4270 */
[----:B------:R3:W-:Y:S04]  /*15220*/  STL [R1+0x200], R14 ;  /* 0x0002000e01007387 */ /* 0x0007e80000100800 */
[----:B------:R-:W5:Y:S01]  /*15230*/  LDL.LU R15, [R1+0x220] ;  /* 0x00022000010f7983 */ /* 0x000f620000300800 */
[----:B-1----:R-:W-:Y:S02]  /*15240*/  SEL R6, RZ, 0x4, !P5 ;  /* 0x00000004ff067807 */ /* 0x002fe40006800000 */
[----:B------:R-:W-:Y:S01]  /*15250*/  IADD3 R16, P6, PT, R16, R134, RZ ;  /* 0x0000008610107210 */ /* 0x000fe20007fde0ff */
[----:B---3--:R-:W3:Y:S01]  /*15260*/  LDL.LU R14, [R1+0x228] ;  /* 0x00022800010e7983 */ /* 0x008ee20000300800 */
[----:B------:R-:W-:Y:S02]  /*15270*/  SEL R6, R6, RZ, !P4 ;  /* 0x000000ff06067207 */ /* 0x000fe40006000000 */
[----:B------:R-:W-:Y:S01]  /*15280*/  IADD3.X R17, PT, PT, R17, R133, RZ, P6, !PT ;  /* 0x0000008511117210 */ /* 0x000fe200037fe4ff */
[----:B------:R-:W3:Y:S01]  /*15290*/  LDL.LU R8, [R1+0x22c] ;  /* 0x00022c0001087983 */ /* 0x000ee20000300800 */
[----:B------:R-:W-:-:S02]  /*152a0*/  ISETP.NE.U32.AND P5, PT, R6, RZ, PT ;  /* 0x000000ff0600720c */ /* 0x000fc40003fa5070 */
[----:B------:R-:W-:Y:S01]  /*152b0*/  IADD3 R9, P6, PT, R9, R134, RZ ;  /* 0x0000008609097210 */ /* 0x000fe20007fde0ff */
[----:B------:R-:W-:Y:S02]  /*152c0*/  IMAD.MOV.U32 R6, RZ, RZ, R16 ;  /* 0x000000ffff067224 */ /* 0x000fe400078e0010 */
[----:B------:R-:W-:Y:S02]  /*152d0*/  IMAD.MOV.U32 R7, RZ, RZ, R17 ;  /* 0x000000ffff077224 */ /* 0x000fe400078e0011 */
[----:B------:R-:W-:Y:S01]  /*152e0*/  IMAD.X R12, R12, 0x1, R133, P6 ;  /* 0x000000010c0c7824 */ /* 0x000fe200030e0685 */
[----:B------:R-:W-:Y:S04]  /*152f0*/  STL [R1+0x20c], R16 ;  /* 0x00020c1001007387 */ /* 0x000fe80000100800 */
[----:B------:R1:W-:Y:S04]  /*15300*/  STL [R1+0x208], R17 ;  /* 0x0002081101007387 */ /* 0x0003e80000100800 */
[----:B------:R1:W-:Y:S04]  /*15310*/  STL [R1+0x214], R9 ;  /* 0x0002140901007387 */ /* 0x0003e80000100800 */
[----:B------:R1:W-:Y:S04]  /*15320*/  LDGSTS.E [R5+0xf000], desc[UR26][R6.64], P5 ;  /* 0x0f00000006057fae */ /* 0x0003e8000a9a101a */
[----:B------:R1:W-:Y:S04]  /*15330*/  STL [R1+0x210], R12 ;  /* 0x0002100c01007387 */ /* 0x0003e80000100800 */
[----:B-1----:R-:W3:Y:S01]  /*15340*/  LDL.LU R17, [R1+0x230] ;  /* 0x0002300001117983 */ /* 0x002ee20000300800 */
[----:B------:R-:W-:-:S03]  /*15350*/  MOV R6, R9 ;  /* 0x0000000900067202 */ /* 0x000fc60000000f00 */
[----:B------:R-:W3:Y:S01]  /*15360*/  LDL.LU R9, [R1+0x234] ;  /* 0x0002340001097983 */ /* 0x000ee20000300800 */
[----:B------:R-:W-:-:S03]  /*15370*/  IMAD.MOV.U32 R7, RZ, RZ, R12 ;  /* 0x000000ffff077224 */ /* 0x000fc600078e000c */
[----:B------:R-:W3:Y:S04]  /*15380*/  LDL.LU R12, [R1+0x23c] ;  /* 0x00023c00010c7983 */ /* 0x000ee80000300800 */
[----:B------:R1:W-:Y:S01]  /*15390*/  LDGSTS.E [R5+0xf200], desc[UR26][R6.64], P5 ;  /* 0x0f20000006057fae */ /* 0x0003e2000a9a101a */
[----:B------:R-:W-:-:S04]  /*153a0*/  ISETP.GT.AND P5, PT, R4, 0x3d, PT ;  /* 0x0000003d0400780c */ /* 0x000fc80003fa4270 */
[----:B-1----:R-:W-:-:S04]  /*153b0*/  SEL R6, RZ, 0x4, !P5 ;  /* 0x00000004ff067807 */ /* 0x002fc80006800000 */
[----:B------:R-:W-:-:S04]  /*153c0*/  SEL R6, R6, RZ, !P4 ;  /* 0x000000ff06067207 */ /* 0x000fc80006000000 */
[----:B------:R-:W-:Y:S02]  /*153d0*/  ISETP.NE.U32.AND P5, PT, R6, RZ, PT ;  /* 0x000000ff0600720c */ /* 0x000fe40003fa5070 */
[----:B--2---:R-:W-:-:S05]  /*153e0*/  IADD3 R10, P6, PT, R10, R134, RZ ;  /* 0x000000860a0a7210 */ /* 0x004fca0007fde0ff */
[----:B------:R-:W-:Y:S01]  /*153f0*/  IMAD.MOV.U32 R6, RZ, RZ, R10 ;  /* 0x000000ffff067224 */ /* 0x000fe200078e000a */
[----:B------:R-:W-:Y:S01]  /*15400*/  STL [R1+0x21c], R10 ;  /* 0x00021c0a01007387 */ /* 0x000fe20000100800 */
[----:B----4-:R-:W-:Y:S01]  /*15410*/  IMAD.X R13, R13, 0x1, R133, P6 ;  /* 0x000000010d0d7824 */ /* 0x010fe200030e0685 */
[----:B-----5:R-:W-:-:S04]  /*15420*/  IADD3 R11, P6, PT, R11, R134, RZ ;  /* 0x000000860b0b7210 */ /* 0x020fc80007fde0ff */
[----:B------:R-:W-:Y:S01]  /*15430*/  MOV R7, R13 ;  /* 0x0000000d00077202 */ /* 0x000fe20000000f00 */
[----:B------:R1:W-:Y:S04]  /*15440*/  STL [R1+0x218], R13 ;  /* 0x0002180d01007387 */ /* 0x0003e80000100800 */
[----:B------:R2:W-:Y:S04]  /*15450*/  LDGSTS.E [R5+0xf400], desc[UR26][R6.64], P5 ;  /* 0x0f40000006057fae */ /* 0x0005e8000a9a101a */
[----:B-1----:R-:W4:Y:S04]  /*15460*/  LDL.LU R13, [R1+0x238] ;  /* 0x00023800010d7983 */ /* 0x002f280000300800 */
[----:B------:R-:W5:Y:S01]  /*15470*/  LDL.LU R10, [R1+0x244] ;  /* 0x00024400010a7983 */ /* 0x000f620000300800 */
[----:B------:R-:W-:-:S02]  /*15480*/  IMAD.X R15, R15, 0x1, R133, P6 ;  /* 0x000000010f0f7824 */ /* 0x000fc400030e0685 */
[----:B--2---:R-:W-:Y:S02]  /*15490*/  IMAD.MOV.U32 R6, RZ, RZ, R11 ;  /* 0x000000ffff067224 */ /* 0x004fe400078e000b */
[----:B------:R-:W-:Y:S01]  /*154a0*/  IMAD.MOV.U32 R7, RZ, RZ, R15 ;  /* 0x000000ffff077224 */ /* 0x000fe200078e000f */
[----:B------:R1:W-:Y:S04]  /*154b0*/  STL [R1+0x224], R11 ;  /* 0x0002240b01007387 */ /* 0x0003e80000100800 */
[----:B------:R2:W-:Y:S01]  /*154c0*/  LDGSTS.E [R5+0xf600], desc[UR26][R6.64], P5 ;  /* 0x0f60000006057fae */ /* 0x0005e2000a9a101a */
[----:B------:R-:W-:-:S03]  /*154d0*/  ISETP.GT.AND P5, PT, R4, 0x3e, PT ;  /* 0x0000003e0400780c */ /* 0x000fc60003fa4270 */
[----:B------:R3:W-:Y:S02]  /*154e0*/  STL [R1+0x220], R15 ;  /* 0x0002200f01007387 */ /* 0x0007e40000100800 */
[----:B---3--:R-:W-:Y:S02]  /*154f0*/  IADD3 R8, P6, PT, R8, R134, RZ ;  /* 0x0000008608087210 */ /* 0x008fe40007fde0ff */
[----:B-1----:R-:W3:Y:S01]  /*15500*/  LDL.LU R11, [R1+0x240] ;  /* 0x00024000010b7983 */ /* 0x002ee20000300800 */
[----:B--2---:R-:W-:-:S04]  /*15510*/  SEL R6, RZ, 0x4, !P5 ;  /* 0x00000004ff067807 */ /* 0x004fc80006800000 */
[----:B------:R-:W-:Y:S02]  /*15520*/  SEL R6, R6, RZ, !P4 ;  /* 0x000000ff06067207 */ /* 0x000fe40006000000 */
[----:B------:R-:W-:Y:S02]  /*15530*/  IADD3.X R14, PT, PT, R14, R133, RZ, P6, !PT ;  /* 0x000000850e0e7210 */ /* 0x000fe400037fe4ff */
[----:B------:R-:W-:Y:S01]  /*15540*/  ISETP.NE.U32.AND P5, PT, R6, RZ, PT ;  /* 0x000000ff0600720c */ /* 0x000fe20003fa5070 */
[----:B------:R-:W-:Y:S04]  /*15550*/  STL [R1+0x22c], R8 ;  /* 0x00022c0801007387 */ /* 0x000fe80000100800 */
[----:B------:R1:W-:Y:S01]  /*15560*/  STL [R1+0x228], R14 ;  /* 0x0002280e01007387 */ /* 0x0003e20000100800 */
[----:B------:R-:W-:-:S03]  /*15570*/  IMAD.MOV.U32 R6, RZ, RZ, R8 ;  /* 0x000000ffff067224 */ /* 0x000fc600078e0008 */
[----:B------:R-:W2:Y:S01]  /*15580*/  LDL.LU R16, [R1+0x248] ;  /* 0x0002480001107983 */ /* 0x000ea20000300800 */
[----:B------:R-:W-:-:S03]  /*15590*/  IMAD.MOV.U32 R7, RZ, RZ, R14 ;  /* 0x000000ffff077224 */ /* 0x000fc600078e000e */
[----:B------:R-:W2:Y:S04]  /*155a0*/  LDL.LU R15, [R1+0x24c] ;  /* 0x00024c00010f7983 */ /* 0x000ea80000300800 */
[----:B-1----:R-:W2:Y:S01]  /*155b0*/  LDL.LU R14, [R1+0x268] ;  /* 0x00026800010e7983 */ /* 0x002ea20000300800 */
[----:B------:R-:W-:-:S03]  /*155c0*/  IADD3 R9, P6, PT, R9, R134, RZ ;  /* 0x0000008609097210 */ /* 0x000fc60007fde0ff */
[----:B------:R-:W2:Y:S02]  /*155d0*/  LDL.LU R8, [R1+0x26c] ;  /* 0x00026c0001087983 */ /* 0x000ea40000300800 */
[----:B------:R-:W-:Y:S02]  /*155e0*/  IMAD.X R17, R17, 0x1, R133, P6 ;  /* 0x0000000111117824 */ /* 0x000fe400030e0685 */
[----:B------:R1:W-:Y:S04]  /*155f0*/  LDGSTS.E [R5+0xf800], desc[UR26][R6.64], P5 ;  /* 0x0f80000006057fae */ /* 0x0003e8000a9a101a */
[----:B------:R1:W-:Y:S04]  /*15600*/  STL [R1+0x234], R9 ;  /* 0x0002340901007387 */ /* 0x0003e80000100800 */
[----:B------:R-:W-:Y:S01]  /*15610*/  STL [R1+0x230], R17 ;  /* 0x0002301101007387 */ /* 0x000fe20000100800 */
[----:B-1----:R-:W-:-:S03]  /*15620*/  MOV R6, R9 ;  /* 0x0000000900067202 */ /* 0x002fc60000000f00 */
[----:B------:R-:W2:Y:S01]  /*15630*/  LDL R9, [R1+0x348] ;  /* 0x0003480001097983 */ /* 0x000ea20000100800 */
[----:B------:R-:W-:-:S05]  /*15640*/  IMAD.MOV.U32 R7, RZ, RZ, R17 ;  /* 0x000000ffff077224 */ /* 0x000fca00078e0011 */
[----:B------:R1:W-:Y:S01]  /*15650*/  LDGSTS.E [R5+0xfa00], desc[UR26][R6.64], P5 ;  /* 0x0fa0000006057fae */ /* 0x0003e2000a9a101a */
[----:B------:R-:W-:-:S04]  /*15660*/  ISETP.GT.AND P5, PT, R4, 0x3f, PT ;  /* 0x0000003f0400780c */ /* 0x000fc80003fa4270 */
[----:B------:R-:W-:Y:S02]  /*15670*/  SEL R4, RZ, 0x4, !P5 ;  /* 0x00000004ff047807 */ /* 0x000fe40006800000 */
[----:B------:R-:W-:Y:S02]  /*15680*/  IADD3 R12, P5, PT, R12, R134, RZ ;  /* 0x000000860c0c7210 */ /* 0x000fe40007fbe0ff */
[----:B------:R-:W-:-:S04]  /*15690*/  SEL R4, R4, RZ, !P4 ;  /* 0x000000ff04047207 */ /* 0x000fc80006000000 */
[----:B------:R-:W-:Y:S01]  /*156a0*/  ISETP.NE.U32.AND P4, PT, R4, RZ, PT ;  /* 0x000000ff0400720c */ /* 0x000fe20003f85070 */
[----:B------:R-:W-:Y:S01]  /*156b0*/  STL [R1+0x23c], R12 ;  /* 0x00023c0c01007387 */ /* 0x000fe20000100800 */
[----:B-1----:R-:W-:Y:S01]  /*156c0*/  IMAD.MOV.U32 R6, RZ, RZ, R12 ;  /* 0x000000ffff067224 */ /* 0x002fe200078e000c */
[----:B------:R-:W-:-:S04]  /*156d0*/  UIADD3 UR14, UPT, UPT, UR14, 0x1, URZ ;  /* 0x000000010e0e7890 */ /* 0x000fc8000fffe0ff */
[----:B------:R-:W-:-:S04]  /*156e0*/  UISETP.GT.AND UP1, UPT, UR14, 0x2, UPT ;  /* 0x000000020e00788c */ /* 0x000fc8000bf24270 */
[----:B------:R-:W-:-:S04]  /*156f0*/  USEL UR14, UR14, URZ, !UP1 ;  /* 0x000000ff0e0e7287 */ /* 0x000fc8000c800000 */
[----:B------:R-:W-:Y:S01]  /*15700*/  ULEA UR5, UR14, UR9, 0xe ;  /* 0x000000090e057291 */ /* 0x000fe2000f8e70ff */
[----:B----4-:R-:W-:Y:S01]  /*15710*/  IMAD.X R13, R13, 0x1, R133, P5 ;  /* 0x000000010d0d7824 */ /* 0x010fe200028e0685 */
[----:B-----5:R-:W-:-:S04]  /*15720*/  IADD3 R10, P5, PT, R10, R134, RZ ;  /* 0x000000860a0a7210 */ /* 0x020fc80007fbe0ff */
[----:B------:R1:W-:Y:S01]  /*15730*/  STL [R1+0x238], R13 ;  /* 0x0002380d01007387 */ /* 0x0003e20000100800 */
[----:B------:R-:W-:-:S05]  /*15740*/  MOV R7, R13 ;  /* 0x0000000d00077202 */ /* 0x000fca0000000f00 */
[----:B------:R4:W-:Y:S04]  /*15750*/  LDGSTS.E [R5+0xfc00], desc[UR26][R6.64], P4 ;  /* 0x0fc0000006057fae */ /* 0x0009e8000a1a101a */
[----:B-1----:R-:W5:Y:S04]  /*15760*/  LDL.LU R13, [R1+0x288] ;  /* 0x00028800010d7983 */ /* 0x002f680000300800 */
[----:B------:R-:W5:Y:S01]  /*15770*/  LDL.LU R12, [R1+0x28c] ;  /* 0x00028c00010c7983 */ /* 0x000f620000300800 */
[----:B---3--:R-:W-:-:S03]  /*15780*/  IMAD.X R11, R11, 0x1, R133, P5 ;  /* 0x000000010b0b7824 */ /* 0x008fc600028e0685 */
[----:B------:R1:W-:Y:S01]  /*15790*/  STL [R1+0x244], R10 ;  /* 0x0002440a01007387 */ /* 0x0003e20000100800 */
[----:B----4-:R-:W-:-:S03]  /*157a0*/  IMAD.MOV.U32 R6, RZ, RZ, R10 ;  /* 0x000000ffff067224 */ /* 0x010fc600078e000a */
[----:B------:R3:W-:Y:S01]  /*157b0*/  STL [R1+0x240], R11 ;  /* 0x0002400b01007387 */ /* 0x0007e20000100800 */
[----:B------:R-:W-:-:S03]  /*157c0*/  IMAD.MOV.U32 R7, RZ, RZ, R11 ;  /* 0x000000ffff077224 */ /* 0x000fc600078e000b */
[----:B------:R-:W4:Y:S04]  /*157d0*/  LDL.LU R20, [R1+0x2a8] ;  /* 0x0002a80001147983 */ /* 0x000f280000300800 */
[----:B------:R-:W4:Y:S04]  /*157e0*/  LDL.LU R17, [R1+0x2ac] ;  /* 0x0002ac0001117983 */ /* 0x000f280000300800 */
[----:B------:R-:W4:Y:S04]  /*157f0*/  LDL.LU R19, [R1+0x2c8] ;  /* 0x0002c80001137983 */ /* 0x000f280000300800 */
[----:B------:R2:W-:Y:S04]  /*15800*/  LDGSTS.E [R5+0xfe00], desc[UR26][R6.64], P4 ;  /* 0x0fe0000006057fae */ /* 0x0005e8000a1a101a */
[----:B-1----:R-:W4:Y:S01]  /*15810*/  LDL.LU R10, [R1+0x2cc] ;  /* 0x0002cc00010a7983 */ /* 0x002f220000300800 */
[----:B--2---:R-:W-:-:S03]  /*15820*/  IADD3 R15, P4, PT, R15, R3, RZ ;  /* 0x000000030f0f7210 */ /* 0x004fc60007f9e0ff */
[----:B------:R-:W2:Y:S01]  /*15830*/  LDL.LU R18, [R1+0x2e8] ;  /* 0x0002e80001127983 */ /* 0x000ea20000300800 */
[----:B------:R-:W-:Y:S02]  /*15840*/  IADD3.X R16, PT, PT, R16, R132, RZ, P4, !PT ;  /* 0x0000008410107210 */ /* 0x000fe400027fe4ff */
[----:B------:R-:W-:Y:S01]  /*15850*/  IADD3 R8, P5, PT, R8, R3, RZ ;  /* 0x0000000308087210 */ /* 0x000fe20007fbe0ff */
[----:B---3--:R-:W3:Y:S01]  /*15860*/  LDL.LU R11, [R1+0x2ec] ;  /* 0x0002ec00010b7983 */ /* 0x008ee20000300800 */
[----:B------:R-:W-:Y:S01]  /*15870*/  IMAD.MOV.U32 R4, RZ, RZ, R15 ;  /* 0x000000ffff047224 */ /* 0x000fe200078e000f */
[----:B------:R-:W-:Y:S02]  /*15880*/  MOV R5, R16 ;  /* 0x0000001000057202 */ /* 0x000fe40000000f00 */
[----:B------:R-:W-:Y:S01]  /*15890*/  STL [R1+0x24c], R15 ;  /* 0x00024c0f01007387 */ /* 0x000fe20000100800 */
[----:B------:R-:W-:-:S03]  /*158a0*/  IMAD.X R14, R14, 0x1, R132, P5 ;  /* 0x000000010e0e7824 */ /* 0x000fc600028e0684 */
[----:B------:R1:W-:Y:S04]  /*158b0*/  STL [R1+0x248], R16 ;  /* 0x0002481001007387 */ /* 0x0003e80000100800 */
[----:B------:R1:W-:Y:S04]  /*158c0*/  STL [R1+0x26c], R8 ;  /* 0x00026c0801007387 */ /* 0x0003e80000100800 */
[----:B------:R-:W0:Y:S01]  /*158d0*/  LDGDEPBAR ;  /* 0x00000000000079af */ /* 0x000e220000000000 */
[----:B------:R-:W-:-:S03]  /*158e0*/  VIADD R6, R9, UR5 ;  /* 0x0000000509067c36 */ /* 0x000fc60008000000 */
[----:B------:R-:W2:Y:S04]  /*158f0*/  LDL.LU R9, [R1+0x30c] ;  /* 0x00030c0001097983 */ /* 0x000ea80000300800 */
[----:B------:R4:W-:Y:S04]  /*15900*/  STL [R1+0x268], R14 ;  /* 0x0002680e01007387 */ /* 0x0009e80000100800 */
[----:B------:R1:W-:Y:S04]  /*15910*/  LDGSTS.E [R6+0x20000], desc[UR26][R4.64], P2 ;  /* 0x2000000004067fae */ /* 0x0003e800091a101a */
[----:B-1----:R-:W2:Y:S01]  /*15920*/  LDL.LU R16, [R1+0x308] ;  /* 0x0003080001107983 */ /* 0x002ea20000300800 */
[----:B------:R-:W-:-:S03]  /*15930*/  IMAD.MOV.U32 R4, RZ, RZ, R8 ;  /* 0x000000ffff047224 */ /* 0x000fc600078e0008 */
[----:B------:R-:W2:Y:S04]  /*15940*/  LDL.LU R8, [R1+0x328] ;  /* 0x0003280001087983 */ /* 0x000ea80000300800 */
[----:B------:R-:W2:Y:S01]  /*15950*/  LDL.LU R7, [R1+0x32c] ;  /* 0x00032c0001077983 */ /* 0x000ea20000300800 */
[----:B------:R-:W-:-:S05]  /*15960*/  IMAD.MOV.U32 R5, RZ, RZ, R14 ;  /* 0x000000ffff057224 */ /* 0x000fca00078e000e */
[----:B------:R1:W-:Y:S01]  /*15970*/  LDGSTS.E [R6+0x20400], desc[UR26][R4.64], P2 ;  /* 0x2040000004067fae */ /* 0x0003e200091a101a */
[----:B-----5:R-:W-:-:S05]  /*15980*/  IADD3 R12, P4, PT, R12, R3, RZ ;  /* 0x000000030c0c7210 */ /* 0x020fca0007f9e0ff */
[----:B------:R-:W-:Y:S01]  /*15990*/  IMAD.X R13, R13, 0x1, R132, P4 ;  /* 0x000000010d0d7824 */ /* 0x000fe200020e0684 */
[----:B------:R-:W-:Y:S01]  /*159a0*/  STL [R1+0x28c], R12 ;  /* 0x00028c0c01007387 */ /* 0x000fe20000100800 */
[----:B-1----:R-:W-:-:S03]  /*159b0*/  MOV R4, R12 ;  /* 0x0000000c00047202 */ /* 0x002fc60000000f00 */
[----:B------:R1:W-:Y:S01]  /*159c0*/  STL [R1+0x288], R13 ;  /* 0x0002880d01007387 */ /* 0x0003e20000100800 */
[----:B------:R-:W-:-:S03]  /*159d0*/  IMAD.MOV.U32 R5, RZ, RZ, R13 ;  /* 0x000000ffff057224 */ /* 0x000fc600078e000d */
[----:B------:R-:W5:Y:S01]  /*159e0*/  LDL.LU R15, [R1+0x250] ;  /* 0x00025000010f7983 */ /* 0x000f620000300800 */
[----:B----4-:R-:W-:-:S03]  /*159f0*/  IADD3 R17, P4, PT, R17, R3, RZ ;  /* 0x0000000311117210 */ /* 0x010fc60007f9e0ff */
[----:B------:R-:W4:Y:S02]  /*15a00*/  LDL.LU R14, [R1+0x254] ;  /* 0x00025400010e7983 */ /* 0x000f240000300800 */
[----:B------:R-:W-:Y:S02]  /*15a10*/  IMAD.X R20, R20, 0x1, R132, P4 ;  /* 0x0000000114147824 */ /* 0x000fe400020e0684 */
[----:B-1----:R-:W5:Y:S04]  /*15a20*/  LDL.LU R13, [R1+0x270] ;  /* 0x00027000010d7983 */ /* 0x002f680000300800 */
[----:B------:R-:W5:Y:S01]  /*15a30*/  LDL.LU R12, [R1+0x274] ;  /* 0x00027400010c7983 */ /* 0x000f620000300800 */
[----:B------:R-:W-:-:S03]  /*15a40*/  IADD3 R10, P4, PT, R10, R3, RZ ;  /* 0x000000030a0a7210 */ /* 0x000fc60007f9e0ff */
[----:B------:R1:W-:Y:S02]  /*15a50*/  LDGSTS.E [R6+0x20800], desc[UR26][R4.64], P2 ;  /* 0x2080000004067fae */ /* 0x0003e400091a101a */
[----:B------:R-:W-:Y:S02]  /*15a60*/  IMAD.X R19, R19, 0x1, R132, P4 ;  /* 0x0000000113137824 */ /* 0x000fe400020e0684 */
[----:B------:R2:W-:Y:S01]  /*15a70*/  STL [R1+0x2ac], R17 ;  /* 0x0002ac1101007387 */ /* 0x0005e20000100800 */
[----:B---3--:R-:W-:-:S03]  /*15a80*/  IADD3 R11, P4, PT, R11, R3, RZ ;  /* 0x000000030b0b7210 */ /* 0x008fc60007f9e0ff */
[----:B------:R-:W-:Y:S01]  /*15a90*/  STL [R1+0x2a8], R20 ;  /* 0x0002a81401007387 */ /* 0x000fe20000100800 */
[----:B-1----:R-:W-:Y:S01]  /*15aa0*/  IMAD.MOV.U32 R4, RZ, RZ, R17 ;  /* 0x000000ffff047224 */ /* 0x002fe200078e0011 */
[----:B------:R-:W-:Y:S02]  /*15ab0*/  MOV R5, R20 ;  /* 0x0000001400057202 */ /* 0x000fe40000000f00 */
[----:B--2---:R-:W2:Y:S01]  /*15ac0*/  LDL R17, [R1+0x55c] ;  /* 0x00055c0001117983 */ /* 0x004ea20000100800 */
[----:B------:R-:W-:-:S03]  /*15ad0*/  IADD3.X R18, PT, PT, R18, R132, RZ, P4, !PT ;  /* 0x0000008412127210 */ /* 0x000fc600027fe4ff */
[----:B------:R1:W-:Y:S04]  /*15ae0*/  LDGSTS.E [R6+0x20c00], desc[UR26][R4.64], P2 ;  /* 0x20c0000004067fae */ /* 0x0003e800091a101a */
[----:B------:R3:W-:Y:S01]  /*15af0*/  STL [R1+0x2cc], R10 ;  /* 0x0002cc0a01007387 */ /* 0x0007e20000100800 */
[----:B------:R-:W-:Y:S01]  /*15b00*/  IADD3 R9, P4, PT, R9, R3, RZ ;  /* 0x0000000309097210 */ /* 0x000fe20007f9e0ff */
[----:B-1----:R-:W-:Y:S02]  /*15b10*/  IMAD.MOV.U32 R4, RZ, RZ, R10 ;  /* 0x000000ffff047224 */ /* 0x002fe400078e000a */
[----:B------:R-:W-:Y:S01]  /*15b20*/  IMAD.MOV.U32 R5, RZ, RZ, R19 ;  /* 0x000000ffff057224 */ /* 0x000fe200078e0013 */
[----:B------:R-:W-:Y:S04]  /*15b30*/  STL [R1+0x2c8], R19 ;  /* 0x0002c81301007387 */ /* 0x000fe80000100800 */
[----:B------:R1:W-:Y:S01]  /*15b40*/  LDGSTS.E [R6+0x21000], desc[UR26][R4.64], P2 ;  /* 0x2100000004067fae */ /* 0x0003e200091a101a */
[----:B------:R-:W-:-:S03]  /*15b50*/  IMAD.X R16, R16, 0x1, R132, P4 ;  /* 0x0000000110107824 */ /* 0x000fc600020e0684 */
[----:B---3--:R-:W3:Y:S04]  /*15b60*/  LDL.LU R10, [R1+0x294] ;  /* 0x00029400010a7983 */ /* 0x008ee80000300800 */
[----:B------:R1:W-:Y:S02]  /*15b70*/  STL [R1+0x2ec], R11 ;  /* 0x0002ec0b01007387 */ /* 0x0003e40000100800 */
[----:B-1----:R-:W-:Y:S02]  /*15b80*/  IMAD.MOV.U32 R4, RZ, RZ, R11 ;  /* 0x000000ffff047224 */ /* 0x002fe400078e000b */
[----:B------:R-:W-:Y:S01]  /*15b90*/  IMAD.MOV.U32 R5, RZ, RZ, R18 ;  /* 0x000000ffff057224 */ /* 0x000fe200078e0012 */
[----:B------:R-:W-:Y:S01]  /*15ba0*/  STL [R1+0x2e8], R18 ;  /* 0x0002e81201007387 */ /* 0x000fe20000100800 */
[----:B------:R-:W-:-:S03]  /*15bb0*/  IADD3 R7, P4, PT, R7, R3, RZ ;  /* 0x0000000307077210 */ /* 0x000fc60007f9e0ff */
[----:B------:R-:W3:Y:S02]  /*15bc0*/  LDL.LU R11, [R1+0x290] ;  /* 0x00029000010b7983 */ /* 0x000ee40000300800 */
[----:B------:R-:W-:Y:S02]  /*15bd0*/  IMAD.X R8, R8, 0x1, R132, P4 ;  /* 0x0000000108087824 */ /* 0x000fe400020e0684 */
[----:B------:R1:W-:Y:S04]  /*15be0*/  STL [R1+0x30c], R9 ;  /* 0x00030c0901007387 */ /* 0x0003e80000100800 */
[----:B------:R1:W-:Y:S04]  /*15bf0*/  LDGSTS.E [R6+0x21400], desc[UR26][R4.64], P2 ;  /* 0x2140000004067fae */ /* 0x0003e800091a101a */
[----:B------:R-:W-:Y:S04]  /*15c00*/  STL [R1+0x308], R16 ;  /* 0x0003081001007387 */ /* 0x000fe80000100800 */
[----:B------:R-:W3:Y:S01]  /*15c10*/  LDL.LU R20, [R1+0x2b0] ;  /* 0x0002b00001147983 */ /* 0x000ee20000300800 */
[----:B-1----:R-:W-:Y:S01]  /*15c20*/  MOV R4, R9 ;  /* 0x0000000900047202 */ /* 0x002fe20000000f00 */
[----:B------:R-:W-:-:S02]  /*15c30*/  IMAD.MOV.U32 R5, RZ, RZ, R16 ;  /* 0x000000ffff057224 */ /* 0x000fc400078e0010 */
[----:B------:R-:W3:Y:S04]  /*15c40*/  LDL.LU R19, [R1+0x2b4] ;  /* 0x0002b40001137983 */ /* 0x000ee80000300800 */
[----:B------:R-:W-:Y:S04]  /*15c50*/  STL [R1+0x32c], R7 ;  /* 0x00032c0701007387 */ /* 0x000fe80000100800 */
[----:B------:R1:W-:Y:S04]  /*15c60*/  LDGSTS.E [R6+0x21800], desc[UR26][R4.64], P2 ;  /* 0x2180000004067fae */ /* 0x0003e800091a101a */
[----:B------:R1:W-:Y:S04]  /*15c70*/  STL [R1+0x328], R8 ;  /* 0x0003280801007387 */ /* 0x0003e80000100800 */
[----:B------:R-:W3:Y:S01]  /*15c80*/  LDL.LU R9, [R1+0x2d0] ;  /* 0x0002d00001097983 */ /* 0x000ee20000300800 */
[----:B-1----:R-:W-:-:S03]  /*15c90*/  MOV R5, R8 ;  /* 0x0000000800057202 */ /* 0x002fc60000000f00 */
[----:B------:R-:W3:Y:S01]  /*15ca0*/  LDL.LU R8, [R1+0x2d4] ;  /* 0x0002d40001087983 */ /* 0x000ee20000300800 */
[----:B------:R-:W-:-:S03]  /*15cb0*/  IMAD.MOV.U32 R4, RZ, RZ, R7 ;  /* 0x000000ffff047224 */ /* 0x000fc600078e0007 */
[----:B------:R-:W3:Y:S04]  /*15cc0*/  LDL.LU R16, [R1+0x2f0] ;  /* 0x0002f00001107983 */ /* 0x000ee80000300800 */
[----:B------:R-:W3:Y:S04]  /*15cd0*/  LDL.LU R7, [R1+0x2f4] ;  /* 0x0002f40001077983 */ /* 0x000ee80000300800 */
[----:B------:R1:W-:Y:S01]  /*15ce0*/  LDGSTS.E [R6+0x21c00], desc[UR26][R4.64], P2 ;  /* 0x21c0000004067fae */ /* 0x0003e200091a101a */
[----:B----4-:R-:W-:-:S05]  /*15cf0*/  IADD3 R14, P4, PT, R14, R3, RZ ;  /* 0x000000030e0e7210 */ /* 0x010fca0007f9e0ff */
[----:B-----5:R-:W-:Y:S01]  /*15d00*/  IMAD.X R15, R15, 0x1, R132, P4 ;  /* 0x000000010f0f7824 */ /* 0x020fe200020e0684 */
[----:B------:R-:W-:Y:S01]  /*15d10*/  IADD3 R12, P5, PT, R12, R3, RZ ;  /* 0x000000030c0c7210 */ /* 0x000fe20007fbe0ff */
[----:B------:R4:W-:Y:S01]  /*15d20*/  STL [R1+0x254], R14 ;  /* 0x0002540e01007387 */ /* 0x0009e20000100800 */
[----:B-1----:R-:W-:-:S03]  /*15d30*/  MOV R4, R14 ;  /* 0x0000000e00047202 */ /* 0x002fc60000000f00 */
[----:B------:R-:W-:Y:S01]  /*15d40*/  IMAD.X R13, R13, 0x1, R132, P5 ;  /* 0x000000010d0d7824 */ /* 0x000fe200028e0684 */
[----:B------:R1:W-:Y:S01]  /*15d50*/  STL [R1+0x250], R15 ;  /* 0x0002500f01007387 */ /* 0x0003e20000100800 */
[----:B------:R-:W-:-:S03]  /*15d60*/  IMAD.MOV.U32 R5, RZ, RZ, R15 ;  /* 0x000000ffff057224 */ /* 0x000fc600078e000f */
[----:B------:R-:W-:Y:S04]  /*15d70*/  STL [R1+0x274], R12 ;  /* 0x0002740c01007387 */ /* 0x000fe80000100800 */
[----:B------:R5:W-:Y:S01]  /*15d80*/  STL [R1+0x270], R13 ;  /* 0x0002700d01007387 */ /* 0x000be20000100800 */
[----:B--2---:R-:W-:-:S03]  /*15d90*/  VIADD R6, R17, UR5 ;  /* 0x0000000511067c36 */ /* 0x004fc60008000000 */
[----:B----4-:R-:W2:Y:S04]  /*15da0*/  LDL.LU R14, [R1+0x314] ;  /* 0x00031400010e7983 */ /* 0x010ea80000300800 */
[----:B------:R4:W-:Y:S04]  /*15db0*/  LDGSTS.E [R6+0x20100], desc[UR26][R4.64], P2 ;  /* 0x2010000004067fae */ /* 0x0009e800091a101a */
[----:B-1----:R-:W2:Y:S01]  /*15dc0*/  LDL.LU R15, [R1+0x310] ;  /* 0x00031000010f7983 */ /* 0x002ea20000300800 */
[----:B----4-:R-:W-:Y:S02]  /*15dd0*/  IMAD.MOV.U32 R5, RZ, RZ, R13 ;  /* 0x000000ffff057224 */ /* 0x010fe400078e000d */
[----:B------:R-:W-:Y:S01]  /*15de0*/  IMAD.MOV.U32 R4, RZ, RZ, R12 ;  /* 0x000000ffff047224 */ /* 0x000fe200078e000c */
[----:B-----5:R-:W4:Y:S04]  /*15df0*/  LDL.LU R13, [R1+0x330] ;  /* 0x00033000010d7983 */ /* 0x020f280000300800 */
[----:B------:R-:W5:Y:S01]  /*15e00*/  LDL.LU R12, [R1+0x334] ;  /* 0x00033400010c7983 */ /* 0x000f620000300800 */
[----:B---3--:R-:W-:-:S03]  /*15e10*/  IADD3 R10, P4, PT, R10, R3, RZ ;  /* 0x000000030a0a7210 */ /* 0x008fc60007f9e0ff */
[----:B------:R1:W-:Y:S04]  /*15e20*/  LDGSTS.E [R6+0x20500], desc[UR26][R4.64], P2 ;  /* 0x2050000004067fae */ /* 0x0003e800091a101a */
[----:B------:R3:W-:Y:S01]  /*15e30*/  STL [R1+0x294], R10 ;  /* 0x0002940a01007387 */ /* 0x0007e20000100800 */
[----:B------:R-:W-:Y:S01]  /*15e40*/  IADD3.X R11, PT, PT, R11, R132, RZ, P4, !PT ;  /* 0x000000840b0b7210 */ /* 0x000fe200027fe4ff */
[----:B-1----:R-:W-:-:S04]  /*15e50*/  IMAD.MOV.U32 R4, RZ, RZ, R10 ;  /* 0x000000ffff047224 */ /* 0x002fc800078e000a */
[----:B------:R1:W-:Y:S01]  /*15e60*/  STL [R1+0x290], R11 ;  /* 0x0002900b01007387 */ /* 0x0003e20000100800 */
[----:B------:R-:W-:-:S03]  /*15e70*/  IMAD.MOV.U32 R5, RZ, RZ, R11 ;  /* 0x000000ffff057224 */ /* 0x000fc600078e000b */
[----:B------:R-:W4:Y:S04]  /*15e80*/  LDL.LU R18, [R1+0x258] ;  /* 0x0002580001127983 */ /* 0x000f280000300800 */
[----:B---3--:R-:W3:Y:S04]  /*15e90*/  LDL.LU R10, [R1+0x25c] ;  /* 0x00025c00010a7983 */ /* 0x008ee80000300800 */
[----:B------:R-:W3:Y:S04]  /*15ea0*/  LDL.LU R17, [R1+0x278] ;  /* 0x0002780001117983 */ /* 0x000ee80000300800 */
[----:B-1----:R-:W3:Y:S01]  /*15eb0*/  LDL.LU R11, [R1+0x27c] ;  /* 0x00027c00010b7983 */ /* 0x002ee20000300800 */
[----:B------:R-:W-:-:S03]  /*15ec0*/  IADD3 R19, P4, PT, R19, R3, RZ ;  /* 0x0000000313137210 */ /* 0x000fc60007f9e0ff */
[----:B------:R1:W-:Y:S02]  /*15ed0*/  LDGSTS.E [R6+0x20900], desc[UR26][R4.64], P2 ;  /* 0x2090000004067fae */ /* 0x0003e400091a101a */
[----:B------:R-:W-:Y:S02]  /*15ee0*/  IMAD.X R20, R20, 0x1, R132, P4 ;  /* 0x0000000114147824 */ /* 0x000fe400020e0684 */
[----:B------:R1:W-:Y:S04]  /*15ef0*/  STL [R1+0x2b4], R19 ;  /* 0x0002b41301007387 */ /* 0x0003e80000100800 */
[----:B------:R-:W-:Y:S01]  /*15f00*/  STL [R1+0x2b0], R20 ;  /* 0x0002b01401007387 */ /* 0x000fe20000100800 */
[----:B-1----:R-:W-:Y:S01]  /*15f10*/  MOV R4, R19 ;  /* 0x0000001300047202 */ /* 0x002fe20000000f00 */
[----:B------:R-:W-:-:S02]  /*15f20*/  IMAD.MOV.U32 R5, RZ, RZ, R20 ;  /* 0x000000ffff057224 */ /* 0x000fc400078e0014 */
[----:B------:R-:W3:Y:S04]  /*15f30*/  LDL R19, [R1+0x558] ;  /* 0x0005580001137983 */ /* 0x000ee80000100800 */
[----:B------:R1:W-:Y:S01]  /*15f40*/  LDGSTS.E [R6+0x20d00], desc[UR26][R4.64], P2 ;  /* 0x20d0000004067fae */ /* 0x0003e200091a101a */
[----:B------:R-:W-:-:S05]  /*15f50*/  IADD3 R8, P4, PT, R8, R3, RZ ;  /* 0x0000000308087210 */ /* 0x000fca0007f9e0ff */
[----:B------:R-:W-:Y:S01]  /*15f60*/  IMAD.X R9, R9, 0x1, R132, P4 ;  /* 0x0000000109097824 */ /* 0x000fe200020e0684 */
[----:B------:R-:W-:Y:S04]  /*15f70*/  STL [R1+0x2d4], R8 ;  /* 0x0002d40801007387 */ /* 0x000fe80000100800 */
[----:B------:R1:W-:Y:S02]  /*15f80*/  STL [R1+0x2d0], R9 ;  /* 0x0002d00901007387 */ /* 0x0003e40000100800 */
[----:B-1----:R-:W-:Y:S01]  /*15f90*/  MOV R5, R9 ;  /* 0x0000000900057202 */ /* 0x002fe20000000f00 */
[----:B------:R-:W-:Y:S01]  /*15fa0*/  IMAD.MOV.U32 R4, RZ, RZ, R8 ;  /* 0x000000ffff047224 */ /* 0x000fe200078e0008 */
[----:B------:R-:W-:-:S04]  /*15fb0*/  IADD3 R7, P4, PT, R7, R3, RZ ;  /* 0x0000000307077210 */ /* 0x000fc80007f9e0ff */
[----:B------:R1:W-:Y:S04]  /*15fc0*/  LDGSTS.E [R6+0x21100], desc[UR26][R4.64], P2 ;  /* 0x2110000004067fae */ /* 0x0003e800091a101a */
[----:B------:R-:W3:Y:S04]  /*15fd0*/  LDL.LU R9, [R1+0x298] ;  /* 0x0002980001097983 */ /* 0x000ee80000300800 */
[----:B------:R-:W3:Y:S01]  /*15fe0*/  LDL.LU R8, [R1+0x29c] ;  /* 0x00029c0001087983 */ /* 0x000ee20000300800 */
[----:B------:R-:W-:-:S03]  /*15ff0*/  IMAD.X R16, R16, 0x1, R132, P4 ;  /* 0x0000000110107824 */ /* 0x000fc600020e0684 */
[----:B------:R-:W-:Y:S01]  /*16000*/  STL [R1+0x2f4], R7 ;  /* 0x0002f40701007387 */ /* 0x000fe20000100800 */
[----:B-1----:R-:W-:Y:S02]  /*16010*/  IMAD.MOV.U32 R5, RZ, RZ, R16 ;  /* 0x000000ffff057224 */ /* 0x002fe400078e0010 */
[----:B------:R-:W-:Y:S01]  /*16020*/  IMAD.MOV.U32 R4, RZ, RZ, R7 ;  /* 0x000000ffff047224 */ /* 0x000fe200078e0007 */
[----:B------:R1:W-:Y:S04]  /*16030*/  STL [R1+0x2f0], R16 ;  /* 0x0002f01001007387 */ /* 0x0003e80000100800 */
[----:B------:R2:W-:Y:S04]  /*16040*/  LDGSTS.E [R6+0x21500], desc[UR26][R4.64], P2 ;  /* 0x2150000004067fae */ /* 0x0005e800091a101a */
[----:B-1----:R-:W3:Y:S04]  /*16050*/  LDL.LU R16, [R1+0x2b8] ;  /* 0x0002b80001107983 */ /* 0x002ee80000300800 */
[----:B------:R-:W3:Y:S01]  /*16060*/  LDL.LU R7, [R1+0x2bc] ;  /* 0x0002bc0001077983 */ /* 0x000ee20000300800 */
[----:B--2---:R-:W-:-:S04]  /*16070*/  IADD3 R14, P4, PT, R14, R3, RZ ;  /* 0x000000030e0e7210 */ /* 0x004fc80007f9e0ff */
[----:B------:R-:W-:Y:S01]  /*16080*/  IADD3.X R15, PT, PT, R15, R132, RZ, P4, !PT ;  /* 0x000000840f0f7210 */ /* 0x000fe200027fe4ff */
[----:B------:R1:W-:Y:S01]  /*16090*/  STL [R1+0x314], R14 ;  /* 0x0003140e01007387 */ /* 0x0003e20000100800 */
[----:B------:R-:W-:-:S03]  /*160a0*/  IMAD.MOV.U32 R4, RZ, RZ, R14 ;  /* 0x000000ffff047224 */ /* 0x000fc600078e000e */
[----:B------:R-:W-:Y:S01]  /*160b0*/  IMAD.MOV.U32 R5, RZ, RZ, R15 ;  /* 0x000000ffff057224 */ /* 0x000fe200078e000f */
[----:B------:R2:W-:Y:S04]  /*160c0*/  STL [R1+0x310], R15 ;  /* 0x0003100f01007387 */ /* 0x0005e80000100800 */
[----:B------:R2:W-:Y:S04]  /*160d0*/  LDGSTS.E [R6+0x21900], desc[UR26][R4.64], P2 ;  /* 0x2190000004067fae */ /* 0x0005e800091a101a */
[----:B-1----:R-:W3:Y:S01]  /*160e0*/  LDL.LU R14, [R1+0x2dc] ;  /* 0x0002dc00010e7983 */ /* 0x002ee20000300800 */
[----:B-----5:R-:W-:-:S05]  /*160f0*/  IADD3 R12, P4, PT, R12, R3, RZ ;  /* 0x000000030c0c7210 */ /* 0x020fca0007f9e0ff */
[----:B----4-:R-:W-:Y:S01]  /*16100*/  IMAD.X R13, R13, 0x1, R132, P4 ;  /* 0x000000010d0d7824 */ /* 0x010fe200020e0684 */
[----:B------:R-:W-:Y:S01]  /*16110*/  STL [R1+0x334], R12 ;  /* 0x0003340c01007387 */ /* 0x000fe20000100800 */
[----:B--2---:R-:W-:Y:S02]  /*16120*/  MOV R4, R12 ;  /* 0x0000000c00047202 */ /* 0x004fe40000000f00 */
[----:B------:R-:W-:Y:S01]  /*16130*/  IMAD.MOV.U32 R5, RZ, RZ, R13 ;  /* 0x000000ffff057224 */ /* 0x000fe200078e000d */
[----:B------:R1:W-:Y:S04]  /*16140*/  STL [R1+0x330], R13 ;  /* 0x0003300d01007387 */ /* 0x0003e80000100800 */
[----:B------:R-:W2:Y:S04]  /*16150*/  LDL.LU R15, [R1+0x2d8] ;  /* 0x0002d800010f7983 */ /* 0x000ea80000300800 */
[----:B------:R4:W-:Y:S04]  /*16160*/  LDGSTS.E [R6+0x21d00], desc[UR26][R4.64], P2 ;  /* 0x21d0000004067fae */ /* 0x0009e800091a101a */
[----:B-1----:R-:W5:Y:S04]  /*16170*/  LDL.LU R13, [R1+0x2f8] ;  /* 0x0002f800010d7983 */ /* 0x002f680000300800 */
[----:B------:R-:W5:Y:S01]  /*16180*/  LDL.LU R12, [R1+0x2fc] ;  /* 0x0002fc00010c7983 */ /* 0x000f620000300800 */
[----:B---3--:R-:W-:-:S05]  /*16190*/  IADD3 R10, P4, PT, R10, R3, RZ ;  /* 0x000000030a0a7210 */ /* 0x008fca0007f9e0ff */
[--C-:B------:R-:W-:Y:S01]  /*161a0*/  IMAD.X R18, R18, 0x1, R132.reuse, P4 ;  /* 0x0000000112127824 */ /* 0x100fe200020e0684 */
[----:B------:R-:W-:Y:S01]  /*161b0*/  IADD3 R11, P5, PT, R11, R3, RZ ;  /* 0x000000030b0b7210 */ /* 0x000fe20007fbe0ff */
[----:B------:R1:W-:Y:S04]  /*161c0*/  STL [R1+0x25c], R10 ;  /* 0x00025c0a01007387 */ /* 0x0003e80000100800 */
[----:B------:R-:W-:Y:S01]  /*161d0*/  IMAD.X R17, R17, 0x1, R132, P5 ;  /* 0x0000000111117824 */ /* 0x000fe200028e0684 */
[----:B------:R-:W-:Y:S01]  /*161e0*/  STL [R1+0x258], R18 ;  /* 0x0002581201007387 */ /* 0x000fe20000100800 */
[----:B----4-:R-:W-:Y:S02]  /*161f0*/  IMAD.MOV.U32 R4, RZ, RZ, R10 ;  /* 0x000000ffff047224 */ /* 0x010fe400078e000a */
[----:B------:R-:W-:Y:S01]  /*16200*/  IMAD.MOV.U32 R5, RZ, RZ, R18 ;  /* 0x000000ffff057224 */ /* 0x000fe200078e0012 */
[----:B------:R3:W-:Y:S04]  /*16210*/  STL [R1+0x27c], R11 ;  /* 0x00027c0b01007387 */ /* 0x0007e80000100800 */
[----:B------:R-:W-:Y:S01]  /*16220*/  STL [R1+0x278], R17 ;  /* 0x0002781101007387 */ /* 0x000fe20000100800 */
[----:B------:R-:W-:-:S03]  /*16230*/  IADD3 R6, PT, PT, R19, UR5, RZ ;  /* 0x0000000513067c10 */ /* 0x000fc6000fffe0ff */
[----:B-1----:R-:W4:Y:S04]  /*16240*/  LDL.LU R10, [R1+0x31c] ;  /* 0x00031c00010a7983 */ /* 0x002f280000300800 */
[----:B------:R1:W-:Y:S02]  /*16250*/  LDGSTS.E [R6+0x20200], desc[UR26][R4.64], P2 ;  /* 0x2020000004067fae */ /* 0x0003e400091a101a */
[----:B-1----:R-:W-:Y:S01]  /*16260*/  IMAD.MOV.U32 R4, RZ, RZ, R11 ;  /* 0x000000ffff047224 */ /* 0x002fe200078e000b */
[----:B------:R-:W-:Y:S01]  /*16270*/  MOV R5, R17 ;  /* 0x0000001100057202 */ /* 0x000fe20000000f00 */
[----:B---3--:R-:W3:Y:S04]  /*16280*/  LDL.LU R11, [R1+0x318] ;  /* 0x00031800010b7983 */ /* 0x008ee80000300800 */
[----:B------:R1:W-:Y:S01]  /*16290*/  LDGSTS.E [R6+0x20600], desc[UR26][R4.64], P2 ;  /* 0x2060000004067fae */ /* 0x0003e200091a101a */
[----:B------:R-:W-:-:S05]  /*162a0*/  IADD3 R8, P4, PT, R8, R3, RZ ;  /* 0x0000000308087210 */ /* 0x000fca0007f9e0ff */
[----:B------:R-:W-:Y:S01]  /*162b0*/  IMAD.X R9, R9, 0x1, R132, P4 ;  /* 0x0000000109097824 */ /* 0x000fe200020e0684 */
[----:B------:R-:W-:Y:S01]  /*162c0*/  STL [R1+0x29c], R8 ;  /* 0x00029c0801007387 */ /* 0x000fe20000100800 */
[----:B-1----:R-:W-:Y:S02]  /*162d0*/  IMAD.MOV.U32 R4, RZ, RZ, R8 ;  /* 0x000000ffff047224 */ /* 0x002fe400078e0008 */
[----:B------:R-:W-:Y:S01]  /*162e0*/  IMAD.MOV.U32 R5, RZ, RZ, R9 ;  /* 0x000000ffff057224 */ /* 0x000fe200078e0009 */
[----:B------:R1:W-:Y:S04]  /*162f0*/  STL [R1+0x298], R9 ;  /* 0x0002980901007387 */ /* 0x0003e80000100800 */
[----:B------:R1:W-:Y:S04]  /*16300*/  LDGSTS.E [R6+0x20a00], desc[UR26][R4.64], P2 ;  /* 0x20a0000004067fae */ /* 0x0003e800091a101a */
[----:B-1----:R-:W3:Y:S04]  /*16310*/  LDL.LU R9, [R1+0x338] ;  /* 0x0003380001097983 */ /* 0x002ee80000300800 */
[----:B------:R-:W3:Y:S01]  /*16320*/  LDL.LU R8, [R1+0x33c] ;  /* 0x00033c0001087983 */ /* 0x000ee20000300800 */
[----:B------:R-:W-:-:S04]  /*16330*/  IADD3 R7, P4, PT, R7, R3, RZ ;  /* 0x0000000307077210 */ /* 0x000fc80007f9e0ff */
[----:B------:R-:W-:Y:S01]  /*16340*/  IADD3.X R16, PT, PT, R16, R132, RZ, P4, !PT ;  /* 0x0000008410107210 */ /* 0x000fe200027fe4ff */
[----:B------:R1:W-:Y:S01]  /*16350*/  STL [R1+0x2bc], R7 ;  /* 0x0002bc0701007387 */ /* 0x0003e20000100800 */
[----:B------:R-:W-:-:S03]  /*16360*/  IMAD.MOV.U32 R4, RZ, RZ, R7 ;  /* 0x000000ffff047224 */ /* 0x000fc600078e0007 */
[----:B------:R2:W-:Y:S04]  /*16370*/  STL [R1+0x2b8], R16 ;  /* 0x0002b81001007387 */ /* 0x0005e80000100800 */
[----:B------:R-:W3:Y:S04]  /*16380*/  LDL.LU R22, [R1+0x260] ;  /* 0x0002600001167983 */ /* 0x000ee80000300800 */
[----:B-1----:R-:W3:Y:S04]  /*16390*/  LDL.LU R7, [R1+0x264] ;  /* 0x0002640001077983 */ /* 0x002ee80000300800 */
[----:B------:R-:W3:Y:S04]  /*163a0*/  LDL.LU R21, [R1+0x280] ;  /* 0x0002800001157983 */ /* 0x000ee80000300800 */
[----:B------:R-:W3:Y:S01]  /*163b0*/  LDL.LU R20, [R1+0x284] ;  /* 0x0002840001147983 */ /* 0x000ee20000300800 */
[----:B------:R-:W-:-:S05]  /*163c0*/  IMAD.MOV.U32 R5, RZ, RZ, R16 ;  /* 0x000000ffff057224 */ /* 0x000fca00078e0010 */
[----:B------:R1:W-:Y:S01]  /*163d0*/  LDGSTS.E [R6+0x20e00], desc[UR26][R4.64], P2 ;  /* 0x20e0000004067fae */ /* 0x0003e200091a101a */
[----:B------:R-:W-:-:S05]  /*163e0*/  IADD3 R14, P4, PT, R14, R3, RZ ;  /* 0x000000030e0e7210 */ /* 0x000fca0007f9e0ff */
[----:B------:R-:W-:Y:S01]  /*163f0*/  STL [R1+0x2dc], R14 ;  /* 0x0002dc0e01007387 */ /* 0x000fe20000100800 */
[----:B--2---:R-:W-:-:S05]  /*16400*/  IMAD.X R15, R15, 0x1, R132, P4 ;  /* 0x000000010f0f7824 */ /* 0x004fca00020e0684 */
[----:B------:R2:W-:Y:S04]  /*16410*/  STL [R1+0x2d8], R15 ;  /* 0x0002d80f01007387 */ /* 0x0005e80000100800 */
[----:B------:R-:W3:Y:S01]  /*16420*/  LDL R23, [R1+0x554] ;  /* 0x0005540001177983 */ /* 0x000ee20000100800 */
[----:B-----5:R-:W-:-:S05]  /*16430*/  IADD3 R12, P4, PT, R12, R3, RZ ;  /* 0x000000030c0c7210 */ /* 0x020fca0007f9e0ff */
[----:B------:R-:W-:Y:S01]  /*16440*/  IMAD.X R13, R13, 0x1, R132, P4 ;  /* 0x000000010d0d7824 */ /* 0x000fe200020e0684 */
[----:B------:R-:W-:Y:S04]  /*16450*/  STL [R1+0x2fc], R12 ;  /* 0x0002fc0c01007387 */ /* 0x000fe80000100800 */
[----:B------:R5:W-:Y:S04]  /*16460*/  STL [R1+0x2f8], R13 ;  /* 0x0002f80d01007387 */ /* 0x000be80000100800 */
[----:B------:R-:W3:Y:S04]  /*16470*/  LDL.LU R19, [R1+0x2a0] ;  /* 0x0002a00001137983 */ /* 0x000ee80000300800 */
[----:B------:R-:W3:Y:S04]  /*16480*/  LDL.LU R18, [R1+0x2a4] ;  /* 0x0002a40001127983 */ /* 0x000ee80000300800 */
[----:B------:R-:W3:Y:S01]  /*16490*/  LDL.LU R17, [R1+0x2c0] ;  /* 0x0002c00001117983 */ /* 0x000ee20000300800 */
[----:B-1----:R-:W-:-:S03]  /*164a0*/  MOV R4, R14 ;  /* 0x0000000e00047202 */ /* 0x002fc60000000f00 */
[----:B------:R-:W3:Y:S01]  /*164b0*/  LDL.LU R16, [R1+0x2c4] ;  /* 0x0002c40001107983 */ /* 0x000ee20000300800 */
[----:B----4-:R-:W-:Y:S01]  /*164c0*/  IADD3 R10, P4, PT, R10, R3, RZ ;  /* 0x000000030a0a7210 */ /* 0x010fe20007f9e0ff */
[----:B------:R-:W-:-:S04]  /*164d0*/  IMAD.MOV.U32 R5, RZ, RZ, R15 ;  /* 0x000000ffff057224 */ /* 0x000fc800078e000f */
[----:B------:R-:W-:Y:S04]  /*164e0*/  STL [R1+0x31c], R10 ;  /* 0x00031c0a01007387 */ /* 0x000fe80000100800 */
[----:B------:R1:W-:Y:S01]  /*164f0*/  LDGSTS.E [R6+0x21200], desc[UR26][R4.64], P2 ;  /* 0x2120000004067fae */ /* 0x0003e200091a101a */
[----:B---3--:R-:W-:-:S05]  /*16500*/  IMAD.X R11, R11, 0x1, R132, P4 ;  /* 0x000000010b0b7824 */ /* 0x008fca00020e0684 */
[----:B------:R3:W-:Y:S04]  /*16510*/  STL [R1+0x318], R11 ;  /* 0x0003180b01007387 */ /* 0x0007e80000100800 */
[----:B--2---:R-:W2:Y:S01]  /*16520*/  LDL.LU R15, [R1+0x2e0] ;  /* 0x0002e000010f7983 */ /* 0x004ea20000300800 */
[----:B-1----:R-:W-:-:S03]  /*16530*/  IMAD.MOV.U32 R4, RZ, RZ, R12 ;  /* 0x000000ffff047224 */ /* 0x002fc600078e000c */
[----:B------:R-:W4:Y:S01]  /*16540*/  LDL.LU R14, [R1+0x2e4] ;  /* 0x0002e400010e7983 */ /* 0x000f220000300800 */
[----:B------:R-:W-:-:S03]  /*16550*/  MOV R5, R13 ;  /* 0x0000000d00057202 */ /* 0x000fc60000000f00 */
[----:B-----5:R-:W5:Y:S04]  /*16560*/  LDL.LU R13, [R1+0x300] ;  /* 0x00030000010d7983 */ /* 0x020f680000300800 */
[----:B------:R-:W5:Y:S04]  /*16570*/  LDL.LU R12, [R1+0x304] ;  /* 0x00030400010c7983 */ /* 0x000f680000300800 */
[----:B------:R1:W-:Y:S01]  /*16580*/  LDGSTS.E [R6+0x21600], desc[UR26][R4.64], P2 ;  /* 0x2160000004067fae */ /* 0x0003e200091a101a */
[----:B------:R-:W-:-:S04]  /*16590*/  IADD3 R8, P4, PT, R8, R3, RZ ;  /* 0x0000000308087210 */ /* 0x000fc80007f9e0ff */
[----:B------:R-:W-:Y:S01]  /*165a0*/  IADD3.X R9, PT, PT, R9, R132, RZ, P4, !PT ;  /* 0x0000008409097210 */ /* 0x000fe200027fe4ff */
[----:B------:R-:W-:Y:S01]  /*165b0*/  STL [R1+0x33c], R8 ;  /* 0x00033c0801007387 */ /* 0x000fe20000100800 */
[----:B-1----:R-:W-:Y:S02]  /*165c0*/  IMAD.MOV.U32 R4, RZ, RZ, R10 ;  /* 0x000000ffff047224 */ /* 0x002fe400078e000a */
[----:B------:R-:W-:Y:S01]  /*165d0*/  IMAD.MOV.U32 R5, RZ, RZ, R11 ;  /* 0x000000ffff057224 */ /* 0x000fe200078e000b */
[----:B------:R1:W-:Y:S04]  /*165e0*/  STL [R1+0x338], R9 ;  /* 0x0003380901007387 */ /* 0x0003e80000100800 */
[----:B---3--:R-:W3:Y:S04]  /*165f0*/  LDL.LU R11, [R1+0x320] ;  /* 0x00032000010b7983 */ /* 0x008ee80000300800 */
[----:B------:R-:W3:Y:S04]  /*16600*/  LDL.LU R10, [R1+0x324] ;  /* 0x00032400010a7983 */ /* 0x000ee80000300800 */
[----:B------:R1:W-:Y:S01]  /*16610*/  LDGSTS.E [R6+0x21a00], desc[UR26][R4.64], P2 ;  /* 0x21a0000004067fae */ /* 0x0003e200091a101a */
[----:B------:R-:W-:Y:S01]  /*16620*/  IADD3 R7, P4, PT, R7, R3, RZ ;  /* 0x0000000307077210 */ /* 0x000fe20007f9e0ff */
[----:B-1----:R-:W-:-:S02]  /*16630*/  IMAD.MOV.U32 R5, RZ, RZ, R9 ;  /* 0x000000ffff057224 */ /* 0x002fc400078e0009 */
[----:B------:R-:W-:Y:S01]  /*16640*/  IMAD.MOV.U32 R4, RZ, RZ, R8 ;  /* 0x000000ffff047224 */ /* 0x000fe200078e0008 */
[----:B------:R-:W3:Y:S04]  /*16650*/  LDL.LU R9, [R1+0x340] ;  /* 0x0003400001097983 */ /* 0x000ee80000300800 */
[----:B------:R-:W3:Y:S01]  /*16660*/  LDL.LU R8, [R1+0x344] ;  /* 0x0003440001087983 */ /* 0x000ee20000300800 */
[----:B------:R-:W-:Y:S01]  /*16670*/  IADD3 R20, P5, PT, R20, R3, RZ ;  /* 0x0000000314147210 */ /* 0x000fe20007fbe0ff */
[----:B------:R-:W-:Y:S02]  /*16680*/  IMAD.X R22, R22, 0x1, R132, P4 ;  /* 0x0000000116167824 */ /* 0x000fe400020e0684 */
[----:B------:R1:W-:Y:S01]  /*16690*/  LDGSTS.E [R6+0x21e00], desc[UR26][R4.64], P2 ;  /* 0x21e0000004067fae */ /* 0x0003e200091a101a */
[----:B------:R-:W-:-:S03]  /*166a0*/  IADD3.X R21, PT, PT, R21, R132, RZ, P5, !PT ;  /* 0x0000008415157210 */ /* 0x000fc60002ffe4ff */
[----:B------:R1:W-:Y:S04]  /*166b0*/  STL [R1+0x264], R7 ;  /* 0x0002640701007387 */ /* 0x0003e80000100800 */
[----:B------:R2:W-:Y:S04]  /*166c0*/  STL [R1+0x260], R22 ;  /* 0x0002601601007387 */ /* 0x0005e80000100800 */
[----:B------:R2:W-:Y:S01]  /*166d0*/  STL [R1+0x284], R20 ;  /* 0x0002841401007387 */ /* 0x0005e20000100800 */
[----:B-1----:R-:W-:-:S03]  /*166e0*/  IMAD.MOV.U32 R4, RZ, RZ, R7 ;  /* 0x000000ffff047224 */ /* 0x002fc600078e0007 */
[----:B------:R1:W-:Y:S04]  /*166f0*/  STL [R1+0x280], R21 ;  /* 0x0002801501007387 */ /* 0x0003e80000100800 */
[----:B------:R-:W3:Y:S01]  /*16700*/  LDL R7, [R1+0x34c] ;  /* 0x00034c0001077983 */ /* 0x000ee20000100800 */
[----:B------:R-:W-:Y:S01]  /*16710*/  IMAD.MOV.U32 R5, RZ, RZ, R22 ;  /* 0x000000ffff057224 */ /* 0x000fe200078e0016 */
[----:B------:R-:W-:-:S04]  /*16720*/  UIADD3 UR13, UPT, UPT, UR13, 0x1, URZ ;  /* 0x000000010d0d7890 */ /* 0x000fc8000fffe0ff */
[----:B------:R-:W-:-:S04]  /*16730*/  UISETP.GT.AND UP1, UPT, UR13, 0x1, UPT ;  /* 0x000000010d00788c */ /* 0x000fc8000bf24270 */
[----:B------:R-:W-:Y:S01]  /*16740*/  USEL UR13, UR13, URZ, !UP1 ;  /* 0x000000ff0d0d7287 */ /* 0x000fe2000c800000 */
[----:B------:R-:W-:-:S05]  /*16750*/  VIADD R6, R23, UR5 ;  /* 0x0000000517067c36 */ /* 0x000fca0008000000 */
[----:B------:R1:W-:Y:S02]  /*16760*/  LDGSTS.E [R6+0x20300], desc[UR26][R4.64], P2 ;  /* 0x2030000004067fae */ /* 0x0003e400091a101a */
[----:B-1----:R-:W-:Y:S02]  /*16770*/  MOV R4, R20 ;  /* 0x0000001400047202 */ /* 0x002fe40000000f00 */
[----:B------:R-:W-:Y:S01]  /*16780*/  IADD3 R18, P4, PT, R18, R3, RZ ;  /* 0x0000000312127210 */ /* 0x000fe20007f9e0ff */
[----:B------:R-:W-:-:S04]  /*16790*/  IMAD.MOV.U32 R5, RZ, RZ, R21 ;  /* 0x000000ffff057224 */ /* 0x000fc800078e0015 */
[----:B------:R-:W-:Y:S01]  /*167a0*/  IMAD.X R19, R19, 0x1, R132, P4 ;  /* 0x0000000113137824 */ /* 0x000fe200020e0684 */
[----:B------:R1:W-:Y:S01]  /*167b0*/  LDGSTS.E [R6+0x20700], desc[UR26][R4.64], P2 ;  /* 0x2070000004067fae */ /* 0x0003e200091a101a */
[----:B------:R-:W-:-:S05]  /*167c0*/  IADD3 R16, P4, PT, R16, R3, RZ ;  /* 0x0000000310107210 */ /* 0x000fca0007f9e0ff */
[----:B------:R-:W-:Y:S02]  /*167d0*/  IMAD.X R17, R17, 0x1, R132, P4 ;  /* 0x0000000111117824 */ /* 0x000fe400020e0684 */
[----:B-1----:R-:W-:Y:S01]  /*167e0*/  IMAD.MOV.U32 R4, RZ, RZ, R18 ;  /* 0x000000ffff047224 */ /* 0x002fe200078e0012 */
[----:B------:R-:W-:-:S05]  /*167f0*/  MOV R5, R19 ;  /* 0x0000001300057202 */ /* 0x000fca0000000f00 */
[----:B------:R1:W-:Y:S02]  /*16800*/  LDGSTS.E [R6+0x20b00], desc[UR26][R4.64], P2 ;  /* 0x20b0000004067fae */ /* 0x0003e400091a101a */
[----:B-1----:R-:W-:Y:S02]  /*16810*/  IMAD.MOV.U32 R4, RZ, RZ, R16 ;  /* 0x000000ffff047224 */ /* 0x002fe400078e0010 */
[----:B------:R-:W-:-:S05]  /*16820*/  IMAD.MOV.U32 R5, RZ, RZ, R17 ;  /* 0x000000ffff057224 */ /* 0x000fca00078e0011 */
[----:B------:R1:W-:Y:S01]  /*16830*/  LDGSTS.E [R6+0x20f00], desc[UR26][R4.64], P2 ;  /* 0x20f0000004067fae */ /* 0x0003e200091a101a */
[----:B----4-:R-:W-:-:S04]  /*16840*/  IADD3 R14, P4, PT, R14, R3, RZ ;  /* 0x000000030e0e7210 */ /* 0x010fc80007f9e0ff */
[----:B--2---:R-:W-:Y:S02]  /*16850*/  IADD3.X R15, PT, PT, R15, R132, RZ, P4, !PT ;  /* 0x000000840f0f7210 */ /* 0x004fe400027fe4ff */
[----:B-----5:R-:W-:Y:S01]  /*16860*/  IADD3 R12, P4, PT, R12, R3, RZ ;  /* 0x000000030c0c7210 */ /* 0x020fe20007f9e0ff */
[----:B-1----:R-:W-:Y:S02]  /*16870*/  IMAD.MOV.U32 R4, RZ, RZ, R14 ;  /* 0x000000ffff047224 */ /* 0x002fe400078e000e */
[----:B------:R-:W-:Y:S02]  /*16880*/  IMAD.MOV.U32 R5, RZ, RZ, R15 ;  /* 0x000000ffff057224 */ /* 0x000fe400078e000f */
[----:B------:R-:W-:-:S03]  /*16890*/  IMAD.X R13, R13, 0x1, R132, P4 ;  /* 0x000000010d0d7824 */ /* 0x000fc600020e0684 */
[----:B------:R1:W-:Y:S04]  /*168a0*/  LDGSTS.E [R6+0x21300], desc[UR26][R4.64], P2 ;  /* 0x2130000004067fae */ /* 0x0003e800091a101a */
[----:B------:R2:W-:Y:S04]  /*168b0*/  STL [R1+0x2a4], R18 ;  /* 0x0002a41201007387 */ /* 0x0005e80000100800 */
[----:B------:R2:W-:Y:S01]  /*168c0*/  STL [R1+0x2a0], R19 ;  /* 0x0002a01301007387 */ /* 0x0005e20000100800 */
[----:B-1----:R-:W-:Y:S01]  /*168d0*/  MOV R4, R12 ;  /* 0x0000000c00047202 */ /* 0x002fe20000000f00 */
[----:B------:R-:W-:-:S02]  /*168e0*/  IMAD.MOV.U32 R5, RZ, RZ, R13 ;  /* 0x000000ffff057224 */ /* 0x000fc400078e000d */
[----:B------:R2:W-:Y:S01]  /*168f0*/  STL [R1+0x2c4], R16 ;  /* 0x0002c41001007387 */ /* 0x0005e20000100800 */
[----:B---3--:R-:W-:-:S03]  /*16900*/  IADD3 R10, P4, PT, R10, R3, RZ ;  /* 0x000000030a0a7210 */ /* 0x008fc60007f9e0ff */
[----:B------:R2:W-:Y:S02]  /*16910*/  STL [R1+0x2c0], R17 ;  /* 0x0002c01101007387 */ /* 0x0005e40000100800 */
[----:B------:R-:W-:Y:S02]  /*16920*/  IMAD.X R11, R11, 0x1, R132, P4 ;  /* 0x000000010b0b7824 */ /* 0x000fe400020e0684 */
[----:B------:R1:W-:Y:S04]  /*16930*/  LDGSTS.E [R6+0x21700], desc[UR26][R4.64], P2 ;  /* 0x2170000004067fae */ /* 0x0003e800091a101a */
[----:B------:R2:W-:Y:S04]  /*16940*/  STL [R1+0x2e4], R14 ;  /* 0x0002e40e01007387 */ /* 0x0005e80000100800 */
[----:B------:R2:W-:Y:S01]  /*16950*/  STL [R1+0x2e0], R15 ;  /* 0x0002e00f01007387 */ /* 0x0005e20000100800 */
[----:B-1----:R-:W-:Y:S01]  /*16960*/  IMAD.MOV.U32 R4, RZ, RZ, R10 ;  /* 0x000000ffff047224 */ /* 0x002fe200078e000a */
[----:B------:R-:W-:-:S02]  /*16970*/  MOV R5, R11 ;  /* 0x0000000b00057202 */ /* 0x000fc40000000f00 */
[----:B------:R-:W-:Y:S01]  /*16980*/  IADD3 R8, P4, PT, R8, R3, RZ ;  /* 0x0000000308087210 */ /* 0x000fe20007f9e0ff */
[----:B------:R2:W-:Y:S04]  /*16990*/  STL [R1+0x304], R12 ;  /* 0x0003040c01007387 */ /* 0x0005e80000100800 */
[----:B------:R-:W-:Y:S01]  /*169a0*/  IMAD.X R9, R9, 0x1, R132, P4 ;  /* 0x0000000109097824 */ /* 0x000fe200020e0684 */
[----:B------:R2:W-:Y:S04]  /*169b0*/  STL [R1+0x300], R13 ;  /* 0x0003000d01007387 */ /* 0x0005e80000100800 */
[----:B------:R2:W-:Y:S04]  /*169c0*/  STL [R1+0x324], R10 ;  /* 0x0003240a01007387 */ /* 0x0005e80000100800 */
[----:B------:R2:W-:Y:S04]  /*169d0*/  STL [R1+0x320], R11 ;  /* 0x0003200b01007387 */ /* 0x0005e80000100800 */
[----:B------:R1:W-:Y:S04]  /*169e0*/  LDGSTS.E [R6+0x21b00], desc[UR26][R4.64], P2 ;  /* 0x21b0000004067fae */ /* 0x0003e800091a101a */
[----:B------:R2:W-:Y:S04]  /*169f0*/  STL [R1+0x344], R8 ;  /* 0x0003440801007387 */ /* 0x0005e80000100800 */
[----:B------:R2:W-:Y:S01]  /*16a00*/  STL [R1+0x340], R9 ;  /* 0x0003400901007387 */ /* 0x0005e20000100800 */
[----:B-1----:R-:W-:Y:S01]  /*16a10*/  IMAD.MOV.U32 R4, RZ, RZ, R8 ;  /* 0x000000ffff047224 */ /* 0x002fe200078e0008 */
[----:B------:R-:W-:-:S05]  /*16a20*/  MOV R5, R9 ;  /* 0x0000000900057202 */ /* 0x000fca0000000f00 */
[----:B------:R1:W-:Y:S01]  /*16a30*/  LDGSTS.E [R6+0x21f00], desc[UR26][R4.64], P2 ;  /* 0x21f0000004067fae */ /* 0x0003e200091a101a */
[C---:B------:R-:W-:Y:S01]  /*16a40*/  ISETP.NE.U32.AND P2, PT, R169.reuse, R7, PT ;  /* 0x00000007a900720c */ /* 0x040fe20003f45070 */
[----:B------:R-:W-:Y:S02]  /*16a50*/  USEL UR5, URZ, 0x1, !UP1 ;  /* 0x00000001ff057887 */ /* 0x000fe4000c800000 */
[----:B------:R-:W0:Y:S02]  /*16a60*/  LDGDEPBAR ;  /* 0x00000000000079af */ /* 0x000e240000000000 */
[----:B------:R-:W-:Y:S01]  /*16a70*/  ULOP3.LUT UR5, UR6, UR5, URZ, 0x3c, !UPT ;  /* 0x0000000506057292 */ /* 0x000fe2000f8e3cff */
[----:B------:R-:W-:Y:S02]  /*16a80*/  VIADD R169, R169, 0x1 ;  /* 0x00000001a9a97836 */ /* 0x000fe40000000000 */
[----:B-1----:R-:W-:-:S05]  /*16a90*/  IMAD.U32 R4, RZ, RZ, UR6 ;  /* 0x00000006ff047e24 */ /* 0x002fca000f8e00ff */
[----:B--2---:R-:W-:Y:S05]  /*16aa0*/  @P2 BRA `(.L_x_11) ;  /* 0xffffff9000142947 */ /* 0x004fea000383ffff */
.L_x_8:
[----:B------:R-:W2:Y:S01]  /*16ab0*/  LDC R3, c[0x0][0x3b4] ;  /* 0x0000ed00ff037b82 */ /* 0x000ea20000000800 */
[----:B------:R-:W3:Y:S01]  /*16ac0*/  LDCU UR5, c[0x0][0x3b8] ;  /* 0x00007700ff0577ac */ /* 0x000ee20008000800 */
[----:B------:R-:W4:Y:S01]  /*16ad0*/  LDCU.128 UR12, c[0x0][0x390] ;  /* 0x00007200ff0c77ac */ /* 0x000f220008000c00 */
[----:B------:R-:W-:Y:S05]  /*16ae0*/  @!P1 BRA `(.L_x_12) ;  /* 0x0000000000109947 */ /* 0x000fea0003800000 */
[----:B------:R-:W-:-:S06]  /*16af0*/  USHF.L.U32 UR6, UR6, 0x1f, URZ ;  /* 0x0000001f06067899 */ /* 0x000fcc00080006ff */
[----:B------:R-:W-:-:S04]  /*16b00*/  MOV R0, UR6 ;  /* 0x0000000600007c02 */ /* 0x000fc80008000f00 */
[----:B------:R-:W5:Y:S02]  /*16b10*/  SYNCS.PHASECHK.TRANS64.TRYWAIT P0, [UR4], R0 ;  /* 0x00000000ff0075a7 */ /* 0x000f640008001104 */
[----:B-----5:R-:W-:Y:S05]  /*16b20*/  @!P0 BRA `(.L_x_13) ;  /* 0x0000002400fc8947 */ /* 0x020fea0003800000 */
.L_x_12:
[----:B------:R-:W5:Y:S01]  /*16b30*/  LDL.LU R146, [R1+0x4] ;  /* 0x0000040001927983 */ /* 0x000f620000300800 */
[----:B------:R-:W-:-:S04]  /*16b40*/  DEPBAR.LE SB0, 0x0 ;  /* 0x000080000000791a */ /* 0x000fc80000000000 */
[----:B----4-:R-:W4:Y:S04]  /*16b50*/  LDL.LU R144, [R1+0xc] ;  /* 0x00000c0001907983 */ /* 0x010f280000300800 */
[----:B---3--:R-:W3:Y:S01]  /*16b60*/  LDL.LU R142, [R1+0xd0] ;  /* 0x0000d000018e7983 */ /* 0x008ee20000300800 */
[----:B------:R-:W-:Y:S06]  /*16b70*/  BAR.SYNC.DEFER_BLOCKING 0x0 ;  /* 0x0000000000007b1d */ /* 0x000fec0000010000 */
[----:B------:R-:W1:Y:S02]  /*16b80*/  @!P3 SYNCS.CCTL.IV [UR9+0x2c000] ;  /* 0x02c00000ff00b9b1 */ /* 0x000e640008000009 */
[----:B-1----:R-:W-:Y:S06]  /*16b90*/  BAR.SYNC.DEFER_BLOCKING 0x0 ;  /* 0x0000000000007b1d */ /* 0x002fec0000010000 */
[----:B------:R-:W1:Y:S01]  /*16ba0*/  LDTM.x128 R4, tmem[UR11] ;  /* 0x0000000b000479ee */ /* 0x000e6200083c0000 */
[----:B------:R-:W2:Y:S01]  /*16bb0*/  @!P3 SYNCS.CCTL.IV [UR9+0x2c008] ;  /* 0x02c00800ff00b9b1 */ /* 0x000ea20008000009 */
[----:B------:R-:W-:Y:S01]  /*16bc0*/  NOP ;  /* 0x0000000000007918 */ /* 0x000fe20000000000 */
[C---:B-----5:R-:W-:Y:S01]  /*16bd0*/  VIADD R2, R146.reuse, 0x1 ;  /* 0x0000000192027836 */ /* 0x060fe20000000000 */
[C---:B------:R-:W-:Y:S01]  /*16be0*/  ISETP.GE.AND P6, PT, R146.reuse, UR15, PT ;  /* 0x0000000f92007c0c */ /* 0x040fe2000bfc6270 */
[----:B------:R-:W-:-:S02]  /*16bf0*/  VIADD R134, R146, 0x2 ;  /* 0x0000000292867836 */ /* 0x000fc40000000000 */
[----:B------:R-:W-:Y:S01]  /*16c00*/  IMAD R137, R146, UR5, RZ ;  /* 0x0000000592897c24 */ /* 0x000fe2000f8e02ff */
[C---:B----4-:R-:W-:Y:S01]  /*16c10*/  ISETP.GE.AND P2, PT, R144.reuse, UR14, PT ;  /* 0x0000000e90007c0c */ /* 0x050fe2000bf46270 */
[----:B--2---:R-:W-:Y:S01]  /*16c20*/  IMAD R0, R144, R3, RZ ;  /* 0x0000000390007224 */ /* 0x004fe200078e02ff */
[----:B------:R-:W-:Y:S01]  /*16c30*/  ISETP.GE.AND P4, PT, R2, UR15, PT ;  /* 0x0000000f02007c0c */ /* 0x000fe2000bf86270 */
[C---:B------:R-:W-:Y:S01]  /*16c40*/  VIADD R136, R146.reuse, 0x4 ;  /* 0x0000000492887836 */ /* 0x040fe20000000000 */
[----:B------:R-:W-:Y:S02]  /*16c50*/  ISETP.LT.AND P2, PT, R146, UR15, !P2 ;  /* 0x0000000f92007c0c */ /* 0x000fe4000d741270 */
[----:B------:R-:W-:Y:S02]  /*16c60*/  LEA R132, P0, R0, UR12, 0x2 ;  /* 0x0000000c00847c11 */ /* 0x000fe4000f8010ff */
[----:B------:R-:W-:Y:S02]  /*16c70*/  IADD3 R2, PT, PT, R146, 0x3, RZ ;  /* 0x0000000392027810 */ /* 0x000fe40007ffe0ff */
[----:B------:R-:W-:Y:S01]  /*16c80*/  LEA.HI.X.SX32 R133, R0, UR13, 0x2, P0 ;  /* 0x0000000d00857c11 */ /* 0x000fe200080f16ff */
[----:B------:R-:W-:Y:S01]  /*16c90*/  IMAD R0, R3, 0x80, R0 ;  /* 0x0000008003007824 */ /* 0x000fe200078e0200 */
[----:B------:R-:W-:-:S02]  /*16ca0*/  ISETP.GE.AND P0, PT, R134, UR15, PT ;  /* 0x0000000f86007c0c */ /* 0x000fc4000bf06270 */
[----:B------:R-:W-:Y:S01]  /*16cb0*/  ISETP.GE.AND P1, PT, R2, UR15, PT ;  /* 0x0000000f02007c0c */ /* 0x000fe2000bf26270 */
[C---:B------:R-:W-:Y:S01]  /*16cc0*/  IMAD.WIDE R134, R137.reuse, 0x4, R132 ;  /* 0x0000000489867825 */ /* 0x040fe200078e0284 */
[----:B------:R-:W-:Y:S02]  /*16cd0*/  LEA R2, P5, R0, UR12, 0x2 ;  /* 0x0000000c00027c11 */ /* 0x000fe4000f8a10ff */
[----:B------:R-:W-:Y:S02]  /*16ce0*/  IADD3 R141, PT, PT, R137, UR5, RZ ;  /* 0x00000005898d7c10 */ /* 0x000fe4000fffe0ff */
[----:B-1----:R1:W-:Y:S01]  /*16cf0*/  @P2 STG.E desc[UR26][R134.64], R4 ;  /* 0x0000000486002986 */ /* 0x0023e2000c10191a */
[----:B---3--:R-:W-:Y:S02]  /*16d00*/  ISETP.LT.AND P2, PT, R142, UR14, !P6 ;  /* 0x0000000e8e007c0c */ /* 0x008fe4000f741270 */
[----:B------:R-:W-:Y:S01]  /*16d10*/  ISETP.LT.AND P6, PT, R144, UR14, !P4 ;  /* 0x0000000e90007c0c */ /* 0x000fe2000e7c1270 */
[----:B------:R-:W-:Y:S01]  /*16d20*/  VIADD R143, R141, UR5 ;  /* 0x000000058d8f7c36 */ /* 0x000fe20008000000 */
[----:B------:R-:W-:Y:S01]  /*16d30*/  LEA.HI.X.SX32 R3, R0, UR13, 0x2, P5 ;  /* 0x0000000d00037c11 */ /* 0x000fe2000a8f16ff */
[----:B------:R-:W-:Y:S01]  /*16d40*/  VIADD R0, R146, 0x5 ;  /* 0x0000000592007836 */ /* 0x000fe20000000000 */
[----:B------:R-:W-:Y:S01]  /*16d50*/  ISETP.GE.AND P3, PT, R136, UR15, PT ;  /* 0x0000000f88007c0c */ /* 0x000fe2000bf66270 */
[----:B------:R-:W-:Y:S01]  /*16d60*/  VIADD R145, R143, UR5 ;  /* 0x000000058f917c36 */ /* 0x000fe20008000000 */
[----:B------:R-:W-:Y:S01]  /*16d70*/  ISETP.LT.AND P4, PT, R142, UR14, !P4 ;  /* 0x0000000e8e007c0c */ /* 0x000fe2000e781270 */
[----:B------:R-:W-:Y:S01]  /*16d80*/  IMAD.WIDE R136, R137, 0x4, R2 ;  /* 0x0000000489887825 */ /* 0x000fe200078e0202 */
[----:B------:R-:W-:-:S02]  /*16d90*/  ISETP.LT.AND P5, PT, R144, UR14, !P0 ;  /* 0x0000000e90007c0c */ /* 0x000fc4000c7a1270 */
[----:B------:R-:W-:Y:S01]  /*16da0*/  ISETP.LT.AND P0, PT, R142, UR14, !P0 ;  /* 0x0000000e8e007c0c */ /* 0x000fe2000c701270 */
[C---:B-1----:R-:W-:Y:S01]  /*16db0*/  IMAD.WIDE R134, R141.reuse, 0x4, R132 ;  /* 0x000000048d867825 */ /* 0x042fe200078e0284 */
[----:B------:R1:W-:Y:S01]  /*16dc0*/  @P2 STG.E desc[UR26][R136.64], R68 ;  /* 0x0000004488002986 */ /* 0x0003e2000c10191a */
[----:B------:R-:W-:Y:S02]  /*16dd0*/  ISETP.GE.AND P2, PT, R0, UR15, PT ;  /* 0x0000000f00007c0c */ /* 0x000fe4000bf46270 */
[----:B------:R-:W-:Y:S01]  /*16de0*/  IMAD.WIDE R138, R141, 0x4, R2 ;  /* 0x000000048d8a7825 */ /* 0x000fe200078e0202 */
[----:B------:R2:W-:Y:S01]  /*16df0*/  @P6 STG.E desc[UR26][R134.64], R5 ;  /* 0x0000000586006986 */ /* 0x0005e2000c10191a */
[----:B------:R-:W-:Y:S02]  /*16e00*/  ISETP.LT.AND P6, PT, R144, UR14, !P1 ;  /* 0x0000000e90007c0c */ /* 0x000fe4000cfc1270 */
[----:B------:R-:W-:Y:S01]  /*16e10*/  IMAD.WIDE R140, R143, 0x4, R132 ;  /* 0x000000048f8c7825 */ /* 0x000fe200078e0284 */
[----:B------:R3:W-:Y:S01]  /*16e20*/  @P4 STG.E desc[UR26][R138.64], R69 ;  /* 0x000000458a004986 */ /* 0x0007e2000c10191a */
[----:B------:R-:W-:-:S02]  /*16e30*/  ISETP.LT.AND P1, PT, R142, UR14, !P1 ;  /* 0x0000000e8e007c0c */ /* 0x000fc4000cf21270 */
[----:B------:R-:W-:Y:S01]  /*16e40*/  IADD3 R0, PT, PT, R146, 0x6, RZ ;  /* 0x0000000692007810 */ /* 0x000fe20007ffe0ff */
[----:B-1----:R-:W-:Y:S01]  /*16e50*/  IMAD.WIDE R136, R143, 0x4, R2 ;  /* 0x000000048f887825 */ /* 0x002fe200078e0202 */
[----:B------:R-:W-:Y:S01]  /*16e60*/  @P5 STG.E desc[UR26][R140.64], R6 ;  /* 0x000000068c005986 */ /* 0x000fe2000c10191a */
[----:B------:R-:W-:Y:S02]  /*16e70*/  ISETP.LT.AND P5, PT, R144, UR14, !P3 ;  /* 0x0000000e90007c0c */ /* 0x000fe4000dfa1270 */
[C---:B--2---:R-:W-:Y:S01]  /*16e80*/  IMAD.WIDE R4, R145.reuse, 0x4, R132 ;  /* 0x0000000491047825 */ /* 0x044fe200078e0284 */
[----:B------:R1:W-:Y:S01]  /*16e90*/  @P0 STG.E desc[UR26][R136.64], R70 ;  /* 0x0000004688000986 */ /* 0x0003e2000c10191a */
[----:B------:R-:W-:Y:S02]  /*16ea0*/  ISETP.LT.AND P3, PT, R142, UR14, !P3 ;  /* 0x0000000e8e007c0c */ /* 0x000fe4000df61270 */
[C---:B---3--:R-:W-:Y:S01]  /*16eb0*/  IMAD.WIDE R68, R145.reuse, 0x4, R2 ;  /* 0x0000000491447825 */ /* 0x048fe200078e0202 */
[----:B------:R-:W-:Y:S01]  /*16ec0*/  IADD3 R145, PT, PT, R145, UR5, RZ ;  /* 0x0000000591917c10 */ /* 0x000fe2000fffe0ff */
[----:B------:R2:W-:Y:S01]  /*16ed0*/  @P6 STG.E desc[UR26][R4.64], R7 ;  /* 0x0000000704006986 */ /* 0x0005e2000c10191a */
[----:B------:R-:W-:-:S02]  /*16ee0*/  ISETP.LT.AND P6, PT, R144, UR14, !P2 ;  /* 0x0000000e90007c0c */ /* 0x000fc4000d7c1270 */
[----:B------:R-:W-:Y:S01]  /*16ef0*/  ISETP.GE.AND P4, PT, R0, UR15, PT ;  /* 0x0000000f00007c0c */ /* 0x000fe2000bf86270 */
[C---:B------:R-:W-:Y:S01]  /*16f00*/  VIADD R139, R145.reuse, UR5 ;  /* 0x00000005918b7c36 */ /* 0x040fe20008000000 */
[----:B------:R3:W-:Y:S01]  /*16f10*/  @P1 STG.E desc[UR26][R68.64], R71 ;  /* 0x0000004744001986 */ /* 0x0007e2000c10191a */
[----:B------:R-:W-:Y:S01]  /*16f20*/  VIADD R0, R146, 0x7 ;  /* 0x0000000792007836 */ /* 0x000fe20000000000 */
[----:B------:R-:W-:Y:S01]  /*16f30*/  ISETP.LT.AND P2, PT, R142, UR14, !P2 ;  /* 0x0000000e8e007c0c */ /* 0x000fe2000d741270 */
[----:B------:R-:W-:-:S03]  /*16f40*/  IMAD.WIDE R134, R145, 0x4, R132 ;  /* 0x0000000491867825 */ /* 0x000fc600078e0284 */
[----:B------:R-:W-:Y:S01]  /*16f50*/  ISETP.GE.AND P0, PT, R0, UR15, PT ;  /* 0x0000000f00007c0c */ /* 0x000fe2000bf06270 */
[----:B-1----:R-:W-:Y:S01]  /*16f60*/  IMAD.WIDE R136, R145, 0x4, R2 ;  /* 0x0000000491887825 */ /* 0x002fe200078e0202 */
[----:B------:R1:W-:Y:S01]  /*16f70*/  @P5 STG.E desc[UR26][R134.64], R8 ;  /* 0x0000000886005986 */ /* 0x0003e2000c10191a */
[----:B------:R-:W-:Y:S02]  /*16f80*/  ISETP.LT.AND P5, PT, R144, UR14, !P4 ;  /* 0x0000000e90007c0c */ /* 0x000fe4000e7a1270 */
[C---:B--2---:R-:W-:Y:S01]  /*16f90*/  IMAD.WIDE R4, R139.reuse, 0x4, R132 ;  /* 0x000000048b047825 */ /* 0x044fe200078e0284 */
[----:B------:R-:W-:Y:S01]  /*16fa0*/  @P3 STG.E desc[UR26][R136.64], R72 ;  /* 0x0000004888003986 */ /* 0x000fe2000c10191a */
[----:B------:R-:W-:Y:S02]  /*16fb0*/  ISETP.LT.AND P4, PT, R142, UR14, !P4 ;  /* 0x0000000e8e007c0c */ /* 0x000fe4000e781270 */
[C---:B---3--:R-:W-:Y:S01]  /*16fc0*/  VIADD R71, R139.reuse, UR5 ;  /* 0x000000058b477c36 */ /* 0x048fe20008000000 */
[----:B------:R2:W-:Y:S01]  /*16fd0*/  @P6 STG.E desc[UR26][R4.64], R9 ;  /* 0x0000000904006986 */ /* 0x0005e2000c10191a */
[----:B------:R-:W-:Y:S01]  /*16fe0*/  VIADD R0, R146, 0x8 ;  /* 0x0000000892007836 */ /* 0x000fe20000000000 */
[----:B------:R-:W-:Y:S01]  /*16ff0*/  ISETP.LT.AND P6, PT, R144, UR14, !P0 ;  /* 0x0000000e90007c0c */ /* 0x000fe2000c7c1270 */
[----:B------:R-:W-:Y:S01]  /*17000*/  IMAD.WIDE R6, R139, 0x4, R2 ;  /* 0x000000048b067825 */ /* 0x000fe200078e0202 */
[----:B-1----:R-:W-:-:S02]  /*17010*/  IADD3 R135, PT, PT, R71, UR5, RZ ;  /* 0x0000000547877c10 */ /* 0x002fc4000fffe0ff */
[----:B------:R-:W-:Y:S01]  /*17020*/  ISETP.GE.AND P1, PT, R0, UR15, PT ;  /* 0x0000000f00007c0c */ /* 0x000fe2000bf26270 */
[C---:B------:R-:W-:Y:S01]  /*17030*/  IMAD.WIDE R68, R71.reuse, 0x4, R132 ;  /* 0x0000000447447825 */ /* 0x040fe200078e0284 */
[----:B------:R-:W-:Y:S01]  /*17040*/  IADD3 R0, PT, PT, R146, 0x9, RZ ;  /* 0x0000000992007810 */ /* 0x000fe20007ffe0ff */
[----:B------:R1:W-:Y:S01]  /*17050*/  @P2 STG.E desc[UR26][R6.64], R73 ;  /* 0x0000004906002986 */ /* 0x0003e2000c10191a */
[----:B------:R-:W-:Y:S01]  /*17060*/  ISETP.LT.AND P0, PT, R142, UR14, !P0 ;  /* 0x0000000e8e007c0c */ /* 0x000fe2000c701270 */
[----:B------:R-:W-:Y:S01]  /*17070*/  IMAD.WIDE R70, R71, 0x4, R2 ;  /* 0x0000000447467825 */ /* 0x000fe200078e0202 */
[----:B------:R-:W-:Y:S01]  /*17080*/  ISETP.GE.AND P3, PT, R0, UR15, PT ;  /* 0x0000000f00007c0c */ /* 0x000fe2000bf66270 */
[----:B------:R-:W-:Y:S01]  /*17090*/  @P5 STG.E desc[UR26][R68.64], R10 ;  /* 0x0000000a44005986 */ /* 0x000fe2000c10191a */
[----:B------:R-:W-:Y:S01]  /*170a0*/  ISETP.LT.AND P5, PT, R144, UR14, !P1 ;  /* 0x0000000e90007c0c */ /* 0x000fe2000cfa1270 */
[----:B--2---:R-:W-:Y:S01]  /*170b0*/  IMAD.WIDE R4, R135, 0x4, R132 ;  /* 0x0000000487047825 */ /* 0x004fe200078e0284 */
[----:B------:R-:W-:Y:S01]  /*170c0*/  ISETP.LT.AND P1, PT, R142, UR14, !P1 ;  /* 0x0000000e8e007c0c */ /* 0x000fe2000cf21270 */
[----:B------:R2:W-:Y:S02]  /*170d0*/  @P4 STG.E desc[UR26][R70.64], R74 ;  /* 0x0000004a46004986 */ /* 0x0005e4000c10191a */
[----:B------:R-:W-:-:S02]  /*170e0*/  VIADD R0, R146, 0xa ;  /* 0x0000000a92007836 */ /* 0x000fc40000000000 */
[C---:B-1----:R-:W-:Y:S01]  /*170f0*/  IMAD.WIDE R6, R135.reuse, 0x4, R2 ;  /* 0x0000000487067825 */ /* 0x042fe200078e0202 */
[----:B------:R1:W-:Y:S01]  /*17100*/  @P6 STG.E desc[UR26][R4.64], R11 ;  /* 0x0000000b04006986 */ /* 0x0003e2000c10191a */
[----:B------:R-:W-:Y:S02]  /*17110*/  ISETP.LT.AND P6, PT, R144, UR14, !P3 ;  /* 0x0000000e90007c0c */ /* 0x000fe4000dfc1270 */
[----:B------:R-:W-:Y:S01]  /*17120*/  VIADD R135, R135, UR5 ;  /* 0x0000000587877c36 */ /* 0x000fe20008000000 */
[----:B------:R-:W-:Y:S01]  /*17130*/  ISETP.GE.AND P2, PT, R0, UR15, PT ;  /* 0x0000000f00007c0c */ /* 0x000fe2000bf46270 */
[----:B------:R-:W-:Y:S01]  /*17140*/  VIADD R0, R146, 0xb ;  /* 0x0000000b92007836 */ /* 0x000fe20000000000 */
[----:B------:R3:W-:Y:S01]  /*17150*/  @P0 STG.E desc[UR26][R6.64], R75 ;  /* 0x0000004b06000986 */ /* 0x0007e2000c10191a */
[C---:B--2---:R-:W-:Y:S01]  /*17160*/  VIADD R71, R135.reuse, UR5 ;  /* 0x0000000587477c36 */ /* 0x044fe20008000000 */
[----:B------:R-:W-:Y:S01]  /*17170*/  ISETP.LT.AND P3, PT, R142, UR14, !P3 ;  /* 0x0000000e8e007c0c */ /* 0x000fe2000df61270 */
[----:B------:R-:W-:Y:S01]  /*17180*/  IMAD.WIDE R8, R135, 0x4, R132 ;  /* 0x0000000487087825 */ /* 0x000fe200078e0284 */
[----:B------:R-:W-:-:S02]  /*17190*/  ISETP.GE.AND P4, PT, R0, UR15, PT ;  /* 0x0000000f00007c0c */ /* 0x000fc4000bf86270 */
[----:B-1----:R-:W-:Y:S01]  /*171a0*/  IADD3 R11, PT, PT, R71, UR5, RZ ;  /* 0x00000005470b7c10 */ /* 0x002fe2000fffe0ff */
[----:B------:R-:W-:Y:S01]  /*171b0*/  IMAD.WIDE R68, R135, 0x4, R2 ;  /* 0x0000000487447825 */ /* 0x000fe200078e0202 */
[----:B------:R-:W-:Y:S01]  /*171c0*/  @P5 STG.E desc[UR26][R8.64], R12 ;  /* 0x0000000c08005986 */ /* 0x000fe2000c10191a */
[----:B------:R-:W-:Y:S02]  /*171d0*/  ISETP.LT.AND P5, PT, R144, UR14, !P2 ;  /* 0x0000000e90007c0c */ /* 0x000fe4000d7a1270 */
[C---:B------:R-:W-:Y:S01]  /*171e0*/  IMAD.WIDE R4, R71.reuse, 0x4, R132 ;  /* 0x0000000447047825 */ /* 0x040fe200078e0284 */
[----:B------:R1:W-:Y:S01]  /*171f0*/  @P1 STG.E desc[UR26][R68.64], R76 ;  /* 0x0000004c44001986 */ /* 0x0003e2000c10191a */
[----:B------:R-:W-:Y:S02]  /*17200*/  ISETP.LT.AND P2, PT, R142, UR14, !P2 ;  /* 0x0000000e8e007c0c */ /* 0x000fe4000d741270 */
[----:B------:R-:W-:Y:S01]  /*17210*/  IADD3 R0, PT, PT, R146, 0xc, RZ ;  /* 0x0000000c92007810 */ /* 0x000fe20007ffe0ff */
[----:B------:R2:W-:Y:S01]  /*17220*/  @P6 STG.E desc[UR26][R4.64], R13 ;  /* 0x0000000d04006986 */ /* 0x0005e2000c10191a */
[----:B------:R-:W-:Y:S01]  /*17230*/  ISETP.LT.AND P6, PT, R144, UR14, !P4 ;  /* 0x0000000e90007c0c */ /* 0x000fe2000e7c1270 */
[----:B---3--:R-:W-:Y:S01]  /*17240*/  IMAD.WIDE R6, R71, 0x4, R2 ;  /* 0x0000000447067825 */ /* 0x008fe200078e0202 */
[----:B------:R-:W-:-:S02]  /*17250*/  ISETP.GE.AND P0, PT, R0, UR15, PT ;  /* 0x0000000f00007c0c */ /* 0x000fc4000bf06270 */
[----:B------:R-:W-:Y:S01]  /*17260*/  ISETP.LT.AND P4, PT, R142, UR14, !P4 ;  /* 0x0000000e8e007c0c */ /* 0x000fe2000e781270 */
[----:B------:R-:W-:Y:S01]  /*17270*/  VIADD R0, R146, 0xd ;  /* 0x0000000d92007836 */ /* 0x000fe20000000000 */
[----:B------:R3:W-:Y:S01]  /*17280*/  @P3 STG.E desc[UR26][R6.64], R77 ;  /* 0x0000004d06003986 */ /* 0x0007e2000c10191a */
[C---:B-1----:R-:W-:Y:S02]  /*17290*/  VIADD R69, R11.reuse, UR5 ;  /* 0x000000050b457c36 */ /* 0x042fe40008000000 */
[----:B------:R-:W-:Y:S01]  /*172a0*/  IMAD.WIDE R8, R11, 0x4, R132 ;  /* 0x000000040b087825 */ /* 0x000fe200078e0284 */
[----:B------:R-:W-:-:S03]  /*172b0*/  ISETP.GE.AND P1, PT, R0, UR15, PT ;  /* 0x0000000f00007c0c */ /* 0x000fc6000bf26270 */
[----:B------:R-:W-:Y:S01]  /*172c0*/  IMAD.WIDE R10, R11, 0x4, R2 ;  /* 0x000000040b0a7825 */ /* 0x000fe200078e0202 */
[----:B------:R1:W-:Y:S01]  /*172d0*/  @P5 STG.E desc[UR26][R8.64], R14 ;  /* 0x0000000e08005986 */ /* 0x0003e2000c10191a */
[----:B------:R-:W-:Y:S02]  /*172e0*/  ISETP.LT.AND P5, PT, R144, UR14, !P0 ;  /* 0x0000000e90007c0c */ /* 0x000fe4000c7a1270 */
[C---:B--2---:R-:W-:Y:S01]  /*172f0*/  IMAD.WIDE R4, R69.reuse, 0x4, R132 ;  /* 0x0000000445047825 */ /* 0x044fe200078e0284 */
[----:B------:R2:W-:Y:S01]  /*17300*/  @P2 STG.E desc[UR26][R10.64], R78 ;  /* 0x0000004e0a002986 */ /* 0x0005e2000c10191a */
[----:B------:R-:W-:Y:S02]  /*17310*/  ISETP.LT.AND P0, PT, R142, UR14, !P0 ;  /* 0x0000000e8e007c0c */ /* 0x000fe4000c701270 */
[----:B---3--:R-:W-:Y:S01]  /*17320*/  IMAD.WIDE R6, R69, 0x4, R2 ;  /* 0x0000000445067825 */ /* 0x008fe200078e0202 */
[----:B------:R3:W-:Y:S01]  /*17330*/  @P6 STG.E desc[UR26][R4.64], R15 ;  /* 0x0000000f04006986 */ /* 0x0007e2000c10191a */
[----:B------:R-:W-:-:S02]  /*17340*/  ISETP.LT.AND P6, PT, R144, UR14, !P1 ;  /* 0x0000000e90007c0c */ /* 0x000fc4000cfc1270 */
[----:B------:R-:W-:Y:S01]  /*17350*/  VIADD R69, R69, UR5 ;  /* 0x0000000545457c36 */ /* 0x000fe20008000000 */
[----:B------:R4:W-:Y:S01]  /*17360*/  @P4 STG.E desc[UR26][R6.64], R79 ;  /* 0x0000004f06004986 */ /* 0x0009e2000c10191a */
[----:B------:R-:W-:Y:S01]  /*17370*/  VIADD R0, R146, 0xe ;  /* 0x0000000e92007836 */ /* 0x000fe20000000000 */
[----:B------:R-:W-:Y:S01]  /*17380*/  ISETP.LT.AND P1, PT, R142, UR14, !P1 ;  /* 0x0000000e8e007c0c */ /* 0x000fe2000cf21270 */
[C---:B-1----:R-:W-:Y:S01]  /*17390*/  IMAD.WIDE R8, R69.reuse, 0x4, R132 ;  /* 0x0000000445087825 */ /* 0x042fe200078e0284 */
[C---:B------:R-:W-:Y:S02]  /*173a0*/  IADD3 R13, PT, PT, R69.reuse, UR5, RZ ;  /* 0x00000005450d7c10 */ /* 0x040fe4000fffe0ff */
[----:B------:R-:W-:Y:S01]  /*173b0*/  ISETP.GE.AND P3, PT, R0, UR15, PT ;  /* 0x0000000f00007c0c */ /* 0x000fe2000bf66270 */
[----:B--2---:R-:W-:Y:S01]  /*173c0*/  IMAD.WIDE R10, R69, 0x4, R2 ;  /* 0x00000004450a7825 */ /* 0x004fe200078e0202 */
[----:B------:R-:W-:Y:S01]  /*173d0*/  IADD3 R0, PT, PT, R146, 0xf, RZ ;  /* 0x0000000f92007810 */ /* 0x000fe20007ffe0ff */
[----:B------:R1:W-:Y:S01]  /*173e0*/  @P5 STG.E desc[UR26][R8.64], R16 ;  /* 0x0000001008005986 */ /* 0x0003e2000c10191a */
[----:B------:R-:W-:Y:S01]  /*173f0*/  ISETP.LT.AND P5, PT, R144, UR14, !P3 ;  /* 0x0000000e90007c0c */ /* 0x000fe2000dfa1270 */
[----:B---3--:R-:W-:Y:S01]  /*17400*/  IMAD.WIDE R4, R13, 0x4, R132 ;  /* 0x000000040d047825 */ /* 0x008fe200078e0284 */
[----:B------:R-:W-:Y:S01]  /*17410*/  ISETP.GE.AND P2, PT, R0, UR15, PT ;  /* 0x0000000f00007c0c */ /* 0x000fe2000bf46270 */
[----:B------:R2:W-:Y:S01]  /*17420*/  @P0 STG.E desc[UR26][R10.64], R80 ;  /* 0x000000500a000986 */ /* 0x0005e2000c10191a */
[----:B------:R-:W-:Y:S01]  /*17430*/  ISETP.LT.AND P3, PT, R142, UR14, !P3 ;  /* 0x0000000e8e007c0c */ /* 0x000fe2000df61270 */
[----:B------:R-:W-:-:S02]  /*17440*/  VIADD R0, R146, 0x10 ;  /* 0x0000001092007836 */ /* 0x000fc40000000000 */
[C---:B----4-:R-:W-:Y:S01]  /*17450*/  IMAD.WIDE R6, R13.reuse, 0x4, R2 ;  /* 0x000000040d067825 */ /* 0x050fe200078e0202 */
[----:B------:R3:W-:Y:S01]  /*17460*/  @P6 STG.E desc[UR26][R4.64], R17 ;  /* 0x0000001104006986 */ /* 0x0007e2000c10191a */
[----:B------:R-:W-:Y:S02]  /*17470*/  ISETP.LT.AND P6, PT, R144, UR14, !P2 ;  /* 0x0000000e90007c0c */ /* 0x000fe4000d7c1270 */
[----:B------:R-:W-:Y:S01]  /*17480*/  VIADD R13, R13, UR5 ;  /* 0x000000050d0d7c36 */ /* 0x000fe20008000000 */
[----:B------:R-:W-:Y:S01]  /*17490*/  ISETP.GE.AND P4, PT, R0, UR15, PT ;  /* 0x0000000f00007c0c */ /* 0x000fe2000bf86270 */
[----:B------:R-:W-:Y:S01]  /*174a0*/  VIADD R0, R146, 0x11 ;  /* 0x0000001192007836 */ /* 0x000fe20000000000 */
[----:B------:R4:W-:Y:S01]  /*174b0*/  @P1 STG.E desc[UR26][R6.64], R81 ;  /* 0x0000005106001986 */ /* 0x0009e2000c10191a */
[C---:B------:R-:W-:Y:S01]  /*174c0*/  VIADD R15, R13.reuse, UR5 ;  /* 0x000000050d0f7c36 */ /* 0x040fe20008000000 */
[----:B------:R-:W-:Y:S01]  /*174d0*/  ISETP.LT.AND P2, PT, R142, UR14, !P2 ;  /* 0x0000000e8e007c0c */ /* 0x000fe2000d741270 */
[----:B-1----:R-:W-:Y:S01]  /*174e0*/  IMAD.WIDE R8, R13, 0x4, R132 ;  /* 0x000000040d087825 */ /* 0x002fe200078e0284 */
[----:B------:R-:W-:-:S02]  /*174f0*/  ISETP.GE.AND P0, PT, R0, UR15, PT ;  /* 0x0000000f00007c0c */ /* 0x000fc4000bf06270 */
[----:B------:R-:W-:Y:S01]  /*17500*/  IADD3 R0, PT, PT, R146, 0x12, RZ ;  /* 0x0000001292007810 */ /* 0x000fe20007ffe0ff */
[----:B--2---:R-:W-:Y:S01]  /*17510*/  IMAD.WIDE R10, R13, 0x4, R2 ;  /* 0x000000040d0a7825 */ /* 0x004fe200078e0202 */
[----:B------:R1:W-:Y:S01]  /*17520*/  @P5 STG.E desc[UR26][R8.64], R18 ;  /* 0x0000001208005986 */ /* 0x0003e2000c10191a */
[----:B------:R-:W-:Y:S02]  /*17530*/  ISETP.LT.AND P5, PT, R144, UR14, !P4 ;  /* 0x0000000e90007c0c */ /* 0x000fe4000e7a1270 */
[C---:B---3--:R-:W-:Y:S01]  /*17540*/  IMAD.WIDE R4, R15.reuse, 0x4, R132 ;  /* 0x000000040f047825 */ /* 0x048fe200078e0284 */
[----:B------:R2:W-:Y:S01]  /*17550*/  @P3 STG.E desc[UR26][R10.64], R82 ;  /* 0x000000520a003986 */ /* 0x0005e2000c10191a */
[----:B------:R-:W-:Y:S02]  /*17560*/  ISETP.LT.AND P4, PT, R142, UR14, !P4 ;  /* 0x0000000e8e007c0c */ /* 0x000fe4000e781270 */
[C---:B----4-:R-:W-:Y:S01]  /*17570*/  IMAD.WIDE R6, R15.reuse, 0x4, R2 ;  /* 0x000000040f067825 */ /* 0x050fe200078e0202 */
        /* <DEDUP_REMOVED lines=8> */
[----:B-1----:R-:W-:-:S03]  /*17600*/  IMAD.WIDE R8, R15, 0x4, R132 ;  /* 0x000000040f087825 */ /* 0x002fc600078e0284 */
[----:B------:R-:W-:Y:S01]  /*17610*/  ISETP.GE.AND P3, PT, R0, UR15, PT ;  /* 0x0000000f00007c0c */ /* 0x000fe2000bf66270 */
[----:B--2---:R-:W-:Y:S01]  /*17620*/  IMAD.WIDE R10, R15, 0x4, R2 ;  /* 0x000000040f0a7825 */ /* 0x004fe200078e0202 */
[----:B------:R1:W-:Y:S01]  /*17630*/  @P5 STG.E desc[UR26][R8.64], R20 ;  /* 0x0000001408005986 */ /* 0x0003e2000c10191a */
[----:B------:R-:W-:Y:S02]  /*17640*/  ISETP.LT.AND P5, PT, R144, UR14, !P1 ;  /* 0x0000000e90007c0c */ /* 0x000fe4000cfa1270 */
[C---:B---3--:R-:W-:Y:S01]  /*17650*/  IMAD.WIDE R4, R13.reuse, 0x4, R132 ;  /* 0x000000040d047825 */ /* 0x048fe200078e0284 */
[----:B------:R2:W-:Y:S01]  /*17660*/  @P4 STG.E desc[UR26][R10.64], R84 ;  /* 0x000000540a004986 */ /* 0x0005e2000c10191a */
[----:B------:R-:W-:Y:S02]  /*17670*/  ISETP.LT.AND P1, PT, R142, UR14, !P1 ;  /* 0x0000000e8e007c0c */ /* 0x000fe4000cf21270 */
[----:B----4-:R-:W-:Y:S01]  /*17680*/  IMAD.WIDE R6, R13, 0x4, R2 ;  /* 0x000000040d067825 */ /* 0x010fe200078e0202 */
        /* <DEDUP_REMOVED lines=111> */
[----:B------:R-:W-:Y:S01]  /*17d80*/  ISETP.LT.AND P4, PT, R142, UR14, !P4 ;  /* 0x0000000e8e007c0c */ /* 0x000fe2000e781270 */
[----:B------:R-:W-:Y:S01]  /*17d90*/  VIADD R0, R146, 0x20 ;  /* 0x0000002092007836 */ /* 0x000fe20000000000 */
[----:B------:R4:W-:Y:S01]  /*17da0*/  @P3 STG.E desc[UR26][R6.64], R97 ;  /* 0x0000006106003986 */ /* 0x0009e2000c10191a */
[C---:B-1----:R-:W-:Y:S01]  /*17db0*/  IMAD.WIDE R8, R13.reuse, 0x4, R132 ;  /* 0x000000040d087825 */ /* 0x042fe200078e0284 */
[C---:B------:R-:W-:Y:S02]  /*17dc0*/  IADD3 R15, PT, PT, R13.reuse, UR5, RZ ;  /* 0x000000050d0f7c10 */ /* 0x040fe4000fffe0ff */
[----:B------:R-:W-:Y:S01]  /*17dd0*/  ISETP.GE.AND P0, PT, R0, UR15, PT ;  /* 0x0000000f00007c0c */ /* 0x000fe2000bf06270 */
[----:B--2---:R-:W-:Y:S01]  /*17de0*/  IMAD.WIDE R10, R13, 0x4, R2 ;  /* 0x000000040d0a7825 */ /* 0x004fe200078e0202 */
[----:B------:R-:W-:Y:S01]  /*17df0*/  IADD3 R0, PT, PT, R146, 0x21, RZ ;  /* 0x0000002192007810 */ /* 0x000fe20007ffe0ff */
[----:B------:R1:W-:Y:S01]  /*17e00*/  @P5 STG.E desc[UR26][R8.64], R34 ;  /* 0x0000002208005986 */ /* 0x0003e2000c10191a */
[----:B------:R-:W-:Y:S01]  /*17e10*/  ISETP.LT.AND P5, PT, R144, UR14, !P0 ;  /* 0x0000000e90007c0c */ /* 0x000fe2000c7a1270 */
[C---:B---3--:R-:W-:Y:S01]  /*17e20*/  IMAD.WIDE R4, R15.reuse, 0x4, R132 ;  /* 0x000000040f047825 */ /* 0x048fe200078e0284 */
[----:B------:R-:W-:Y:S01]  /*17e30*/  ISETP.GE.AND P1, PT, R0, UR15, PT ;  /* 0x0000000f00007c0c */ /* 0x000fe2000bf26270 */
[----:B------:R2:W-:Y:S01]  /*17e40*/  @P2 STG.E desc[UR26][R10.64], R98 ;  /* 0x000000620a002986 */ /* 0x0005e2000c10191a */
[----:B------:R-:W-:Y:S01]  /*17e50*/  ISETP.LT.AND P0, PT, R142, UR14, !P0 ;  /* 0x0000000e8e007c0c */ /* 0x000fe2000c701270 */
[----:B----4-:R-:W-:-:S02]  /*17e60*/  IMAD.WIDE R6, R15, 0x4, R2 ;  /* 0x000000040f067825 */ /* 0x010fc400078e0202 */
[----:B------:R3:W-:Y:S01]  /*17e70*/  @P6 STG.E desc[UR26][R4.64], R35 ;  /* 0x0000002304006986 */ /* 0x0007e2000c10191a */
[----:B------:R-:W-:Y:S01]  /*17e80*/  ISETP.LT.AND P6, PT, R142, UR14, !P1 ;  /* 0x0000000e8e007c0c */ /* 0x000fe2000cfc1270 */
[----:B------:R-:W-:Y:S02]  /*17e90*/  VIADD R0, R146, 0x22 ;  /* 0x0000002292007836 */ /* 0x000fe40000000000 */
[----:B------:R4:W-:Y:S01]  /*17ea0*/  @P4 STG.E desc[UR26][R6.64], R99 ;  /* 0x0000006306004986 */ /* 0x0009e2000c10191a */
[----:B------:R-:W-:Y:S01]  /*17eb0*/  VIADD R15, R15, UR5 ;  /* 0x000000050f0f7c36 */ /* 0x000fe20008000000 */
[----:B------:R-:W-:Y:S02]  /*17ec0*/  ISETP.LT.AND P4, PT, R144, UR14, !P1 ;  /* 0x0000000e90007c0c */ /* 0x000fe4000cf81270 */
[----:B------:R-:W-:Y:S01]  /*17ed0*/  ISETP.GE.AND P3, PT, R0, UR15, PT ;  /* 0x0000000f00007c0c */ /* 0x000fe2000bf66270 */
[----:B-1----:R-:W-:-:S04]  /*17ee0*/  IMAD.WIDE R8, R15, 0x4, R132 ;  /* 0x000000040f087825 */ /* 0x002fc800078e0284 */
[C---:B------:R-:W-:Y:S01]  /*17ef0*/  VIADD R13, R15.reuse, UR5 ;  /* 0x000000050f0d7c36 */ /* 0x040fe20008000000 */
[----:B------:R1:W-:Y:S01]  /*17f00*/  @P5 STG.E desc[UR26][R8.64], R36 ;  /* 0x0000002408005986 */ /* 0x0003e2000c10191a */
[----:B------:R-:W-:Y:S01]  /*17f10*/  VIADD R0, R146, 0x23 ;  /* 0x0000002392007836 */ /* 0x000fe20000000000 */
[----:B------:R-:W-:Y:S01]  /*17f20*/  ISETP.LT.AND P5, PT, R144, UR14, !P3 ;  /* 0x0000000e90007c0c */ /* 0x000fe2000dfa1270 */
[----:B--2---:R-:W-:Y:S01]  /*17f30*/  IMAD.WIDE R10, R15, 0x4, R2 ;  /* 0x000000040f0a7825 */ /* 0x004fe200078e0202 */
[----:B------:R-:W-:Y:S02]  /*17f40*/  ISETP.LT.AND P3, PT, R142, UR14, !P3 ;  /* 0x0000000e8e007c0c */ /* 0x000fe4000df61270 */
[----:B------:R-:W-:Y:S01]  /*17f50*/  ISETP.GE.AND P2, PT, R0, UR15, PT ;  /* 0x0000000f00007c0c */ /* 0x000fe2000bf46270 */
[----:B---3--:R-:W-:Y:S01]  /*17f60*/  IMAD.WIDE R4, R13, 0x4, R132 ;  /* 0x000000040d047825 */ /* 0x008fe200078e0284 */
[----:B------:R2:W-:Y:S01]  /*17f70*/  @P0 STG.E desc[UR26][R10.64], R100 ;  /* 0x000000640a000986 */ /* 0x0005e2000c10191a */
[----:B------:R-:W-:-:S02]  /*17f80*/  IADD3 R0, PT, PT, R146, 0x24, RZ ;  /* 0x0000002492007810 */ /* 0x000fc40007ffe0ff */
[C---:B----4-:R-:W-:Y:S01]  /*17f90*/  IMAD.WIDE R6, R13.reuse, 0x4, R2 ;  /* 0x000000040d067825 */ /* 0x050fe200078e0202 */
[----:B------:R-:W-:Y:S01]  /*17fa0*/  IADD3 R13, PT, PT, R13, UR5, RZ ;  /* 0x000000050d0d7c10 */ /* 0x000fe2000fffe0ff */
[----:B------:R3:W-:Y:S01]  /*17fb0*/  @P4 STG.E desc[UR26][R4.64], R37 ;  /* 0x0000002504004986 */ /* 0x0007e2000c10191a */
[----:B------:R-:W-:Y:S02]  /*17fc0*/  ISETP.LT.AND P4, PT, R144, UR14, !P2 ;  /* 0x0000000e90007c0c */ /* 0x000fe4000d781270 */
[----:B------:R-:W-:Y:S01]  /*17fd0*/  ISETP.GE.AND P1, PT, R0, UR15, PT ;  /* 0x0000000f00007c0c */ /* 0x000fe2000bf26270 */
[----:B------:R4:W-:Y:S01]  /*17fe0*/  @P6 STG.E desc[UR26][R6.64], R101 ;  /* 0x0000006506006986 */ /* 0x0009e2000c10191a */
[----:B------:R-:W-:Y:S01]  /*17ff0*/  ISETP.LT.AND P6, PT, R142, UR14, !P2 ;  /* 0x0000000e8e007c0c */ /* 0x000fe2000d7c1270 */
        /* <DEDUP_REMOVED lines=8> */
[C---:B---3--:R-:W-:Y:S01]  /*18080*/  IMAD.WIDE R4, R15.reuse, 0x4, R132 ;  /* 0x000000040f047825 */ /* 0x048fe200078e0284 */
[----:B------:R2:W-:Y:S03]  /*18090*/  @P3 STG.E desc[UR26][R10.64], R102 ;  /* 0x000000660a003986 */ /* 0x0005e6000c10191a */
        /* <DEDUP_REMOVED lines=22> */
[----:B------:R-:W-:Y:S01]  /*18200*/  VIADD R13, R13, UR5 ;  /* 0x000000050d0d7c36 */ /* 0x000fe20008000000 */
[----:B------:R4:W-:Y:S01]  /*18210*/  @P6 STG.E desc[UR26][R6.64], R105 ;  /* 0x0000006906006986 */ /* 0x0009e2000c10191a */
        /* <DEDUP_REMOVED lines=162> */
[----:B------:R4:W-:Y:S01]  /*18c40*/  @P6 STG.E desc[UR26][R6.64], R123 ;  /* 0x0000007b06006986 */ /* 0x0009e2000c10191a */
[----:B------:R-:W-:Y:S01]  /*18c50*/  VIADD R0, R146, 0x3b ;  /* 0x0000003b92007836 */ /* 0x000fe20000000000 */
[----:B------:R-:W-:Y:S01]  /*18c60*/  ISETP.LT.AND P6, PT, R142, UR14, !P1 ;  /* 0x0000000e8e007c0c */ /* 0x000fe2000cfc1270 */
[----:B-1----:R-:W-:-:S03]  /*18c70*/  IMAD.WIDE R8, R15, 0x4, R132 ;  /* 0x000000040f087825 */ /* 0x002fc600078e0284 */
[----:B------:R-:W-:Y:S01]  /*18c80*/  ISETP.GE.AND P2, PT, R0, UR15, PT ;  /* 0x0000000f00007c0c */ /* 0x000fe2000bf46270 */
[C---:B------:R-:W-:Y:S01]  /*18c90*/  VIADD R13, R15.reuse, UR5 ;  /* 0x000000050f0d7c36 */ /* 0x040fe20008000000 */
[----:B------:R-:W-:Y:S01]  /*18ca0*/  IADD3 R0, PT, PT, R146, 0x3c, RZ ;  /* 0x0000003c92007810 */ /* 0x000fe20007ffe0ff */
[----:B--2---:R-:W-:Y:S01]  /*18cb0*/  IMAD.WIDE R10, R15, 0x4, R2 ;  /* 0x000000040f0a7825 */ /* 0x004fe200078e0202 */
[----:B------:R1:W-:Y:S01]  /*18cc0*/  @P5 STG.E desc[UR26][R8.64], R60 ;  /* 0x0000003c08005986 */ /* 0x0003e2000c10191a */
[----:B------:R-:W-:Y:S02]  /*18cd0*/  ISETP.LT.AND P5, PT, R144, UR14, !P3 ;  /* 0x0000000e90007c0c */ /* 0x000fe4000dfa1270 */
[C---:B---3--:R-:W-:Y:S01]  /*18ce0*/  IMAD.WIDE R4, R13.reuse, 0x4, R132 ;  /* 0x000000040d047825 */ /* 0x048fe200078e0284 */
[----:B------:R-:W-:Y:S01]  /*18cf0*/  ISETP.GE.AND P1, PT, R0, UR15, PT ;  /* 0x0000000f00007c0c */ /* 0x000fe2000bf26270 */
[----:B------:R-:W-:Y:S01]  /*18d00*/  @P0 STG.E desc[UR26][R10.64], R124 ;  /* 0x0000007c0a000986 */ /* 0x000fe2000c10191a */
[----:B------:R-:W-:Y:S01]  /*18d10*/  ISETP.LT.AND P3, PT, R142, UR14, !P3 ;  /* 0x0000000e8e007c0c */ /* 0x000fe2000df61270 */
[C---:B----4-:R-:W-:Y:S01]  /*18d20*/  IMAD.WIDE R6, R13.reuse, 0x4, R2 ;  /* 0x000000040d067825 */ /* 0x050fe200078e0202 */
[----:B------:R-:W-:Y:S01]  /*18d30*/  IADD3 R13, PT, PT, R13, UR5, RZ ;  /* 0x000000050d0d7c10 */ /* 0x000fe2000fffe0ff */
[----:B------:R2:W-:Y:S01]  /*18d40*/  @P4 STG.E desc[UR26][R4.64], R61 ;  /* 0x0000003d04004986 */ /* 0x0005e2000c10191a */
[----:B------:R-:W-:Y:S01]  /*18d50*/  ISETP.LT.AND P4, PT, R144, UR14, !P2 ;  /* 0x0000000e90007c0c */ /* 0x000fe2000d781270 */
[----:B------:R-:W-:Y:S01]  /*18d60*/  VIADD R0, R146, 0x3d ;  /* 0x0000003d92007836 */ /* 0x000fe20000000000 */
[----:B------:R-:W-:Y:S01]  /*18d70*/  ISETP.LT.AND P2, PT, R142, UR14, !P2 ;  /* 0x0000000e8e007c0c */ /* 0x000fe2000d741270 */
[C---:B------:R-:W-:Y:S01]  /*18d80*/  VIADD R15, R13.reuse, UR5 ;  /* 0x000000050d0f7c36 */ /* 0x040fe20008000000 */
[----:B------:R3:W-:Y:S01]  /*18d90*/  @P6 STG.E desc[UR26][R6.64], R125 ;  /* 0x0000007d06006986 */ /* 0x0007e2000c10191a */
[----:B------:R-:W-:Y:S01]  /*18da0*/  ISETP.LT.AND P6, PT, R144, UR14, !P1 ;  /* 0x0000000e90007c0c */ /* 0x000fe2000cfc1270 */
[----:B-1----:R-:W-:Y:S01]  /*18db0*/  IMAD.WIDE R8, R13, 0x4, R132 ;  /* 0x000000040d087825 */ /* 0x002fe200078e0284 */
[----:B------:R-:W-:-:S02]  /*18dc0*/  ISETP.GE.AND P0, PT, R0, UR15, PT ;  /* 0x0000000f00007c0c */ /* 0x000fc4000bf06270 */
[----:B------:R-:W-:Y:S01]  /*18dd0*/  IADD3 R17, PT, PT, R15, UR5, RZ ;  /* 0x000000050f117c10 */ /* 0x000fe2000fffe0ff */
[----:B------:R-:W-:Y:S01]  /*18de0*/  VIADD R0, R146, 0x3e ;  /* 0x0000003e92007836 */ /* 0x000fe20000000000 */
[----:B------:R1:W-:Y:S01]  /*18df0*/  @P5 STG.E desc[UR26][R8.64], R62 ;  /* 0x0000003e08005986 */ /* 0x0003e2000c10191a */
[----:B--2---:R-:W-:Y:S01]  /*18e00*/  IMAD.WIDE R4, R13, 0x4, R2 ;  /* 0x000000040d047825 */ /* 0x004fe200078e0202 */
[----:B------:R-:W-:Y:S02]  /*18e10*/  ISETP.LT.AND P1, PT, R142, UR14, !P1 ;  /* 0x0000000e8e007c0c */ /* 0x000fe4000cf21270 */
[----:B------:R-:W-:Y:S01]  /*18e20*/  ISETP.GE.AND P5, PT, R0, UR15, PT ;  /* 0x0000000f00007c0c */ /* 0x000fe2000bfa6270 */
[C---:B---3--:R-:W-:Y:S01]  /*18e30*/  IMAD.WIDE R6, R15.reuse, 0x4, R132 ;  /* 0x000000040f067825 */ /* 0x048fe200078e0284 */
[----:B------:R2:W-:Y:S03]  /*18e40*/  @P3 STG.E desc[UR26][R4.64], R126 ;  /* 0x0000007e04003986 */ /* 0x0005e6000c10191a */
[----:B------:R-:W-:Y:S01]  /*18e50*/  IMAD.WIDE R10, R15, 0x4, R2 ;  /* 0x000000040f0a7825 */ /* 0x000fe200078e0202 */
[----:B------:R3:W-:Y:S01]  /*18e60*/  @P4 STG.E desc[UR26][R6.64], R63 ;  /* 0x0000003f06004986 */ /* 0x0007e2000c10191a */
[----:B------:R-:W-:-:S02]  /*18e70*/  ISETP.LT.AND P4, PT, R144, UR14, !P5 ;  /* 0x0000000e90007c0c */ /* 0x000fc4000ef81270 */
[C---:B------:R-:W-:Y:S01]  /*18e80*/  IMAD.WIDE R12, R17.reuse, 0x4, R132 ;  /* 0x00000004110c7825 */ /* 0x040fe200078e0284 */
[----:B------:R4:W-:Y:S01]  /*18e90*/  @P2 STG.E desc[UR26][R10.64], R127 ;  /* 0x0000007f0a002986 */ /* 0x0009e2000c10191a */
[----:B------:R-:W-:Y:S02]  /*18ea0*/  ISETP.LT.AND P5, PT, R142, UR14, !P5 ;  /* 0x0000000e8e007c0c */ /* 0x000fe4000efa1270 */
[----:B------:R-:W-:Y:S01]  /*18eb0*/  VIADD R0, R146, 0x3f ;  /* 0x0000003f92007836 */ /* 0x000fe20000000000 */
[----:B------:R5:W-:Y:S01]  /*18ec0*/  @P6 STG.E desc[UR26][R12.64], R64 ;  /* 0x000000400c006986 */ /* 0x000be2000c10191a */
[C---:B-1----:R-:W-:Y:S01]  /*18ed0*/  VIADD R9, R17.reuse, UR5 ;  /* 0x0000000511097c36 */ /* 0x042fe20008000000 */
[----:B------:R-:W-:Y:S01]  /*18ee0*/  ISETP.LT.AND P6, PT, R144, UR14, !P0 ;  /* 0x0000000e90007c0c */ /* 0x000fe2000c7c1270 */
[----:B--2---:R-:W-:Y:S01]  /*18ef0*/  IMAD.WIDE R4, R17, 0x4, R2 ;  /* 0x0000000411047825 */ /* 0x004fe200078e0202 */
[----:B------:R-:W-:Y:S02]  /*18f00*/  ISETP.GE.AND P3, PT, R0, UR15, PT ;  /* 0x0000000f00007c0c */ /* 0x000fe4000bf66270 */
[----:B------:R-:W-:Y:S01]  /*18f10*/  ISETP.LT.AND P0, PT, R142, UR14, !P0 ;  /* 0x0000000e8e007c0c */ /* 0x000fe2000c701270 */
[C---:B---3--:R-:W-:Y:S01]  /*18f20*/  IMAD.WIDE R6, R9.reuse, 0x4, R132 ;  /* 0x0000000409067825 */ /* 0x048fe200078e0284 */
[C---:B------:R-:W-:Y:S01]  /*18f30*/  IADD3 R15, PT, PT, R9.reuse, UR5, RZ ;  /* 0x00000005090f7c10 */ /* 0x040fe2000fffe0ff */
[----:B------:R1:W-:Y:S01]  /*18f40*/  @P1 STG.E desc[UR26][R4.64], R128 ;  /* 0x0000008004001986 */ /* 0x0003e2000c10191a */
[----:B------:R-:W-:Y:S01]  /*18f50*/  ISETP.LT.AND P2, PT, R144, UR14, !P3 ;  /* 0x0000000e90007c0c */ /* 0x000fe2000df41270 */
[----:B------:R-:W-:Y:S01]  /*18f60*/  IMAD.WIDE R8, R9, 0x4, R2 ;  /* 0x0000000409087825 */ /* 0x000fe200078e0202 */
[----:B------:R-:W-:-:S03]  /*18f70*/  ISETP.LT.AND P3, PT, R142, UR14, !P3 ;  /* 0x0000000e8e007c0c */ /* 0x000fc6000df61270 */
[C---:B------:R-:W-:Y:S01]  /*18f80*/  VIADD R17, R15.reuse, UR5 ;  /* 0x000000050f117c36 */ /* 0x040fe20008000000 */
[----:B------:R1:W-:Y:S01]  /*18f90*/  @P6 STG.E desc[UR26][R6.64], R65 ;  /* 0x0000004106006986 */ /* 0x0003e2000c10191a */
[----:B----4-:R-:W-:-:S03]  /*18fa0*/  IMAD.WIDE R10, R15, 0x4, R132 ;  /* 0x000000040f0a7825 */ /* 0x010fc600078e0284 */
[----:B------:R1:W-:Y:S01]  /*18fb0*/  @P0 STG.E desc[UR26][R8.64], R129 ;  /* 0x0000008108000986 */ /* 0x0003e2000c10191a */
[----:B-----5:R-:W-:-:S03]  /*18fc0*/  IMAD.WIDE R12, R15, 0x4, R2 ;  /* 0x000000040f0c7825 */ /* 0x020fc600078e0202 */
[----:B------:R1:W-:Y:S01]  /*18fd0*/  @P4 STG.E desc[UR26][R10.64], R66 ;  /* 0x000000420a004986 */ /* 0x0003e2000c10191a */
[----:B------:R-:W-:-:S03]  /*18fe0*/  IMAD.WIDE R132, R17, 0x4, R132 ;  /* 0x0000000411847825 */ /* 0x000fc600078e0284 */
[----:B------:R1:W-:Y:S01]  /*18ff0*/  @P5 STG.E desc[UR26][R12.64], R130 ;  /* 0x000000820c005986 */ /* 0x0003e2000c10191a */
[----:B------:R-:W-:-:S03]  /*19000*/  IMAD.WIDE R2, R17, 0x4, R2 ;  /* 0x0000000411027825 */ /* 0x000fc600078e0202 */
[----:B------:R1:W-:Y:S04]  /*19010*/  @P2 STG.E desc[UR26][R132.64], R67 ;  /* 0x0000004384002986 */ /* 0x0003e8000c10191a */
[----:B------:R1:W-:Y:S01]  /*19020*/  @P3 STG.E desc[UR26][R2.64], R131 ;  /* 0x0000008302003986 */ /* 0x0003e2000c10191a */
[----:B------:R-:W-:Y:S06]  /*19030*/  BAR.SYNC.DEFER_BLOCKING 0x0 ;  /* 0x0000000000007b1d */ /* 0x000fec0000010000 */
[----:B------:R-:W-:Y:S05]  /*19040*/  BRA.U UP0, `(.L_x_14) ;  /* 0x0000000100a07547 */ /* 0x000fea000b800000 */
[----:B------:R-:W2:Y:S01]  /*19050*/  S2UR UR5, SR_CgaCtaId ;  /* 0x00000000000579c3 */ /* 0x000ea20000008800 */
[----:B------:R-:W-:Y:S01]  /*19060*/  NOP ;  /* 0x0000000000007918 */ /* 0x000fe20000000000 */
[----:B------:R-:W-:Y:S01]  /*19070*/  UMOV UR4, 0x50 ;  /* 0x0000005000047882 */ /* 0x000fe20000000000 */
[----:B------:R-:W-:Y:S02]  /*19080*/  IMAD.U32 R0, RZ, RZ, UR10 ;  /* 0x0000000aff007e24 */ /* 0x000fe4000f8e00ff */
[----:B-1----:R-:W-:Y:S02]  /*19090*/  HFMA2 R3, -RZ, RZ, 0, 1.5199184417724609375e-05 ;  /* 0x000000ffff037431 */ /* 0x002fe400000001ff */
[----:B------:R-:W-:Y:S01]  /*190a0*/  IMAD.MOV.U32 R7, RZ, RZ, 0x1 ;  /* 0x00000001ff077424 */ /* 0x000fe200078e00ff */
[----:B------:R-:W-:-:S04]  /*190b0*/  LOP3.LUT R0, R0, 0xffff, RZ, 0xc0, !PT ;  /* 0x0000ffff00007812 */ /* 0x000fc800078ec0ff */
[----:B------:R-:W-:-:S05]  /*190c0*/  SHF.R.U32.HI R0, RZ, 0x5, R0 ;  /* 0x00000005ff007819 */ /* 0x000fca0000011600 */
[----:B------:R-:W-:Y:S01]  /*190d0*/  VIADD R2, R0, 0x10 ;  /* 0x0000001000027836 */ /* 0x000fe20000000000 */
[----:B------:R-:W-:Y:S01]  /*190e0*/  SHF.L.U32 R0, R3, R0, RZ ;  /* 0x0000000003007219 */ /* 0x000fe200000006ff */
[----:B--2---:R-:W-:-:S03]  /*190f0*/  ULEA UR6, UR5, UR4, 0x18 ;  /* 0x0000000405067291 */ /* 0x004fc6000f8ec0ff */
[----:B------:R-:W-:-:S04]  /*19100*/  SHF.L.U32 R3, R7, R2, RZ ;  /* 0x0000000207037219 */ /* 0x000fc800000006ff */
[----:B------:R-:W-:Y:S02]  /*19110*/  LOP3.LUT R0, R3, R0, RZ, 0xfc, !PT ;  /* 0x0000000003007212 */ /* 0x000fe400078efcff */
[----:B------:R-:W1:Y:S02]  /*19120*/  LDS R5, [UR6] ;  /* 0x00000006ff057984 */ /* 0x000e640008000800 */
[C---:B------:R-:W-:Y:S02]  /*19130*/  LOP3.LUT R2, R0.reuse, 0xffff, RZ, 0xc0, !PT ;  /* 0x0000ffff00027812 */ /* 0x040fe400078ec0ff */
[----:B-1----:R-:W-:-:S04]  /*19140*/  LOP3.LUT R3, R0, 0xffff, R5, 0x80, !PT ;  /* 0x0000ffff00037812 */ /* 0x002fc800078e8005 */
[----:B------:R-:W-:-:S13]  /*19150*/  ISETP.NE.AND P0, PT, R3, R2, PT ;  /* 0x000000020300720c */ /* 0x000fda0003f05270 */
[----:B------:R-:W-:Y:S05]  /*19160*/  @P0 BRA `(.L_x_15) ;  /* 0x0000000000500947 */ /* 0x000fea0003800000 */
[----:B------:R-:W-:Y:S02]  /*19170*/  SHF.R.U32.HI R5, RZ, 0x10, R5 ;  /* 0x00000010ff057819 */ /* 0x000fe40000011605 */
[----:B------:R-:W-:-:S04]  /*19180*/  SHF.R.U32.HI R2, RZ, 0x10, R0 ;  /* 0x00000010ff027819 */ /* 0x000fc80000011600 */
[----:B------:R-:W-:-:S04]  /*19190*/  LOP3.LUT R5, R5, R2, RZ, 0xc0, !PT ;  /* 0x0000000205057212 */ /* 0x000fc800078ec0ff */
[----:B------:R-:W-:-:S13]  /*191a0*/  ISETP.NE.AND P0, PT, R5, R2, PT ;  /* 0x000000020500720c */ /* 0x000fda0003f05270 */
[----:B------:R-:W-:Y:S05]  /*191b0*/  @P0 BRA `(.L_x_16) ;  /* 0x0000000000300947 */ /* 0x000fea0003800000 */
[----:B------:R-:W-:Y:S01]  /*191c0*/  R2UR UR4, R0 ;  /* 0x00000000000472ca */ /* 0x000fe200000e0000 */
[----:B------:R-:W-:Y:S01]  /*191d0*/  VOTEU.ANY UR5, UPT, PT ;  /* 0x0000000000057886 */ /* 0x000fe200038e0100 */
[----:B------:R-:W1:Y:S01]  /*191e0*/  S2R R0, SR_LANEID ;  /* 0x0000000000007919 */ /* 0x000e620000000000 */
[----:B------:R-:W-:-:S10]  /*191f0*/  UFLO.U32 UR5, UR5 ;  /* 0x00000005000572bd */ /* 0x000fd400080e0000 */
[----:B------:R-:W-:-:S06]  /*19200*/  ULOP3.LUT UR4, URZ, UR4, URZ, 0x33, !UPT ;  /* 0x00000004ff047292 */ /* 0x000fcc000f8e33ff */
[----:B------:R-:W-:-:S04]  /*19210*/  MOV R2, UR4 ;  /* 0x0000000400027c02 */ /* 0x000fc80008000f00 */
[----:B------:R-:W2:Y:S02]  /*19220*/  REDUX UR7, R2 ;  /* 0x00000000020773c4 */ /* 0x000ea40000000000 */
[----:B------:R3:W-:Y:S01]  /*19230*/  UTCATOMSWS.AND URZ, UR4 ;  /* 0x0000000400ff79e3 */ /* 0x0007e20008000000 */
[----:B-1----:R-:W-:Y:S01]  /*19240*/  ISETP.EQ.U32.AND P0, PT, R0, UR5, PT ;  /* 0x0000000500007c0c */ /* 0x002fe2000bf02070 */
[----:B--2---:R-:W-:-:S12]  /*19250*/  IMAD.U32 R0, RZ, RZ, UR7 ;  /* 0x00000007ff007e24 */ /* 0x004fd8000f8e00ff */
[----:B------:R3:W-:Y:S01]  /*19260*/  @P0 ATOMS.AND RZ, [UR6], R0 ;  /* 0x00000000ffff098c */ /* 0x0007e2000a800006 */
[----:B------:R-:W-:Y:S05]  /*19270*/  BRA `(.L_x_14) ;  /* 0x0000000000147947 */ /* 0x000fea0003800000 */
.L_x_16:
[----:B------:R-:W-:-:S07]  /*19280*/  MOV R2, 0x192a0 ;  /* 0x000192a000027802 */ /* 0x000fce0000000f00 */
[----:B------:R-:W-:Y:S05]  /*19290*/  CALL.REL.NOINC `($__internal_0_$__cuda_sm10x_tcgen05_guardrail_trap_col_being_dealloced_not_returned_by_alloc) ;  /* 0x00000000002c7944 */ /* 0x000fea0003c00000 */
[----:B------:R-:W-:Y:S05]  /*192a0*/  BRA `(.L_x_14) ;  /* 0x0000000000087947 */ /* 0x000fea0003800000 */
.L_x_15:
[----:B------:R-:W-:-:S07]  /*192b0*/  MOV R2, 0x192d0 ;  /* 0x000192d000027802 */ /* 0x000fce0000000f00 */
[----:B------:R-:W-:Y:S05]  /*192c0*/  CALL.REL.NOINC `($__internal_2_$__cuda_sm10x_tcgen05_guardrail_trap_unallocated_columns_being_dealloced) ;  /* 0x0000000000387944 */ /* 0x000fea0003c00000 */
.L_x_14:
[----:B------:R-:W-:Y:S01]  /*192d0*/  NOP ;  /* 0x0000000000007918 */ /* 0x000fe20000000000 */
[----:B---3--:R-:W-:Y:S05]  /*192e0*/  EXIT ;  /* 0x000000000000794d */ /* 0x008fea0003800000 */
.L_x_9:
[----:B------:R-:W2:Y:S02]  /*192f0*/  SYNCS.PHASECHK.TRANS64.TRYWAIT P2, [UR4], R4 ;  /* 0x00000004ff0075a7 */ /* 0x000ea40008041104 */
[----:B--2---:R-:W-:Y:S05]  /*19300*/  @!P2 BRA `(.L_x_9) ;  /* 0xfffffffc00f8a947 */ /* 0x004fea000383ffff */
[----:B------:R-:W-:Y:S05]  /*19310*/  BRA `(.L_x_17) ;  /* 0xffffff6800147947 */ /* 0x000fea000383ffff */
.L_x_13:
[----:B------:R-:W5:Y:S02]  /*19320*/  SYNCS.PHASECHK.TRANS64.TRYWAIT P0, [UR4], R0 ;  /* 0x00000000ff0075a7 */ /* 0x000f640008001104 */
[----:B-----5:R-:W-:Y:S05]  /*19330*/  @!P0 BRA `(.L_x_13) ;  /* 0xfffffffc00f88947 */ /* 0x020fea000383ffff */
[----:B------:R-:W-:Y:S05]  /*19340*/  BRA `(.L_x_12) ;  /* 0xffffffd400f87947 */ /* 0x000fea000383ffff */
        .weak           $__internal_0_$__cuda_sm10x_tcgen05_guardrail_trap_col_being_dealloced_not_returned_by_alloc
        .type           $__internal_0_$__cuda_sm10x_tcgen05_guardrail_trap_col_being_dealloced_not_returned_by_alloc,@function
        .size           $__internal_0_$__cuda_sm10x_tcgen05_guardrail_trap_col_being_dealloced_not_returned_by_alloc,($__internal_1_$__cuda_sm10x_tcgen05_guardrail_trap_phase_invalid_during_alloc - $__internal_0_$__cuda_sm10x_tcgen05_guardrail_trap_col_being_dealloced_not_returned_by_alloc)
$__internal_0_$__cuda_sm10x_tcgen05_guardrail_trap_col_being_dealloced_not_returned_by_alloc:
[----:B------:R-:W-:Y:S05]  /*19350*/  BPT.TRAP 0x1 ;  /* 0x000000040000795c */ /* 0x000fea0000300000 */
[----:B------:R-:W-:-:S04]  /*19360*/  IMAD.MOV.U32 R3, RZ, RZ, 0x0 ;  /* 0x00000000ff037424 */ /* 0x000fc800078e00ff */
[----:B------:R-:W-:Y:S05]  /*19370*/  RET.REL.NODEC R2 `(matmul_kernel) ;  /* 0xfffffe6c02207950 */ /* 0x000fea0003c3ffff */
        .weak           $__internal_1_$__cuda_sm10x_tcgen05_guardrail_trap_phase_invalid_during_alloc
        .type           $__internal_1_$__cuda_sm10x_tcgen05_guardrail_trap_phase_invalid_during_alloc,@function
        .size           $__internal_1_$__cuda_sm10x_tcgen05_guardrail_trap_phase_invalid_during_alloc,($__internal_2_$__cuda_sm10x_tcgen05_guardrail_trap_unallocated_columns_being_dealloced - $__internal_1_$__cuda_sm10x_tcgen05_guardrail_trap_phase_invalid_during_alloc)
$__internal_1_$__cuda_sm10x_tcgen05_guardrail_trap_phase_invalid_during_alloc:
[----:B------:R-:W-:Y:S05]  /*19380*/  BPT.TRAP 0x1 ;  /* 0x000000040000795c */ /* 0x000fea0000300000 */
[----:B------:R-:W-:-:S04]  /*19390*/  MOV R3, 0x0 ;  /* 0x0000000000037802 */ /* 0x000fc80000000f00 */
[----:B------:R-:W-:Y:S05]  /*193a0*/  RET.REL.NODEC R2 `(matmul_kernel) ;  /* 0xfffffe6c02147950 */ /* 0x000fea0003c3ffff */
        .weak           $__internal_2_$__cuda_sm10x_tcgen05_guardrail_trap_unallocated_columns_being_dealloced
        .type           $__internal_2_$__cuda_sm10x_tcgen05_guardrail_trap_unallocated_columns_being_dealloced,@function
        .size           $__internal_2_$__cuda_sm10x_tcgen05_guardrail_trap_unallocated_columns_being_dealloced,(.L_x_21 - $__internal_2_$__cuda_sm10x_tcgen05_guardrail_trap_unallocated_columns_being_dealloced)
$__internal_2_$__cuda_sm10x_tcgen05_guardrail_trap_unallocated_columns_being_dealloced:
[----:B------:R-:W-:Y:S05]  /*193b0*/  BPT.TRAP 0x1 ;  /* 0x000000040000795c */ /* 0x000fea0000300000 */
[----:B------:R-:W-:-:S04]  /*193c0*/  IMAD.MOV.U32 R3, RZ, RZ, 0x0 ;  /* 0x00000000ff037424 */ /* 0x000fc800078e00ff */
[----:B------:R-:W-:Y:S05]  /*193d0*/  RET.REL.NODEC R2 `(matmul_kernel) ;  /* 0xfffffe6c02087950 */ /* 0x000fea0003c3ffff */
.L_x_18:
[----:B------:R-:W-:-:S00]  /*193e0*/  BRA `(.L_x_18) ;  /* 0xfffffffc00fc7947 */ /* 0x000fc0000383ffff */
[----:B------:R-:W-:-:S00]  /*193f0*/  NOP ;  /* 0x0000000000007918 */ /* 0x000fc00000000000 */
        /* <DEDUP_REMOVED lines=8> */
.L_x_21:


//--------------------- .nv.shared.matmul_kernel  --------------------------
	.section	.nv.shared.matmul_kernel,"aw",@nobits
	.sectionflags	@""
	.align	16
	.zero		1024


//--------------------- .nv.shared.reserved.0     --------------------------
	.section	.nv.shared.reserved.0,"aw",@nobits
	.align	8
	.weak		__nv_reservedSMEM_offset_0_alias
	.size		__nv_reservedSMEM_offset_0_alias, 0, 64
	.other		__nv_reservedSMEM_offset_0_alias,@"STO_CUDA_RESERVED_SHARED STV_DEFAULT"
__nv_reservedSMEM_offset_0_alias:
	.zero		0
.nv.shared.reserved.0:
	.zero		64
	.weak		__nv_reservedSMEM_allocation_phase
	.type		__nv_reservedSMEM_allocation_phase,@object
	.size		__nv_reservedSMEM_allocation_phase,(.L_0 - __nv_reservedSMEM_allocation_phase)
__nv_reservedSMEM_allocation_phase:
	.zero		1
.L_0:
	.zero		7
	.weak		__nv_reservedSMEM_devtool_atexit_pc
	.type		__nv_reservedSMEM_devtool_atexit_pc,@object
	.size		__nv_reservedSMEM_devtool_atexit_pc,(__nv_reservedSMEM_allocation_mask - __nv_reservedSMEM_devtool_atexit_pc)
__nv_reservedSMEM_devtool_atexit_pc:
	.zero		8
	.weak		__nv_reservedSMEM_allocation_mask
	.type		__nv_reservedSMEM_allocation_mask,@object
	.size		__nv_reservedSMEM_allocation_mask,(.L_2 - __nv_reservedSMEM_allocation_mask)
__nv_reservedSMEM_allocation_mask:
	.zero		4
.L_2:


//--------------------- .nv.constant0.matmul_kernel --------------------------
	.section	.nv.constant0.matmul_kernel,"a",@progbits
	.sectionflags	@""
	.align	4
.nv.constant0.matmul_kernel:
	.zero		976


//--------------------- SYMBOLS --------------------------

	.type		.nv.reservedSmem.offset0,@object
	.size		.nv.reservedSmem.offset0,0x4
	.type		.nv.reservedSmem.cap,@object
	.size		.nv.reservedSmem.cap,0x4
